def matmul_kernel(
    a_ptr,
    b_ptr,
    c_ptr,
    M,
    N,
    K,
    stride_am,
    stride_ak,
    stride_bk,
    stride_bn,
    stride_cm,
    stride_cn,
    BLOCK_M: tl.constexpr,
    BLOCK_N: tl.constexpr,
    BLOCK_K: tl.constexpr,
    GROUP_M: tl.constexpr,
):
    pid = tl.program_id(axis=0)
    num_pid_m = tl.cdiv(M, BLOCK_M)
    num_pid_n = tl.cdiv(N, BLOCK_N)
    num_pid_in_group = GROUP_M * num_pid_n
    group_id = pid // num_pid_in_group
    first_pid_m = group_id * GROUP_M
    group_size_m = min(num_pid_m - first_pid_m, GROUP_M)
    pid_m = first_pid_m + ((pid % num_pid_in_group) % group_size_m)
    pid_n = (pid % num_pid_in_group) // group_size_m

    offs_am = (pid_m * BLOCK_M + tl.arange(0, BLOCK_M)) % M
    offs_bn = (pid_n * BLOCK_N + tl.arange(0, BLOCK_N)) % N
    offs_k = tl.arange(0, BLOCK_K)
    a_ptrs = a_ptr + offs_am[:, None] * stride_am + offs_k[None, :] * stride_ak
    b_ptrs = b_ptr + offs_k[:, None] * stride_bk + offs_bn[None, :] * stride_bn

    acc = tl.zeros((BLOCK_M, BLOCK_N), dtype=tl.float32)
    for kk in range(0, tl.cdiv(K, BLOCK_K)):
        a = tl.load(a_ptrs, mask=offs_k[None, :] < K - kk * BLOCK_K, other=0.0)
        b = tl.load(b_ptrs, mask=offs_k[:, None] < K - kk * BLOCK_K, other=0.0)
        acc = tl.dot(a, b, acc)
        a_ptrs += BLOCK_K * stride_ak
        b_ptrs += BLOCK_K * stride_bk

    c = acc.to(c_ptr.dtype.element_ty)
    offs_cm = pid_m * BLOCK_M + tl.arange(0, BLOCK_M)
    offs_cn = pid_n * BLOCK_N + tl.arange(0, BLOCK_N)
    c_ptrs = c_ptr + offs_cm[:, None] * stride_cm + offs_cn[None, :] * stride_cn
    mask = (offs_cm[:, None] < M) & (offs_cn[None, :] < N)
    tl.store(c_ptrs, c, mask=mask)

# config = {"BLOCK_K": 128, "BLOCK_M": 128, "BLOCK_N": 64, "GROUP_M": 8, "arch": "sm_100", "dtype": "bf16", "num_ctas": 1, "num_stages": 3, "num_warps": 1}
# arch = sm_100


// ===== COMPILED SASS (sm_100a) =====

	.target	sm_100a

	.elftype	@"ET_EXEC"


//--------------------- .note.nv.tkinfo           --------------------------
	.section	.note.nv.tkinfo,"",@"SHT_NOTE"
	.sectionflags	@"SHF_NOTE_NV_TKINFO"
	.tkinfo
        /*0018*/ 	.word	0x00000081
        /*0030*/ 	.string	""
        /*0030*/ 	.string	"ptxas-blackwell"
        /*0030*/ 	.string	"Cuda compilation tools, release 12.9, V12.9.86"
        /*0030*/ 	.string	"Build cuda_12.9.r12.9/compiler.36037853_0"
        /*0030*/ 	.string	"-v  -suppress-debug-info  -lineinfo  -arch sm_100a "



//--------------------- .note.nv.cuver            --------------------------
	.section	.note.nv.cuver,"",@"SHT_NOTE"
	.sectionflags	@"SHF_NOTE_NV_CUVER"
        /*0018*/ 	.short	0x0001
        /*001a*/ 	.short	0x0064
        /*001c*/ 	.short	0x0001
        /*001e*/ 	.short	0x0000
        /*0020*/ 	.short	0x0001
        /*0022*/ 	.short	0x0000


//--------------------- .nv.info                  --------------------------
	.section	.nv.info,"",@"SHT_CUDA_INFO"
	.align	4


	//----- nvinfo : EIATTR_REGCOUNT
	.align		4
        /*0000*/ 	.byte	0x04, 0x2f
        /*0002*/ 	.short	(.L_1 - .L_0)
	.align		4
.L_0:
        /*0004*/ 	.word	index@(matmul_kernel)
        /*0008*/ 	.word	0x00000040


	//----- nvinfo : EIATTR_FRAME_SIZE
	.align		4
.L_1:
        /*000c*/ 	.byte	0x04, 0x11
        /*000e*/ 	.short	(.L_3 - .L_2)
	.align		4
.L_2:
        /*0010*/ 	.word	index@(matmul_kernel)
        /*0014*/ 	.word	0x00004108


	//----- nvinfo : EIATTR_MIN_STACK_SIZE
	.align		4
.L_3:
        /*0018*/ 	.byte	0x04, 0x12
        /*001a*/ 	.short	(.L_5 - .L_4)
	.align		4
.L_4:
        /*001c*/ 	.word	index@(matmul_kernel)
        /*0020*/ 	.word	0x00004108
.L_5:


//--------------------- .nv.info.matmul_kernel    --------------------------
	.section	.nv.info.matmul_kernel,"",@"SHT_CUDA_INFO"
	.sectionflags	@""
	.align	4


	//----- nvinfo : EIATTR_CUDA_API_VERSION
	.align		4
        /*0000*/ 	.byte	0x04, 0x37
        /*0002*/ 	.short	(.L_7 - .L_6)
.L_6:
        /*0004*/ 	.word	0x00000081


	//----- nvinfo : EIATTR_KPARAM_INFO
	.align		4
.L_7:
        /*0008*/ 	.byte	0x04, 0x17
        /*000a*/ 	.short	(.L_9 - .L_8)
.L_8:
        /*000c*/ 	.word	0x00000000
        /*0010*/ 	.short	0x000d
        /*0012*/ 	.short	0x0048
        /*0014*/ 	.byte	0x00, 0xf4, 0x21, 0x00


	//----- nvinfo : EIATTR_KPARAM_INFO
	.align		4
.L_9:
        /*0018*/ 	.byte	0x04, 0x17
        /*001a*/ 	.short	(.L_11 - .L_10)
.L_10:
        /*001c*/ 	.word	0x00000000
        /*0020*/ 	.short	0x000c
        /*0022*/ 	.short	0x0040
        /*0024*/ 	.byte	0x00, 0xf4, 0x21, 0x00


	//----- nvinfo : EIATTR_KPARAM_INFO
	.align		4
.L_11:
        /*0028*/ 	.byte	0x04, 0x17
        /*002a*/ 	.short	(.L_13 - .L_12)
.L_12:
        /*002c*/ 	.word	0x00000000
        /*0030*/ 	.short	0x000b
        /*0032*/ 	.short	0x0038
        /*0034*/ 	.byte	0x00, 0xf0, 0x11, 0x00


	//----- nvinfo : EIATTR_KPARAM_INFO
	.align		4
.L_13:
        /*0038*/ 	.byte	0x04, 0x17
        /*003a*/ 	.short	(.L_15 - .L_14)
.L_14:
        /*003c*/ 	.word	0x00000000
        /*0040*/ 	.short	0x000a
        /*0042*/ 	.short	0x0034
        /*0044*/ 	.byte	0x00, 0xf0, 0x11, 0x00


	//----- nvinfo : EIATTR_KPARAM_INFO
	.align		4
.L_15:
        /*0048*/ 	.byte	0x04, 0x17
        /*004a*/ 	.short	(.L_17 - .L_16)
.L_16:
        /*004c*/ 	.word	0x00000000
        /*0050*/ 	.short	0x0009
        /*0052*/ 	.short	0x0030
        /*0054*/ 	.byte	0x00, 0xf0, 0x11, 0x00


	//----- nvinfo : EIATTR_KPARAM_INFO
	.align		4
.L_17:
        /*0058*/ 	.byte	0x04, 0x17
        /*005a*/ 	.short	(.L_19 - .L_18)
.L_18:
        /*005c*/ 	.word	0x00000000
        /*0060*/ 	.short	0x0008
        /*0062*/ 	.short	0x002c
        /*0064*/ 	.byte	0x00, 0xf0, 0x11, 0x00


	//----- nvinfo : EIATTR_KPARAM_INFO
	.align		4
.L_19:
        /*0068*/ 	.byte	0x04, 0x17
        /*006a*/ 	.short	(.L_21 - .L_20)
.L_20:
        /*006c*/ 	.word	0x00000000
        /*0070*/ 	.short	0x0007
        /*0072*/ 	.short	0x0028
        /*0074*/ 	.byte	0x00, 0xf0, 0x11, 0x00


	//----- nvinfo : EIATTR_KPARAM_INFO
	.align		4
.L_21:
        /*0078*/ 	.byte	0x04, 0x17
        /*007a*/ 	.short	(.L_23 - .L_22)
.L_22:
        /*007c*/ 	.word	0x00000000
        /*0080*/ 	.short	0x0006
        /*0082*/ 	.short	0x0024
        /*0084*/ 	.byte	0x00, 0xf0, 0x11, 0x00


	//----- nvinfo : EIATTR_KPARAM_INFO
	.align		4
.L_23:
        /*0088*/ 	.byte	0x04, 0x17
        /*008a*/ 	.short	(.L_25 - .L_24)
.L_24:
        /*008c*/ 	.word	0x00000000
        /*0090*/ 	.short	0x0005
        /*0092*/ 	.short	0x0020
        /*0094*/ 	.byte	0x00, 0xf0, 0x11, 0x00


	//----- nvinfo : EIATTR_KPARAM_INFO
	.align		4
.L_25:
        /*0098*/ 	.byte	0x04, 0x17
        /*009a*/ 	.short	(.L_27 - .L_26)
.L_26:
        /*009c*/ 	.word	0x00000000
        /*00a0*/ 	.short	0x0004
        /*00a2*/ 	.short	0x001c
        /*00a4*/ 	.byte	0x00, 0xf0, 0x11, 0x00


	//----- nvinfo : EIATTR_KPARAM_INFO
	.align		4
.L_27:
        /*00a8*/ 	.byte	0x04, 0x17
        /*00aa*/ 	.short	(.L_29 - .L_28)
.L_28:
        /*00ac*/ 	.word	0x00000000
        /*00b0*/ 	.short	0x0003
        /*00b2*/ 	.short	0x0018
        /*00b4*/ 	.byte	0x00, 0xf0, 0x11, 0x00


	//----- nvinfo : EIATTR_KPARAM_INFO
	.align		4
.L_29:
        /*00b8*/ 	.byte	0x04, 0x17
        /*00ba*/ 	.short	(.L_31 - .L_30)
.L_30:
        /*00bc*/ 	.word	0x00000000
        /*00c0*/ 	.short	0x0002
        /*00c2*/ 	.short	0x0010
        /*00c4*/ 	.byte	0x00, 0xf4, 0x21, 0x00


	//----- nvinfo : EIATTR_KPARAM_INFO
	.align		4
.L_31:
        /*00c8*/ 	.byte	0x04, 0x17
        /*00ca*/ 	.short	(.L_33 - .L_32)
.L_32:
        /*00cc*/ 	.word	0x00000000
        /*00d0*/ 	.short	0x0001
        /*00d2*/ 	.short	0x0008
        /*00d4*/ 	.byte	0x00, 0xf4, 0x21, 0x00


	//----- nvinfo : EIATTR_KPARAM_INFO
	.align		4
.L_33:
        /*00d8*/ 	.byte	0x04, 0x17
        /*00da*/ 	.short	(.L_35 - .L_34)
.L_34:
        /*00dc*/ 	.word	0x00000000
        /*00e0*/ 	.short	0x0000
        /*00e2*/ 	.short	0x0000
        /*00e4*/ 	.byte	0x00, 0xf4, 0x21, 0x00


	//----- nvinfo : EIATTR_SPARSE_MMA_MASK
	.align		4
.L_35:
        /*00e8*/ 	.byte	0x03, 0x50
        /*00ea*/ 	.short	0x0000


	//----- nvinfo : EIATTR_MAXREG_COUNT
	.align		4
        /*00ec*/ 	.byte	0x03, 0x1b
        /*00ee*/ 	.short	0x00ff


	//----- nvinfo : EIATTR_NUM_BARRIERS
	.align		4
        /*00f0*/ 	.byte	0x02, 0x4c
        /*00f2*/ 	.byte	0x01
	.zero		1


	//----- nvinfo : EIATTR_ANNOTATIONS
	.align		4
        /*00f4*/ 	.byte	0x04, 0x55
        /*00f6*/ 	.short	(.L_37 - .L_36)


	//   ....[0]....
.L_36:
        /*00f8*/ 	.word	0x00000001
        /*00fc*/ 	.byte	0xa0, 0x01, 0x00, 0x00, 0x01, 0x00, 0x00, 0x00, 0xf0, 0x01, 0x00, 0x00, 0x01, 0x00, 0x00, 0x00
        /* <DEDUP_REMOVED lines=3178> */
        /*c7ac*/ 	.byte	0xe0, 0x0f, 0x03, 0x00, 0x01, 0x00, 0x00, 0x00, 0x40, 0x10, 0x03, 0x00


	//----- nvinfo : EIATTR_COOP_GROUP_MASK_REGIDS
	.align		4
.L_37:
        /*c7b8*/ 	.byte	0x04, 0x29
        /*c7ba*/ 	.short	(.L_39 - .L_38)


	//   ....[0]....
.L_38:
        /*c7bc*/ 	.word	0xffffffff


	//   ....[1]....
        /*c7c0*/ 	.word	0xffffffff


	//   ....[2]....
        /*c7c4*/ 	.word	0xffffffff


	//   ....[3]....
        /*c7c8*/ 	.word	0xffffffff


	//   ....[4]....
        /*c7cc*/ 	.word	0xffffffff


	//   ....[5]....
        /*c7d0*/ 	.word	0xffffffff


	//   ....[6]....
        /*c7d4*/ 	.word	0xffffffff


	//   ....[7]....
        /*c7d8*/ 	.word	0xffffffff


	//   ....[8]....
        /*c7dc*/ 	.word	0xffffffff


	//   ....[9]....
        /*c7e0*/ 	.word	0xffffffff


	//   ....[10]....
        /*c7e4*/ 	.word	0xffffffff


	//   ....[11]....
        /*c7e8*/ 	.word	0xffffffff


	//   ....[12]....
        /*c7ec*/ 	.word	0xffffffff


	//   ....[13]....
        /*c7f0*/ 	.word	0xffffffff


	//   ....[14]....
        /*c7f4*/ 	.word	0xffffffff


	//   ....[15]....
        /*c7f8*/ 	.word	0xffffffff


	//   ....[16]....
        /*c7fc*/ 	.word	0xffffffff


	//   ....[17]....
        /*c800*/ 	.word	0xffffffff


	//   ....[18]....
        /*c804*/ 	.word	0xffffffff


	//   ....[19]....
        /*c808*/ 	.word	0xffffffff


	//   ....[20]....
        /*c80c*/ 	.word	0xffffffff


	//   ....[21]....
        /*c810*/ 	.word	0xffffffff


	//   ....[22]....
        /*c814*/ 	.word	0xffffffff


	//   ....[23]....
        /*c818*/ 	.word	0xffffffff


	//   ....[24]....
        /*c81c*/ 	.word	0xffffffff


	//   ....[25]....
        /*c820*/ 	.word	0xffffffff


	//   ....[26]....
        /*c824*/ 	.word	0xffffffff


	//   ....[27]....
        /*c828*/ 	.word	0xffffffff


	//   ....[28]....
        /*c82c*/ 	.word	0xffffffff


	//   ....[29]....
        /*c830*/ 	.word	0xffffffff


	//   ....[30]....
        /*c834*/ 	.word	0xffffffff


	//   ....[31]....
        /*c838*/ 	.word	0xffffffff


	//   ....[32]....
        /*c83c*/ 	.word	0xffffffff


	//   ....[33]....
        /*c840*/ 	.word	0xffffffff


	//   ....[34]....
        /*c844*/ 	.word	0xffffffff


	//   ....[35]....
        /*c848*/ 	.word	0xffffffff


	//   ....[36]....
        /*c84c*/ 	.word	0xffffffff


	//   ....[37]....
        /*c850*/ 	.word	0xffffffff


	//   ....[38]....
        /*c854*/ 	.word	0xffffffff


	//   ....[39]....
        /*c858*/ 	.word	0xffffffff


	//   ....[40]....
        /*c85c*/ 	.word	0xffffffff


	//   ....[41]....
        /*c860*/ 	.word	0xffffffff


	//   ....[42]....
        /*c864*/ 	.word	0xffffffff


	//   ....[43]....
        /*c868*/ 	.word	0xffffffff


	//   ....[44]....
        /*c86c*/ 	.word	0xffffffff


	//   ....[45]....
        /*c870*/ 	.word	0xffffffff


	//   ....[46]....
        /*c874*/ 	.word	0xffffffff


	//   ....[47]....
        /*c878*/ 	.word	0xffffffff


	//   ....[48]....
        /*c87c*/ 	.word	0xffffffff


	//   ....[49]....
        /*c880*/ 	.word	0xffffffff


	//   ....[50]....
        /*c884*/ 	.word	0xffffffff


	//   ....[51]....
        /*c888*/ 	.word	0xffffffff


	//   ....[52]....
        /*c88c*/ 	.word	0xffffffff


	//   ....[53]....
        /*c890*/ 	.word	0xffffffff


	//   ....[54]....
        /*c894*/ 	.word	0xffffffff


	//   ....[55]....
        /*c898*/ 	.word	0xffffffff


	//   ....[56]....
        /*c89c*/ 	.word	0xffffffff


	//   ....[57]....
        /*c8a0*/ 	.word	0xffffffff


	//   ....[58]....
        /*c8a4*/ 	.word	0xffffffff


	//   ....[59]....
        /*c8a8*/ 	.word	0xffffffff


	//   ....[60]....
        /*c8ac*/ 	.word	0xffffffff


	//   ....[61]....
        /*c8b0*/ 	.word	0xffffffff


	//   ....[62]....
        /*c8b4*/ 	.word	0xffffffff


	//----- nvinfo : EIATTR_COOP_GROUP_INSTR_OFFSETS
	.align		4
.L_39:
        /*c8b8*/ 	.byte	0x04, 0x28
        /*c8ba*/ 	.short	(.L_41 - .L_40)


	//   ....[0]....
.L_40:
        /*c8bc*/ 	.word	0x0005f690


	//   ....[1]....
        /*c8c0*/ 	.word	0x0005f6b0


	//   ....[2]....
        /*c8c4*/ 	.word	0x0005f6d0


	//   ....[3]....
        /*c8c8*/ 	.word	0x0005f6f0


	//   ....[4]....
        /*c8cc*/ 	.word	0x0005f850


	//   ....[5]....
        /*c8d0*/ 	.word	0x0005f8a0


	//   ....[6]....
        /*c8d4*/ 	.word	0x0005f940


	//   ....[7]....
        /*c8d8*/ 	.word	0x0005f960


	//   ....[8]....
        /*c8dc*/ 	.word	0x0005f9a0


	//   ....[9]....
        /*c8e0*/ 	.word	0x0005fa00


	//   ....[10]....
        /*c8e4*/ 	.word	0x0005fa20


	//   ....[11]....
        /*c8e8*/ 	.word	0x0005fa40


	//   ....[12]....
        /*c8ec*/ 	.word	0x0005fa60


	//   ....[13]....
        /*c8f0*/ 	.word	0x0005fa80


	//   ....[14]....
        /*c8f4*/ 	.word	0x0005faa0


	//   ....[15]....
        /*c8f8*/ 	.word	0x0005fac0


	//   ....[16]....
        /*c8fc*/ 	.word	0x0005fb60


	//   ....[17]....
        /*c900*/ 	.word	0x0005fb80


	//   ....[18]....
        /*c904*/ 	.word	0x0005fc40


	//   ....[19]....
        /*c908*/ 	.word	0x0005fc60


	//   ....[20]....
        /*c90c*/ 	.word	0x0005fde0


	//   ....[21]....
        /*c910*/ 	.word	0x0005fe00


	//   ....[22]....
        /*c914*/ 	.word	0x0005fe20


	//   ....[23]....
        /*c918*/ 	.word	0x0005fe40


	//   ....[24]....
        /*c91c*/ 	.word	0x0005fee0


	//   ....[25]....
        /*c920*/ 	.word	0x0005ff00


	//   ....[26]....
        /*c924*/ 	.word	0x0005ff20


	//   ....[27]....
        /*c928*/ 	.word	0x0005ff40


	//   ....[28]....
        /*c92c*/ 	.word	0x0005ff60


	//   ....[29]....
        /*c930*/ 	.word	0x0005ff80


	//   ....[30]....
        /*c934*/ 	.word	0x0005ffa0


	//   ....[31]....
        /*c938*/ 	.word	0x0005ffc0


	//   ....[32]....
        /*c93c*/ 	.word	0x0005ffe0


	//   ....[33]....
        /*c940*/ 	.word	0x00060000


	//   ....[34]....
        /*c944*/ 	.word	0x00060020


	//   ....[35]....
        /*c948*/ 	.word	0x00060040


	//   ....[36]....
        /*c94c*/ 	.word	0x00060160


	//   ....[37]....
        /*c950*/ 	.word	0x00060220


	//   ....[38]....
        /*c954*/ 	.word	0x00060240


	//   ....[39]....
        /*c958*/ 	.word	0x00060280


	//   ....[40]....
        /*c95c*/ 	.word	0x00060320


	//   ....[41]....
        /*c960*/ 	.word	0x00060340


	//   ....[42]....
        /*c964*/ 	.word	0x00060360


	//   ....[43]....
        /*c968*/ 	.word	0x000603a0


	//   ....[44]....
        /*c96c*/ 	.word	0x000603c0


	//   ....[45]....
        /*c970*/ 	.word	0x000603e0


	//   ....[46]....
        /*c974*/ 	.word	0x00060400


	//   ....[47]....
        /*c978*/ 	.word	0x00060420


	//   ....[48]....
        /*c97c*/ 	.word	0x00060440


	//   ....[49]....
        /*c980*/ 	.word	0x00060460


	//   ....[50]....
        /*c984*/ 	.word	0x00060480


	//   ....[51]....
        /*c988*/ 	.word	0x000604a0


	//   ....[52]....
        /*c98c*/ 	.word	0x000604c0


	//   ....[53]....
        /*c990*/ 	.word	0x000604e0


	//   ....[54]....
        /*c994*/ 	.word	0x00060500


	//   ....[55]....
        /*c998*/ 	.word	0x00060520


	//   ....[56]....
        /*c99c*/ 	.word	0x00060540


	//   ....[57]....
        /*c9a0*/ 	.word	0x00060560


	//   ....[58]....
        /*c9a4*/ 	.word	0x00060580


	//   ....[59]....
        /*c9a8*/ 	.word	0x000605a0


	//   ....[60]....
        /*c9ac*/ 	.word	0x000605c0


	//   ....[61]....
        /*c9b0*/ 	.word	0x000605e0


	//   ....[62]....
        /*c9b4*/ 	.word	0x00060710


	//----- nvinfo : EIATTR_VRC_CTA_INIT_COUNT
	.align		4
.L_41:
        /*c9b8*/ 	.byte	0x02, 0x4a
	.zero		1
	.zero		1


	//----- nvinfo : EIATTR_EXIT_INSTR_OFFSETS
	.align		4
        /*c9bc*/ 	.byte	0x04, 0x1c
        /*c9be*/ 	.short	(.L_43 - .L_42)


	//   ....[0]....
.L_42:
        /*c9c0*/ 	.word	0x00066120


	//   ....[1]....
        /*c9c4*/ 	.word	0x00066150


	//----- nvinfo : EIATTR_REQNTID
	.align		4
.L_43:
        /*c9c8*/ 	.byte	0x04, 0x10
        /*c9ca*/ 	.short	(.L_45 - .L_44)
.L_44:
        /*c9cc*/ 	.word	0x00000020
        /*c9d0*/ 	.word	0x00000001
        /*c9d4*/ 	.word	0x00000001


	//----- nvinfo : EIATTR_CBANK_PARAM_SIZE
	.align		4
.L_45:
        /*c9d8*/ 	.byte	0x03, 0x19
        /*c9da*/ 	.short	0x0050


	//----- nvinfo : EIATTR_PARAM_CBANK
	.align		4
        /*c9dc*/ 	.byte	0x04, 0x0a
        /*c9de*/ 	.short	(.L_47 - .L_46)
	.align		4
.L_46:
        /*c9e0*/ 	.word	index@(.nv.constant0.matmul_kernel)
        /*c9e4*/ 	.short	0x0380
        /*c9e6*/ 	.short	0x0050


	//----- nvinfo : EIATTR_SW_WAR
	.align		4
.L_47:
        /*c9e8*/ 	.byte	0x04, 0x36
        /*c9ea*/ 	.short	(.L_49 - .L_48)
.L_48:
        /*c9ec*/ 	.word	0x00000008
.L_49:


//--------------------- .nv.compat                --------------------------
	.section	.nv.compat,"",@"SHT_CUDA_COMPAT_INFO"
	.align	4
        /*0000*/ 	.byte	0x02, 0x02, 0x01, 0x00, 0x02, 0x05, 0x05, 0x00, 0x02, 0x03, 0x00, 0x00, 0x02, 0x06, 0x01, 0x00


//--------------------- .nv.callgraph             --------------------------
	.section	.nv.callgraph,"",@"SHT_CUDA_CALLGRAPH"
	.align	4
	.sectionentsize	8
	.align		4
        /*0000*/ 	.word	0x00000000
	.align		4
        /*0004*/ 	.word	0xffffffff
	.align		4
        /*0008*/ 	.word	0x00000000
	.align		4
        /*000c*/ 	.word	0xfffffffe
	.align		4
        /*0010*/ 	.word	0x00000000
	.align		4
        /*0014*/ 	.word	0xfffffffd
	.align		4
        /*0018*/ 	.word	0x00000000
	.align		4
        /*001c*/ 	.word	0xfffffffc


//--------------------- .text.matmul_kernel       --------------------------
	.section	.text.matmul_kernel,"ax",@progbits
	.align	128
        .global         matmul_kernel
        .type           matmul_kernel,@function
        .size           matmul_kernel,(.L_x_3 - matmul_kernel)
        .other          matmul_kernel,@"STO_CUDA_ENTRY STV_DEFAULT"
matmul_kernel:
.text.matmul_kernel:
[----:B------:R-:W0:Y:S08]  /*0000*/  LDC R1, c[0x0][0x37c] ;  /* 0x0000df00ff017b82 */ /* 0x000e300000000800 */
[----:B------:R-:W1:Y:S01]  /*0010*/  LDC.64 R2, c[0x0][0x398] ;  /* 0x0000e600ff027b82 */ /* 0x000e620000000a00 */
[----:B------:R-:W2:Y:S01]  /*0020*/  S2R R7, SR_CTAID.X ;  /* 0x0000000000077919 */ /* 0x000ea20000002500 */
[----:B0-----:R-:W-:Y:S01]  /*0030*/  VIADD R1, R1, 0xffffbef8 ;  /* 0xffffbef801017836 */ /* 0x001fe20000000000 */
[----:B------:R-:W0:Y:S01]  /*0040*/  LDCU UR4, c[0x0][0x3a0] ;  /* 0x00007400ff0477ac */ /* 0x000e220008000800 */
[----:B------:R-:W-:-:S02]  /*0050*/  CS2R R14, SRZ ;  /* 0x00000000000e7805 */ /* 0x000fc4000001ff00 */
[----:B------:R-:W-:Y:S02]  /*0060*/  CS2R R16, SRZ ;  /* 0x0000000000107805 */ /* 0x000fe4000001ff00 */
[----:B------:R-:W-:Y:S02]  /*0070*/  CS2R R18, SRZ ;  /* 0x0000000000127805 */ /* 0x000fe4000001ff00 */
[----:B------:R-:W-:Y:S01]  /*0080*/  CS2R R20, SRZ ;  /* 0x0000000000147805 */ /* 0x000fe2000001ff00 */
[----:B------:R-:W3:Y:S01]  /*0090*/  S2UR UR6, SR_CgaCtaId ;  /* 0x00000000000679c3 */ /* 0x000ee20000008800 */
[----:B------:R-:W-:Y:S02]  /*00a0*/  CS2R R22, SRZ ;  /* 0x0000000000167805 */ /* 0x000fe4000001ff00 */
[----:B------:R-:W-:Y:S02]  /*00b0*/  CS2R R24, SRZ ;  /* 0x0000000000187805 */ /* 0x000fe4000001ff00 */
[----:B------:R-:W-:-:S02]  /*00c0*/  CS2R R26, SRZ ;  /* 0x00000000001a7805 */ /* 0x000fc4000001ff00 */
[----:B------:R-:W-:Y:S02]  /*00d0*/  CS2R R28, SRZ ;  /* 0x00000000001c7805 */ /* 0x000fe4000001ff00 */
[----:B------:R-:W-:Y:S02]  /*00e0*/  CS2R R30, SRZ ;  /* 0x00000000001e7805 */ /* 0x000fe4000001ff00 */
[----:B------:R-:W-:Y:S02]  /*00f0*/  CS2R R32, SRZ ;  /* 0x0000000000207805 */ /* 0x000fe4000001ff00 */
[----:B------:R-:W-:Y:S02]  /*0100*/  CS2R R34, SRZ ;  /* 0x0000000000227805 */ /* 0x000fe4000001ff00 */
[----:B------:R-:W-:Y:S02]  /*0110*/  CS2R R36, SRZ ;  /* 0x0000000000247805 */ /* 0x000fe4000001ff00 */
[----:B------:R-:W-:-:S02]  /*0120*/  CS2R R38, SRZ ;  /* 0x0000000000267805 */ /* 0x000fc4000001ff00 */
[----:B------:R-:W-:Y:S02]  /*0130*/  CS2R R40, SRZ ;  /* 0x0000000000287805 */ /* 0x000fe4000001ff00 */
[----:B------:R-:W-:Y:S02]  /*0140*/  CS2R R42, SRZ ;  /* 0x00000000002a7805 */ /* 0x000fe4000001ff00 */
[----:B------:R-:W-:Y:S01]  /*0150*/  CS2R R44, SRZ ;  /* 0x00000000002c7805 */ /* 0x000fe2000001ff00 */
[----:B0-----:R-:W-:Y:S01]  /*0160*/  UIADD3 UR4, UPT, UPT, UR4, 0x7f, URZ ;  /* 0x0000007f04047890 */ /* 0x001fe2000fffe0ff */
[----:B------:R-:W-:Y:S02]  /*0170*/  CS2R R46, SRZ ;  /* 0x00000000002e7805 */ /* 0x000fe4000001ff00 */
[----:B------:R-:W-:Y:S01]  /*0180*/  CS2R R48, SRZ ;  /* 0x0000000000307805 */ /* 0x000fe2000001ff00 */
[----:B-1----:R-:W-:Y:S01]  /*0190*/  VIADD R0, R3, 0x3f ;  /* 0x0000003f03007836 */ /* 0x002fe20000000000 */
[----:B------:R-:W-:Y:S01]  /*01a0*/  STL [R1+0x2368], R3 ;  /* 0x0023680301007387 */ /* 0x000fe20000100800 */
[----:B------:R-:W-:Y:S01]  /*01b0*/  UISETP.GE.AND UP0, UPT, UR4, 0x80, UPT ;  /* 0x000000800400788c */ /* 0x000fe2000bf06270 */
[----:B------:R-:W-:-:S02]  /*01c0*/  CS2R R50, SRZ ;  /* 0x0000000000327805 */ /* 0x000fc4000001ff00 */
[----:B------:R-:W-:Y:S02]  /*01d0*/  CS2R R52, SRZ ;  /* 0x0000000000347805 */ /* 0x000fe4000001ff00 */
[----:B------:R-:W-:Y:S01]  /*01e0*/  SHF.R.S32.HI R5, RZ, 0x1f, R0 ;  /* 0x0000001fff057819 */ /* 0x000fe20000011400 */
[----:B------:R0:W-:Y:S01]  /*01f0*/  STL [R1+0x236c], R2 ;  /* 0x00236c0201007387 */ /* 0x0001e20000100800 */
[----:B------:R-:W-:Y:S02]  /*0200*/  CS2R R54, SRZ ;  /* 0x0000000000367805 */ /* 0x000fe4000001ff00 */
[----:B------:R-:W-:Y:S02]  /*0210*/  CS2R R56, SRZ ;  /* 0x0000000000387805 */ /* 0x000fe4000001ff00 */
[----:B------:R-:W-:Y:S01]  /*0220*/  LEA.HI R5, R5, R0, RZ, 0x6 ;  /* 0x0000000005057211 */ /* 0x000fe200078f30ff */
[----:B------:R-:W-:Y:S01]  /*0230*/  STL [R1+0x100], RZ ;  /* 0x000100ff01007387 */ /* 0x000fe20000100800 */
[----:B--2---:R-:W-:-:S02]  /*0240*/  IABS R10, R7 ;  /* 0x00000007000a7213 */ /* 0x004fc40000000000 */
[----:B------:R-:W-:Y:S02]  /*0250*/  CS2R R58, SRZ ;  /* 0x00000000003a7805 */ /* 0x000fe4000001ff00 */
[----:B------:R-:W-:Y:S01]  /*0260*/  SHF.R.S32.HI R5, RZ, 0x6, R5 ;  /* 0x00000006ff057819 */ /* 0x000fe20000011405 */
[----:B------:R-:W-:Y:S01]  /*0270*/  STL [R1+0x104], RZ ;  /* 0x000104ff01007387 */ /* 0x000fe20000100800 */
[----:B------:R-:W-:Y:S01]  /*0280*/  UMOV UR5, 0x400 ;  /* 0x0000040000057882 */ /* 0x000fe20000000000 */
[----:B------:R-:W1:Y:S02]  /*0290*/  LDCU.64 UR32, c[0x0][0x358] ;  /* 0x00006b00ff2077ac */ /* 0x000e640008000a00 */
[----:B------:R-:W-:Y:S01]  /*02a0*/  IMAD.SHL.U32 R6, R5, 0x8, RZ ;  /* 0x0000000805067824 */ /* 0x000fe200078e00ff */
[----:B------:R-:W-:Y:S01]  /*02b0*/  STL [R1+0x108], RZ ;  /* 0x000108ff01007387 */ /* 0x000fe20000100800 */
[----:B---3--:R-:W-:-:S03]  /*02c0*/  ULEA UR5, UR6, UR5, 0x18 ;  /* 0x0000000506057291 */ /* 0x008fc6000f8ec0ff */
[-C--:B------:R-:W-:Y:S01]  /*02d0*/  IABS R9, R6.reuse ;  /* 0x0000000600097213 */ /* 0x080fe20000000000 */
[----:B------:R-:W-:Y:S01]  /*02e0*/  STL [R1+0x10c], RZ ;  /* 0x00010cff01007387 */ /* 0x000fe20000100800 */
[----:B------:R-:W-:Y:S02]  /*02f0*/  IABS R12, R6 ;  /* 0x00000006000c7213 */ /* 0x000fe40000000000 */
[----:B------:R-:W2:Y:S01]  /*0300*/  I2F.RP R0, R9 ;  /* 0x0000000900007306 */ /* 0x000ea20000209400 */
[----:B------:R-:W-:Y:S04]  /*0310*/  STL [R1+0xf0], RZ ;  /* 0x0000f0ff01007387 */ /* 0x000fe80000100800 */
[----:B------:R-:W-:Y:S04]  /*0320*/  STL [R1+0xf4], RZ ;  /* 0x0000f4ff01007387 */ /* 0x000fe80000100800 */
[----:B------:R-:W-:Y:S04]  /*0330*/  STL [R1+0xf8], RZ ;  /* 0x0000f8ff01007387 */ /* 0x000fe80000100800 */
[----:B------:R-:W-:Y:S01]  /*0340*/  STL [R1+0xfc], RZ ;  /* 0x0000fcff01007387 */ /* 0x000fe20000100800 */
[----:B--2---:R-:W2:Y:S03]  /*0350*/  MUFU.RCP R0, R0 ;  /* 0x0000000000007308 */ /* 0x004ea60000001000 */
[----:B------:R-:W-:Y:S04]  /*0360*/  STL [R1+0xe0], RZ ;  /* 0x0000e0ff01007387 */ /* 0x000fe80000100800 */
[----:B------:R-:W-:Y:S04]  /*0370*/  STL [R1+0xe4], RZ ;  /* 0x0000e4ff01007387 */ /* 0x000fe80000100800 */
[----:B------:R-:W-:Y:S04]  /*0380*/  STL [R1+0xe8], RZ ;  /* 0x0000e8ff01007387 */ /* 0x000fe80000100800 */
[----:B------:R-:W-:Y:S01]  /*0390*/  STL [R1+0xec], RZ ;  /* 0x0000ecff01007387 */ /* 0x000fe20000100800 */
[----:B--2---:R-:W-:-:S03]  /*03a0*/  VIADD R4, R0, 0xffffffe ;  /* 0x0ffffffe00047836 */ /* 0x004fc60000000000 */
[----:B------:R-:W-:Y:S01]  /*03b0*/  STL [R1+0xd0], RZ ;  /* 0x0000d0ff01007387 */ /* 0x000fe20000100800 */
[----:B------:R-:W-:Y:S01]  /*03c0*/  IMAD.MOV R0, RZ, RZ, -R12 ;  /* 0x000000ffff007224 */ /* 0x000fe200078e0a0c */
[----:B------:R2:W3:Y:S02]  /*03d0*/  F2I.FTZ.U32.TRUNC.NTZ R5, R4 ;  /* 0x0000000400057305 */ /* 0x0004e4000021f000 */
[----:B------:R-:W-:Y:S04]  /*03e0*/  STL [R1+0xd4], RZ ;  /* 0x0000d4ff01007387 */ /* 0x000fe80000100800 */
[----:B------:R-:W-:Y:S01]  /*03f0*/  STL [R1+0xd8], RZ ;  /* 0x0000d8ff01007387 */ /* 0x000fe20000100800 */
[----:B--2---:R-:W-:-:S03]  /*0400*/  IMAD.MOV.U32 R4, RZ, RZ, RZ ;  /* 0x000000ffff047224 */ /* 0x004fc600078e00ff */
[----:B------:R-:W-:Y:S04]  /*0410*/  STL [R1+0xdc], RZ ;  /* 0x0000dcff01007387 */ /* 0x000fe80000100800 */
[----:B------:R-:W-:Y:S01]  /*0420*/  STL [R1+0xc0], RZ ;  /* 0x0000c0ff01007387 */ /* 0x000fe20000100800 */
[----:B---3--:R-:W-:-:S03]  /*0430*/  IMAD.MOV R8, RZ, RZ, -R5 ;  /* 0x000000ffff087224 */ /* 0x008fc600078e0a05 */
[----:B------:R-:W-:Y:S01]  /*0440*/  STL [R1+0xc4], RZ ;  /* 0x0000c4ff01007387 */ /* 0x000fe20000100800 */
[----:B------:R-:W-:Y:S02]  /*0450*/  IMAD R11, R8, R9, RZ ;  /* 0x00000009080b7224 */ /* 0x000fe400078e02ff */
[----:B------:R-:W-:Y:S01]  /*0460*/  IMAD.MOV.U32 R8, RZ, RZ, R10 ;  /* 0x000000ffff087224 */ /* 0x000fe200078e000a */
[----:B------:R-:W-:Y:S01]  /*0470*/  STL [R1+0xc8], RZ ;  /* 0x0000c8ff01007387 */ /* 0x000fe20000100800 */
[----:B------:R-:W-:-:S03]  /*0480*/  IMAD.HI.U32 R5, R5, R11, R4 ;  /* 0x0000000b05057227 */ /* 0x000fc600078e0004 */
[----:B------:R-:W-:Y:S03]  /*0490*/  STL [R1+0xcc], RZ ;  /* 0x0000ccff01007387 */ /* 0x000fe60000100800 */
[----:B------:R-:W-:Y:S01]  /*04a0*/  IMAD.HI.U32 R5, R5, R8, RZ ;  /* 0x0000000805057227 */ /* 0x000fe200078e00ff */
[----:B------:R-:W-:Y:S03]  /*04b0*/  STL [R1+0xb0], RZ ;  /* 0x0000b0ff01007387 */ /* 0x000fe60000100800 */
[----:B------:R-:W-:Y:S01]  /*04c0*/  IMAD R0, R5, R0, R8 ;  /* 0x0000000005007224 */ /* 0x000fe200078e0208 */
[----:B------:R-:W-:Y:S04]  /*04d0*/  STL [R1+0xb4], RZ ;  /* 0x0000b4ff01007387 */ /* 0x000fe80000100800 */
[----:B------:R-:W-:Y:S01]  /*04e0*/  ISETP.GT.U32.AND P1, PT, R9, R0, PT ;  /* 0x000000000900720c */ /* 0x000fe20003f24070 */
[----:B------:R-:W-:Y:S04]  /*04f0*/  STL [R1+0xb8], RZ ;  /* 0x0000b8ff01007387 */ /* 0x000fe80000100800 */
[----:B------:R-:W-:Y:S04]  /*0500*/  STL [R1+0xbc], RZ ;  /* 0x0000bcff01007387 */ /* 0x000fe80000100800 */
[----:B------:R-:W-:Y:S04]  /*0510*/  STL [R1+0xa0], RZ ;  /* 0x0000a0ff01007387 */ /* 0x000fe80000100800 */
[----:B------:R-:W-:Y:S01]  /*0520*/  @!P1 IMAD.IADD R0, R0, 0x1, -R9 ;  /* 0x0000000100009824 */ /* 0x000fe200078e0a09 */
[----:B------:R-:W-:Y:S01]  /*0530*/  STL [R1+0xa4], RZ ;  /* 0x0000a4ff01007387 */ /* 0x000fe20000100800 */
[----:B------:R-:W-:Y:S01]  /*0540*/  @!P1 VIADD R5, R5, 0x1 ;  /* 0x0000000105059836 */ /* 0x000fe20000000000 */
[----:B------:R-:W-:-:S02]  /*0550*/  ISETP.NE.AND P1, PT, R6, RZ, PT ;  /* 0x000000ff0600720c */ /* 0x000fc40003f25270 */
[----:B------:R-:W-:Y:S01]  /*0560*/  ISETP.GE.U32.AND P0, PT, R0, R9, PT ;  /* 0x000000090000720c */ /* 0x000fe20003f06070 */
[----:B------:R-:W-:Y:S01]  /*0570*/  STL [R1+0xa8], RZ ;  /* 0x0000a8ff01007387 */ /* 0x000fe20000100800 */
[----:B------:R-:W-:-:S03]  /*0580*/  LOP3.LUT R0, R7, R6, RZ, 0x3c, !PT ;  /* 0x0000000607007212 */ /* 0x000fc600078e3cff */
[----:B------:R-:W-:Y:S01]  /*0590*/  STL [R1+0xac], RZ ;  /* 0x0000acff01007387 */ /* 0x000fe20000100800 */
[----:B------:R-:W-:Y:S01]  /*05a0*/  ISETP.GE.AND P2, PT, R0, RZ, PT ;  /* 0x000000ff0000720c */ /* 0x000fe20003f46270 */
[----:B------:R-:W-:Y:S02]  /*05b0*/  VIADD R0, R2, 0x7f ;  /* 0x0000007f02007836 */ /* 0x000fe40000000000 */
[----:B------:R-:W-:Y:S04]  /*05c0*/  STL [R1+0x90], RZ ;  /* 0x000090ff01007387 */ /* 0x000fe80000100800 */
[----:B------:R-:W-:Y:S01]  /*05d0*/  @P0 VIADD R5, R5, 0x1 ;  /* 0x0000000105050836 */ /* 0x000fe20000000000 */
[----:B------:R-:W-:Y:S03]  /*05e0*/  STL [R1+0x94], RZ ;  /* 0x000094ff01007387 */ /* 0x000fe60000100800 */
[----:B------:R-:W-:Y:S01]  /*05f0*/  IMAD.MOV.U32 R4, RZ, RZ, R5 ;  /* 0x000000ffff047224 */ /* 0x000fe200078e0005 */
[----:B------:R-:W-:Y:S01]  /*0600*/  SHF.R.S32.HI R5, RZ, 0x1f, R0 ;  /* 0x0000001fff057819 */ /* 0x000fe20000011400 */
[----:B------:R-:W-:Y:S02]  /*0610*/  STL [R1+0x98], RZ ;  /* 0x000098ff01007387 */ /* 0x000fe40000100800 */
[----:B------:R-:W-:Y:S01]  /*0620*/  @!P2 IMAD.MOV R4, RZ, RZ, -R4 ;  /* 0x000000ffff04a224 */ /* 0x000fe200078e0a04 */
[----:B------:R-:W-:Y:S01]  /*0630*/  @!P1 LOP3.LUT R4, RZ, R6, RZ, 0x33, !PT ;  /* 0x00000006ff049212 */ /* 0x000fe200078e33ff */
[----:B------:R-:W-:Y:S01]  /*0640*/  STL [R1+0x9c], RZ ;  /* 0x00009cff01007387 */ /* 0x000fe20000100800 */
[----:B------:R-:W-:-:S03]  /*0650*/  LEA.HI R5, R5, R0, RZ, 0x7 ;  /* 0x0000000005057211 */ /* 0x000fc600078f38ff */
[----:B------:R-:W-:Y:S01]  /*0660*/  IMAD.SHL.U32 R8, R4, 0x8, RZ ;  /* 0x0000000804087824 */ /* 0x000fe200078e00ff */
[----:B------:R-:W-:Y:S01]  /*0670*/  STL [R1+0x80], RZ ;  /* 0x000080ff01007387 */ /* 0x000fe20000100800 */
[----:B------:R-:W-:-:S03]  /*0680*/  IMAD.MOV R4, RZ, RZ, -R4 ;  /* 0x000000ffff047224 */ /* 0x000fc600078e0a04 */
[----:B------:R-:W-:Y:S01]  /*0690*/  LEA.HI.SX32 R5, R5, -R8, 0x19 ;  /* 0x8000000805057211 */ /* 0x000fe200078fcaff */
[----:B------:R-:W-:Y:S01]  /*06a0*/  IMAD R6, R6, R4, R7 ;  /* 0x0000000406067224 */ /* 0x000fe200078e0207 */
[----:B------:R-:W-:Y:S02]  /*06b0*/  STL [R1+0x84], RZ ;  /* 0x000084ff01007387 */ /* 0x000fe40000100800 */
[----:B------:R-:W-:Y:S02]  /*06c0*/  VIMNMX R13, PT, PT, R5, 0x8, PT ;  /* 0x00000008050d7848 */ /* 0x000fe40003fe0100 */
[----:B------:R-:W-:Y:S01]  /*06d0*/  IABS R11, R6 ;  /* 0x00000006000b7213 */ /* 0x000fe20000000000 */
[----:B------:R-:W-:Y:S01]  /*06e0*/  STL [R1+0x88], RZ ;  /* 0x000088ff01007387 */ /* 0x000fe20000100800 */
[----:B------:R-:W-:-:S03]  /*06f0*/  IABS R9, R13 ;  /* 0x0000000d00097213 */ /* 0x000fc60000000000 */
[----:B------:R-:W-:Y:S01]  /*0700*/  STL [R1+0x8c], RZ ;  /* 0x00008cff01007387 */ /* 0x000fe20000100800 */
[----:B------:R-:W2:Y:S03]  /*0710*/  I2F.RP R0, R9 ;  /* 0x0000000900007306 */ /* 0x000ea60000209400 */
        /* <DEDUP_REMOVED lines=9> */
[----:B------:R-:W-:Y:S04]  /*07b0*/  STL [R1+0x6c], RZ ;  /* 0x00006cff01007387 */ /* 0x000fe80000100800 */
[----:B------:R-:W-:Y:S01]  /*07c0*/  STL [R1+0x50], RZ ;  /* 0x000050ff01007387 */ /* 0x000fe20000100800 */
[----:B------:R-:W2:Y:S03]  /*07d0*/  F2I.FTZ.U32.TRUNC.NTZ R5, R5 ;  /* 0x0000000500057305 */ /* 0x000ea6000021f000 */
[----:B------:R-:W-:Y:S04]  /*07e0*/  STL [R1+0x54], RZ ;  /* 0x000054ff01007387 */ /* 0x000fe80000100800 */
[----:B------:R-:W-:Y:S04]  /*07f0*/  STL [R1+0x58], RZ ;  /* 0x000058ff01007387 */ /* 0x000fe80000100800 */
[----:B------:R-:W-:Y:S01]  /*0800*/  STL [R1+0x5c], RZ ;  /* 0x00005cff01007387 */ /* 0x000fe20000100800 */
[----:B--2---:R-:W-:-:S03]  /*0810*/  IMAD.MOV R10, RZ, RZ, -R5 ;  /* 0x000000ffff0a7224 */ /* 0x004fc600078e0a05 */
[----:B------:R-:W-:Y:S01]  /*0820*/  STL [R1+0x40], RZ ;  /* 0x000040ff01007387 */ /* 0x000fe20000100800 */
[----:B------:R-:W-:Y:S01]  /*0830*/  IMAD.MOV.U32 R4, RZ, RZ, R10 ;  /* 0x000000ffff047224 */ /* 0x000fe200078e000a */
[----:B------:R-:W-:Y:S02]  /*0840*/  IABS R10, R13 ;  /* 0x0000000d000a7213 */ /* 0x000fe40000000000 */
[----:B------:R-:W-:Y:S01]  /*0850*/  STL [R1+0x44], RZ ;  /* 0x000044ff01007387 */ /* 0x000fe20000100800 */
[----:B------:R-:W-:Y:S02]  /*0860*/  IMAD R7, R4, R9, RZ ;  /* 0x0000000904077224 */ /* 0x000fe400078e02ff */
[----:B------:R-:W-:Y:S01]  /*0870*/  IMAD.MOV.U32 R4, RZ, RZ, RZ ;  /* 0x000000ffff047224 */ /* 0x000fe200078e00ff */
[----:B------:R-:W-:Y:S03]  /*0880*/  STL [R1+0x48], RZ ;  /* 0x000048ff01007387 */ /* 0x000fe60000100800 */
[----:B------:R-:W-:Y:S01]  /*0890*/  IMAD.HI.U32 R4, R5, R7, R4 ;  /* 0x0000000705047227 */ /* 0x000fe200078e0004 */
[----:B------:R-:W-:Y:S03]  /*08a0*/  STL [R1+0x4c], RZ ;  /* 0x00004cff01007387 */ /* 0x000fe60000100800 */
[----:B------:R-:W-:Y:S01]  /*08b0*/  IMAD.MOV R5, RZ, RZ, -R10 ;  /* 0x000000ffff057224 */ /* 0x000fe200078e0a0a */
[----:B------:R-:W-:Y:S01]  /*08c0*/  STL [R1+0x30], RZ ;  /* 0x000030ff01007387 */ /* 0x000fe20000100800 */
[----:B------:R-:W-:-:S03]  /*08d0*/  IMAD.HI.U32 R0, R4, R11, RZ ;  /* 0x0000000b04007227 */ /* 0x000fc600078e00ff */
[----:B------:R-:W-:Y:S01]  /*08e0*/  STL [R1+0x34], RZ ;  /* 0x000034ff01007387 */ /* 0x000fe20000100800 */
[----:B------:R-:W-:Y:S01]  /*08f0*/  IMAD R4, R0, R5, R11 ;  /* 0x0000000500047224 */ /* 0x000fe200078e020b */
[----:B------:R-:W-:Y:S02]  /*0900*/  CS2R R10, SRZ ;  /* 0x00000000000a7805 */ /* 0x000fe4000001ff00 */
[----:B------:R-:W-:Y:S02]  /*0910*/  STL [R1+0x38], RZ ;  /* 0x000038ff01007387 */ /* 0x000fe40000100800 */
[----:B------:R-:W-:Y:S02]  /*0920*/  ISETP.GT.U32.AND P1, PT, R9, R4, PT ;  /* 0x000000040900720c */ /* 0x000fe40003f24070 */
[----:B------:R-:W-:Y:S04]  /*0930*/  STL [R1+0x3c], RZ ;  /* 0x00003cff01007387 */ /* 0x000fe80000100800 */
[----:B------:R-:W-:Y:S04]  /*0940*/  STL [R1+0x20], RZ ;  /* 0x000020ff01007387 */ /* 0x000fe80000100800 */
[----:B------:R-:W-:Y:S03]  /*0950*/  STL [R1+0x24], RZ ;  /* 0x000024ff01007387 */ /* 0x000fe60000100800 */
        /* <DEDUP_REMOVED lines=8> */
[----:B------:R-:W-:Y:S02]  /*09e0*/  ISETP.GE.AND P2, PT, R4, RZ, PT ;  /* 0x000000ff0400720c */ /* 0x000fe40003f46270 */
[----:B------:R-:W-:Y:S01]  /*09f0*/  CS2R R4, SRZ ;  /* 0x0000000000047805 */ /* 0x000fe2000001ff00 */
[----:B------:R-:W-:Y:S04]  /*0a00*/  STL [R1+0x14], RZ ;  /* 0x000014ff01007387 */ /* 0x000fe80000100800 */
[----:B------:R-:W-:Y:S01]  /*0a10*/  @P0 VIADD R0, R0, 0x1 ;  /* 0x0000000100000836 */ /* 0x000fe20000000000 */
[----:B------:R-:W-:Y:S04]  /*0a20*/  STL [R1+0x18], RZ ;  /* 0x000018ff01007387 */ /* 0x000fe80000100800 */
[----:B------:R-:W-:Y:S01]  /*0a30*/  STL [R1+0x1c], RZ ;  /* 0x00001cff01007387 */ /* 0x000fe20000100800 */
[----:B------:R-:W-:Y:S01]  /*0a40*/  @!P2 IMAD.MOV R0, RZ, RZ, -R0 ;  /* 0x000000ffff00a224 */ /* 0x000fe200078e0a00 */
[----:B------:R-:W-:-:S02]  /*0a50*/  @!P1 LOP3.LUT R0, RZ, R13, RZ, 0x33, !PT ;  /* 0x0000000dff009212 */ /* 0x000fc400078e33ff */
[----:B------:R-:W-:Y:S03]  /*0a60*/  STL [R1], RZ ;  /* 0x000000ff01007387 */ /* 0x000fe60000100800 */
[----:B------:R-:W-:Y:S01]  /*0a70*/  IMAD.SHL.U32 R61, R0, 0x40, RZ ;  /* 0x00000040003d7824 */ /* 0x000fe200078e00ff */
[----:B------:R-:W-:Y:S01]  /*0a80*/  STL [R1+0x4], RZ ;  /* 0x000004ff01007387 */ /* 0x000fe20000100800 */
[----:B------:R-:W-:Y:S02]  /*0a90*/  IMAD.MOV R60, RZ, RZ, -R0 ;  /* 0x000000ffff3c7224 */ /* 0x000fe400078e0a00 */
[----:B------:R-:W-:Y:S01]  /*0aa0*/  VIADD R0, R61, 0x1 ;  /* 0x000000013d007836 */ /* 0x000fe20000000000 */
[----:B------:R-:W-:Y:S01]  /*0ab0*/  STL [R1+0x8], RZ ;  /* 0x000008ff01007387 */ /* 0x000fe20000100800 */
[----:B------:R-:W-:Y:S01]  /*0ac0*/  IMAD R60, R13, R60, R6 ;  /* 0x0000003c0d3c7224 */ /* 0x000fe200078e0206 */
[----:B------:R-:W-:-:S02]  /*0ad0*/  CS2R R6, SRZ ;  /* 0x0000000000067805 */ /* 0x000fc4000001ff00 */
[----:B------:R-:W-:Y:S01]  /*0ae0*/  CS2R R12, SRZ ;  /* 0x00000000000c7805 */ /* 0x000fe2000001ff00 */
[----:B------:R-:W-:Y:S01]  /*0af0*/  STL [R1+0xc], RZ ;  /* 0x00000cff01007387 */ /* 0x000fe20000100800 */
[----:B------:R-:W-:Y:S01]  /*0b00*/  IMAD.IADD R60, R8, 0x1, R60 ;  /* 0x00000001083c7824 */ /* 0x000fe200078e023c */
[----:B------:R-:W-:Y:S02]  /*0b10*/  CS2R R8, SRZ ;  /* 0x0000000000087805 */ /* 0x000fe4000001ff00 */
[----:B------:R-:W-:Y:S04]  /*0b20*/  STL [R1+0x110], RZ ;  /* 0x000110ff01007387 */ /* 0x000fe80000100800 */
[----:B------:R-:W-:Y:S04]  /*0b30*/  STL [R1+0x114], RZ ;  /* 0x000114ff01007387 */ /* 0x000fe80000100800 */
[----:B------:R-:W-:Y:S04]  /*0b40*/  STL [R1+0x118], RZ ;  /* 0x000118ff01007387 */ /* 0x000fe80000100800 */
[----:B------:R-:W-:Y:S04]  /*0b50*/  STL [R1+0x11c], RZ ;  /* 0x00011cff01007387 */ /* 0x000fe80000100800 */
[----:B------:R-:W-:Y:S04]  /*0b60*/  STL [R1+0xb34], R61 ;  /* 0x000b343d01007387 */ /* 0x000fe80000100800 */
[----:B------:R2:W-:Y:S01]  /*0b70*/  STL [R1+0x210], R0 ;  /* 0x0002100001007387 */ /* 0x0005e20000100800 */
[----:B0-----:R-:W0:Y:S01]  /*0b80*/  S2R R2, SR_TID.X ;  /* 0x0000000000027919 */ /* 0x001e220000002100 */
[----:B--2---:R-:W-:-:S05]  /*0b90*/  VIADD R0, R61, 0x2 ;  /* 0x000000023d007836 */ /* 0x004fca0000000000 */
[----:B------:R2:W-:Y:S02]  /*0ba0*/  STL [R1+0x20c], R0 ;  /* 0x00020c0001007387 */ /* 0x0005e40000100800 */
[----:B--2---:R-:W-:-:S05]  /*0bb0*/  VIADD R0, R61, 0x3 ;  /* 0x000000033d007836 */ /* 0x004fca0000000000 */
[----:B------:R2:W-:Y:S01]  /*0bc0*/  STL [R1+0x208], R0 ;  /* 0x0002080001007387 */ /* 0x0005e20000100800 */
[----:B0-----:R-:W-:Y:S01]  /*0bd0*/  LOP3.LUT R3, R2, 0x1f, RZ, 0xc0, !PT ;  /* 0x0000001f02037812 */ /* 0x001fe200078ec0ff */
[----:B--2---:R-:W-:-:S05]  /*0be0*/  VIADD R0, R61, 0x4 ;  /* 0x000000043d007836 */ /* 0x004fca0000000000 */
[----:B------:R0:W-:Y:S02]  /*0bf0*/  STL [R1+0x204], R0 ;  /* 0x0002040001007387 */ /* 0x0001e40000100800 */
[----:B0-----:R-:W-:-:S05]  /*0c00*/  VIADD R0, R61, 0x5 ;  /* 0x000000053d007836 */ /* 0x001fca0000000000 */
        /* <DEDUP_REMOVED lines=111> */
[----:B0-----:R-:W-:Y:S02]  /*1300*/  IMAD.SHL.U32 R0, R60, 0x80, RZ ;  /* 0x000000803c007824 */ /* 0x001fe400078e00ff */
[----:B------:R-:W-:-:S03]  /*1310*/  IMAD.MOV.U32 R60, RZ, RZ, R61 ;  /* 0x000000ffff3c7224 */ /* 0x000fc600078e003d */
[----:B------:R-:W-:Y:S01]  /*1320*/  LOP3.LUT R2, R0, 0x1f, R2, 0xf8, !PT ;  /* 0x0000001f00027812 */ /* 0x000fe200078ef802 */
[----:B------:R-:W-:-:S05]  /*1330*/  VIADD R61, R60, 0x3d ;  /* 0x0000003d3c3d7836 */ /* 0x000fca0000000000 */
[----:B------:R0:W-:Y:S04]  /*1340*/  STL [R1+0x120], R61 ;  /* 0x0001203d01007387 */ /* 0x0001e80000100800 */
[----:B------:R2:W-:Y:S01]  /*1350*/  STL [R1+0xb68], R2 ;  /* 0x000b680201007387 */ /* 0x0005e20000100800 */
[C---:B0-----:R-:W-:Y:S02]  /*1360*/  VIADD R61, R60.reuse, 0x3e ;  /* 0x0000003e3c3d7836 */ /* 0x041fe40000000000 */
[----:B------:R-:W-:Y:S01]  /*1370*/  VIADD R60, R60, 0x3f ;  /* 0x0000003f3c3c7836 */ /* 0x000fe20000000000 */
[----:B--2---:R-:W-:-:S05]  /*1380*/  LOP3.LUT R2, R0, 0x20, R3, 0xfe, !PT ;  /* 0x0000002000027812 */ /* 0x004fca00078efe03 */
[----:B------:R0:W-:Y:S02]  /*1390*/  STL [R1+0xb74], R2 ;  /* 0x000b740201007387 */ /* 0x0001e40000100800 */
[C-C-:B0-----:R-:W-:Y:S02]  /*13a0*/  LOP3.LUT R2, R0.reuse, 0x40, R3.reuse, 0xfe, !PT ;  /* 0x0000004000027812 */ /* 0x141fe400078efe03 */
[----:B------:R-:W-:-:S03]  /*13b0*/  LOP3.LUT R0, R0, 0x60, R3, 0xfe, !PT ;  /* 0x0000006000007812 */ /* 0x000fc600078efe03 */
[----:B------:R0:W-:Y:S04]  /*13c0*/  STL [R1+0xb70], R2 ;  /* 0x000b700201007387 */ /* 0x0001e80000100800 */
[----:B0-----:R0:W5:Y:S04]  /*13d0*/  LDL.LU R2, [R1+0x236c] ;  /* 0x00236c0001027983 */ /* 0x0011680000300800 */
[----:B------:R0:W5:Y:S04]  /*13e0*/  LDL.LU R3, [R1+0x2368] ;  /* 0x0023680001037983 */ /* 0x0001680000300800 */
[----:B------:R0:W-:Y:S01]  /*13f0*/  STL [R1+0xb6c], R0 ;  /* 0x000b6c0001007387 */ /* 0x0001e20000100800 */
[----:B-1----:R-:W-:Y:S05]  /*1400*/  BRA.U !UP0, `(.L_x_0) ;  /* 0x000005dd08147547 */ /* 0x002fea000b800000 */
[----:B------:R-:W2:Y:S01]  /*1410*/  LDL R28, [R1+0xb74] ;  /* 0x000b7400011c7983 */ /* 0x000ea20000100800 */
[----:B-----5:R-:W-:Y:S01]  /*1420*/  IABS R8, R2 ;  /* 0x0000000200087213 */ /* 0x020fe20000000000 */
[----:B------:R-:W-:Y:S01]  /*1430*/  IMAD.MOV.U32 R30, RZ, RZ, R0 ;  /* 0x000000ffff1e7224 */ /* 0x000fe200078e0000 */
[----:B------:R-:W-:Y:S01]  /*1440*/  ISETP.GE.AND P0, PT, R60, RZ, PT ;  /* 0x000000ff3c00720c */ /* 0x000fe20003f06270 */
[----:B------:R-:W3:Y:S01]  /*1450*/  LDL.LU R34, [R1+0x12c] ;  /* 0x00012c0001227983 */ /* 0x000ee20000300800 */
[----:B------:R-:W-:Y:S01]  /*1460*/  IABS R13, R61 ;  /* 0x0000003d000d7213 */ /* 0x000fe20000000000 */
[----:B------:R-:W1:Y:S02]  /*1470*/  LDCU.128 UR8, c[0x0][0x380] ;  /* 0x00007000ff0877ac */ /* 0x000e640008000c00 */
[----:B------:R-:W4:Y:S01]  /*1480*/  LDL.LU R33, [R1+0x128] ;  /* 0x0001280001217983 */ /* 0x000f220000300800 */
[----:B------:R-:W-:Y:S01]  /*1490*/  ISETP.GE.AND P5, PT, R61, RZ, PT ;  /* 0x000000ff3d00720c */ /* 0x000fe20003fa6270 */
[----:B------:R-:W0:Y:S02]  /*14a0*/  LDCU UR6, c[0x0][0x3a4] ;  /* 0x00007480ff0677ac */ /* 0x000e240008000800 */
[----:B------:R-:W3:Y:S01]  /*14b0*/  LDL.LU R32, [R1+0x124] ;  /* 0x0001240001207983 */ /* 0x000ee20000300800 */
[----:B------:R-:W0:Y:S03]  /*14c0*/  LDCU UR7, c[0x0][0x3b0] ;  /* 0x00007600ff0777ac */ /* 0x000e260008000800 */
[----:B------:R-:W3:Y:S04]  /*14d0*/  LDL R29, [R1+0xb70] ;  /* 0x000b7000011d7983 */ /* 0x000ee80000100800 */
[----:B------:R-:W4:Y:S04]  /*14e0*/  LDL.LU R31, [R1+0x120] ;  /* 0x00012000011f7983 */ /* 0x000f280000300800 */
        /* <DEDUP_REMOVED lines=11> */
[----:B------:R-:W4:Y:S04]  /*15a0*/  LDL R27, [R1+0xb68] ;  /* 0x000b6800011b7983 */ /* 0x000f280000100800 */
        /* <DEDUP_REMOVED lines=13> */
[----:B------:R-:W4:Y:S01]  /*1680*/  LDL.LU R54, [R1+0x154] ;  /* 0x0001540001367983 */ /* 0x000f220000300800 */
[----:B------:R-:W0:Y:S02]  /*1690*/  I2F.RP R5, R8 ;  /* 0x0000000800057306 */ /* 0x000e240000209400 */
[----:B0-----:R-:W-:-:S02]  /*16a0*/  IABS R0, R3 ;  /* 0x0000000300007213 */ /* 0x001fc40000000000 */
[----:B------:R-:W-:Y:S01]  /*16b0*/  IABS R60, R60 ;  /* 0x0000003c003c7213 */ /* 0x000fe20000000000 */
[----:B------:R0:W-:Y:S03]  /*16c0*/  STL [R1+0x252c], R3 ;  /* 0x00252c0301007387 */ /* 0x0001e60000100800 */
[----:B------:R-:W0:Y:S08]  /*16d0*/  I2F.RP R4, R0 ;  /* 0x0000000000047306 */ /* 0x000e300000209400 */
[----:B------:R-:W1:Y:S08]  /*16e0*/  MUFU.RCP R5, R5 ;  /* 0x0000000500057308 */ /* 0x000e700000001000 */
[----:B0-----:R-:W0:Y:S01]  /*16f0*/  MUFU.RCP R4, R4 ;  /* 0x0000000400047308 */ /* 0x001e220000001000 */
[----:B-1----:R-:W-:-:S07]  /*1700*/  VIADD R5, R5, 0xffffffe ;  /* 0x0ffffffe05057836 */ /* 0x002fce0000000000 */
[----:B------:R-:W1:Y:S01]  /*1710*/  F2I.FTZ.U32.TRUNC.NTZ R5, R5 ;  /* 0x0000000500057305 */ /* 0x000e62000021f000 */
[----:B0-----:R-:W-:-:S07]  /*1720*/  VIADD R4, R4, 0xffffffe ;  /* 0x0ffffffe04047836 */ /* 0x001fce0000000000 */
[----:B------:R1:W0:Y:S02]  /*1730*/  F2I.FTZ.U32.TRUNC.NTZ R7, R4 ;  /* 0x0000000400077305 */ /* 0x000224000021f000 */
[----:B-1----:R-:W-:-:S04]  /*1740*/  IMAD.MOV R4, RZ, RZ, -R5 ;  /* 0x000000ffff047224 */ /* 0x002fc800078e0a05 */
[----:B------:R-:W-:Y:S02]  /*1750*/  IMAD R10, R4, R8, RZ ;  /* 0x00000008040a7224 */ /* 0x000fe400078e02ff */
[----:B------:R-:W-:Y:S02]  /*1760*/  IMAD.MOV.U32 R4, RZ, RZ, RZ ;  /* 0x000000ffff047224 */ /* 0x000fe400078e00ff */
[----:B0-----:R-:W-:Y:S02]  /*1770*/  IMAD.MOV R6, RZ, RZ, -R7 ;  /* 0x000000ffff067224 */ /* 0x001fe400078e0a07 */
[----:B------:R-:W-:-:S04]  /*1780*/  IMAD.HI.U32 R4, R5, R10, R4 ;  /* 0x0000000a05047227 */ /* 0x000fc800078e0004 */
[----:B------:R-:W-:Y:S02]  /*1790*/  IMAD R11, R6, R0, RZ ;  /* 0x00000000060b7224 */ /* 0x000fe400078e02ff */
[----:B------:R-:W-:-:S04]  /*17a0*/  IMAD.MOV.U32 R6, RZ, RZ, RZ ;  /* 0x000000ffff067224 */ /* 0x000fc800078e00ff */
[----:B------:R-:W-:Y:S01]  /*17b0*/  IMAD.HI.U32 R6, R7, R11, R6 ;  /* 0x0000000b07067227 */ /* 0x000fe200078e0006 */
[----:B------:R-:W-:Y:S02]  /*17c0*/  IABS R11, R30 ;  /* 0x0000001e000b7213 */ /* 0x000fe40000000000 */
[----:B--2---:R-:W-:-:S05]  /*17d0*/  IABS R10, R28 ;  /* 0x0000001c000a7213 */ /* 0x004fca0000000000 */
[----:B------:R-:W-:Y:S01]  /*17e0*/  IMAD.MOV.U32 R7, RZ, RZ, R10 ;  /* 0x000000ffff077224 */ /* 0x000fe200078e000a */
[----:B---3--:R-:W-:-:S05]  /*17f0*/  IABS R12, R29 ;  /* 0x0000001d000c7213 */ /* 0x008fca0000000000 */
[----:B------:R-:W-:-:S04]  /*1800*/  IMAD.MOV.U32 R10, RZ, RZ, R12 ;  /* 0x000000ffff0a7224 */ /* 0x000fc800078e000c */
[----:B------:R-:W-:-:S04]  /*1810*/  IMAD.HI.U32 R12, R4, R10, RZ ;  /* 0x0000000a040c7227 */ /* 0x000fc800078e00ff */
[----:B------:R-:W-:-:S04]  /*1820*/  IMAD.MOV R12, RZ, RZ, -R12 ;  /* 0x000000ffff0c7224 */ /* 0x000fc800078e0a0c */
[----:B------:R-:W-:-:S05]  /*1830*/  IMAD R10, R8, R12, R10 ;  /* 0x0000000c080a7224 */ /* 0x000fca00078e020a */
[----:B------:R-:W-:-:S13]  /*1840*/  ISETP.GT.U32.AND P4, PT, R8, R10, PT ;  /* 0x0000000a0800720c */ /* 0x000fda0003f84070 */
[----:B------:R-:W-:Y:S01]  /*1850*/  @!P4 IMAD.IADD R10, R10, 0x1, -R8 ;  /* 0x000000010a0ac824 */ /* 0x000fe200078e0a08 */
[----:B----4-:R-:W-:-:S05]  /*1860*/  IABS R9, R27 ;  /* 0x0000001b00097213 */ /* 0x010fca0000000000 */
[----:B------:R-:W-:-:S04]  /*1870*/  IMAD.HI.U32 R5, R4, R9, RZ ;  /* 0x0000000904057227 */ /* 0x000fc800078e00ff */
[----:B------:R-:W-:-:S04]  /*1880*/  IMAD.MOV R5, RZ, RZ, -R5 ;  /* 0x000000ffff057224 */ /* 0x000fc800078e0a05 */
[----:B------:R-:W-:Y:S02]  /*1890*/  IMAD R9, R8, R5, R9 ;  /* 0x0000000508097224 */ /* 0x000fe400078e0209 */
[----:B------:R-:W-:Y:S02]  /*18a0*/  IMAD.MOV.U32 R5, RZ, RZ, R11 ;  /* 0x000000ffff057224 */ /* 0x000fe400078e000b */
[----:B------:R-:W-:Y:S01]  /*18b0*/  IMAD.HI.U32 R11, R4, R7, RZ ;  /* 0x00000007040b7227 */ /* 0x000fe200078e00ff */
[----:B------:R-:W-:Y:S02]  /*18c0*/  ISETP.GT.U32.AND P2, PT, R8, R9, PT ;  /* 0x000000090800720c */ /* 0x000fe40003f44070 */
[----:B------:R-:W-:Y:S01]  /*18d0*/  IABS R16, R47 ;  /* 0x0000002f00107213 */ /* 0x000fe20000000000 */
[----:B------:R-:W-:-:S04]  /*18e0*/  IMAD.HI.U32 R4, R4, R5, RZ ;  /* 0x0000000504047227 */ /* 0x000fc800078e00ff */
[----:B------:R-:W-:Y:S02]  /*18f0*/  IMAD.MOV R11, RZ, RZ, -R11 ;  /* 0x000000ffff0b7224 */ /* 0x000fe400078e0a0b */
[----:B------:R-:W-:Y:S02]  /*1900*/  IMAD.MOV R4, RZ, RZ, -R4 ;  /* 0x000000ffff047224 */ /* 0x000fe400078e0a04 */
[C---:B------:R-:W-:Y:S02]  /*1910*/  IMAD R7, R8.reuse, R11, R7 ;  /* 0x0000000b08077224 */ /* 0x040fe400078e0207 */
[C---:B------:R-:W-:Y:S02]  /*1920*/  IMAD R4, R8.reuse, R4, R5 ;  /* 0x0000000408047224 */ /* 0x040fe400078e0205 */
[----:B------:R-:W-:Y:S01]  /*1930*/  @!P2 IMAD.IADD R9, R9, 0x1, -R8 ;  /* 0x000000010909a824 */ /* 0x000fe200078e0a08 */
[----:B------:R-:W-:Y:S01]  /*1940*/  ISETP.GT.U32.AND P3, PT, R8, R7, PT ;  /* 0x000000070800720c */ /* 0x000fe20003f64070 */
[----:B------:R-:W-:Y:S01]  /*1950*/  IMAD.HI.U32 R11, R6, R60, RZ ;  /* 0x0000003c060b7227 */ /* 0x000fe200078e00ff */
[----:B------:R-:W-:-:S02]  /*1960*/  ISETP.GT.U32.AND P1, PT, R8, R4, PT ;  /* 0x000000040800720c */ /* 0x000fc40003f24070 */
[----:B------:R-:W-:Y:S01]  /*1970*/  ISETP.GT.U32.AND P2, PT, R8, R9, PT ;  /* 0x000000090800720c */ /* 0x000fe20003f44070 */
[----:B------:R-:W-:Y:S01]  /*1980*/  IMAD.MOV R12, RZ, RZ, -R11 ;  /* 0x000000ffff0c7224 */ /* 0x000fe200078e0a0b */
[----:B------:R-:W-:Y:S01]  /*1990*/  IABS R11, R31 ;  /* 0x0000001f000b7213 */ /* 0x000fe20000000000 */
[----:B------:R-:W-:-:S04]  /*19a0*/  IMAD.HI.U32 R5, R6, R13, RZ ;  /* 0x0000000d06057227 */ /* 0x000fc800078e00ff */
[----:B------:R-:W-:Y:S01]  /*19b0*/  IMAD R60, R0, R12, R60 ;  /* 0x0000000c003c7224 */ /* 0x000fe200078e023c */
[----:B------:R-:W-:Y:S01]  /*19c0*/  IABS R12, R33 ;  /* 0x00000021000c7213 */ /* 0x000fe20000000000 */
[--C-:B------:R-:W-:Y:S01]  /*19d0*/  @!P3 IMAD.IADD R7, R7, 0x1, -R8.reuse ;  /* 0x000000010707b824 */ /* 0x100fe200078e0a08 */
[----:B------:R-:W-:Y:S01]  /*19e0*/  ISETP.GT.U32.AND P3, PT, R8, R10, PT ;  /* 0x0000000a0800720c */ /* 0x000fe20003f64070 */
[--C-:B------:R-:W-:Y:S01]  /*19f0*/  @!P1 IMAD.IADD R4, R4, 0x1, -R8.reuse ;  /* 0x0000000104049824 */ /* 0x100fe200078e0a08 */
[----:B------:R-:W-:Y:S01]  /*1a00*/  ISETP.GE.AND P1, PT, R27, RZ, PT ;  /* 0x000000ff1b00720c */ /* 0x000fe20003f26270 */
[----:B------:R-:W-:Y:S01]  /*1a10*/  @!P2 IMAD.IADD R9, R9, 0x1, -R8 ;  /* 0x000000010909a824 */ /* 0x000fe200078e0a08 */
[C---:B------:R-:W-:Y:S01]  /*1a20*/  ISETP.GT.U32.AND P6, PT, R8.reuse, R7, PT ;  /* 0x000000070800720c */ /* 0x040fe20003fc4070 */
[----:B------:R-:W-:Y:S01]  /*1a30*/  IMAD.MOV R5, RZ, RZ, -R5 ;  /* 0x000000ffff057224 */ /* 0x000fe200078e0a05 */
[----:B------:R-:W-:Y:S01]  /*1a40*/  ISETP.GT.U32.AND P4, PT, R8, R4, PT ;  /* 0x000000040800720c */ /* 0x000fe20003f84070 */
[----:B------:R-:W-:Y:S01]  /*1a50*/  IMAD.HI.U32 R14, R6, R11, RZ ;  /* 0x0000000b060e7227 */ /* 0x000fe200078e00ff */
[----:B------:R-:W-:-:S02]  /*1a60*/  ISETP.GT.U32.AND P2, PT, R0, R60, PT ;  /* 0x0000003c0000720c */ /* 0x000fc40003f44070 */
[----:B------:R-:W-:Y:S01]  /*1a70*/  IABS R27, R49 ;  /* 0x00000031001b7213 */ /* 0x000fe20000000000 */
[----:B------:R-:W-:Y:S01]  /*1a80*/  IMAD R13, R0, R5, R13 ;  /* 0x00000005000d7224 */ /* 0x000fe200078e020d */
[----:B------:R-:W-:Y:S01]  /*1a90*/  IABS R5, R32 ;  /* 0x0000002000057213 */ /* 0x000fe20000000000 */
[--C-:B------:R-:W-:Y:S02]  /*1aa0*/  @!P3 IMAD.IADD R10, R10, 0x1, -R8.reuse ;  /* 0x000000010a0ab824 */ /* 0x100fe400078e0a08 */
[----:B------:R-:W-:Y:S01]  /*1ab0*/  @!P1 IMAD.MOV R9, RZ, RZ, -R9 ;  /* 0x000000ffff099224 */ /* 0x000fe200078e0a09 */
[----:B------:R-:W-:Y:S01]  /*1ac0*/  ISETP.GE.AND P1, PT, R29, RZ, PT ;  /* 0x000000ff1d00720c */ /* 0x000fe20003f26270 */
[--C-:B------:R-:W-:Y:S01]  /*1ad0*/  @!P6 IMAD.IADD R7, R7, 0x1, -R8.reuse ;  /* 0x000000010707e824 */ /* 0x100fe200078e0a08 */
[----:B------:R-:W-:Y:S01]  /*1ae0*/  ISETP.GT.U32.AND P6, PT, R0, R13, PT ;  /* 0x0000000d0000720c */ /* 0x000fe20003fc4070 */
[----:B------:R-:W-:Y:S01]  /*1af0*/  @!P4 IMAD.IADD R4, R4, 0x1, -R8 ;  /* 0x000000010404c824 */ /* 0x000fe200078e0a08 */
[----:B------:R-:W-:Y:S01]  /*1b00*/  ISETP.GE.AND P4, PT, R28, RZ, PT ;  /* 0x000000ff1c00720c */ /* 0x000fe20003f86270 */
[----:B------:R-:W-:Y:S01]  /*1b10*/  @!P2 IMAD.IADD R60, R60, 0x1, -R0 ;  /* 0x000000013c3ca824 */ /* 0x000fe200078e0a00 */
[----:B------:R-:W-:Y:S01]  /*1b20*/  ISETP.GE.AND P2, PT, R30, RZ, PT ;  /* 0x000000ff1e00720c */ /* 0x000fe20003f46270 */
[----:B------:R-:W-:Y:S01]  /*1b30*/  IMAD.HI.U32 R15, R6, R5, RZ ;  /* 0x00000005060f7227 */ /* 0x000fe200078e00ff */
[----:B------:R-:W-:-:S03]  /*1b40*/  IABS R8, R34 ;  /* 0x0000002200087213 */ /* 0x000fc60000000000 */
[----:B------:R-:W-:Y:S02]  /*1b50*/  IMAD.MOV R15, RZ, RZ, -R15 ;  /* 0x000000ffff0f7224 */ /* 0x000fe400078e0a0f */
[----:B------:R-:W-:Y:S02]  /*1b60*/  IMAD.MOV R14, RZ, RZ, -R14 ;  /* 0x000000ffff0e7224 */ /* 0x000fe400078e0a0e */
[----:B------:R-:W-:Y:S01]  /*1b70*/  @!P6 IMAD.IADD R13, R13, 0x1, -R0 ;  /* 0x000000010d0de824 */ /* 0x000fe200078e0a00 */
[----:B------:R-:W-:Y:S01]  /*1b80*/  ISETP.NE.AND P6, PT, R2, RZ, PT ;  /* 0x000000ff0200720c */ /* 0x000fe20003fc5270 */
[C---:B------:R-:W-:Y:S01]  /*1b90*/  IMAD R5, R0.reuse, R15, R5 ;  /* 0x0000000f00057224 */ /* 0x040fe200078e0205 */
[----:B------:R-:W-:Y:S01]  /*1ba0*/  LOP3.LUT R2, RZ, R2, RZ, 0x33, !PT ;  /* 0x00000002ff027212 */ /* 0x000fe200078e33ff */
[----:B------:R-:W-:Y:S01]  /*1bb0*/  @!P4 IMAD.MOV R7, RZ, RZ, -R7 ;  /* 0x000000ffff07c224 */ /* 0x000fe200078e0a07 */
[C---:B------:R-:W-:Y:S01]  /*1bc0*/  ISETP.GT.U32.AND P4, PT, R0.reuse, R60, PT ;  /* 0x0000003c0000720c */ /* 0x040fe20003f84070 */
[----:B------:R-:W-:Y:S01]  /*1bd0*/  @!P1 IMAD.MOV R10, RZ, RZ, -R10 ;  /* 0x000000ffff0a9224 */ /* 0x000fe200078e0a0a */
[C---:B------:R-:W-:Y:S01]  /*1be0*/  ISETP.GT.U32.AND P1, PT, R0.reuse, R13, PT ;  /* 0x0000000d0000720c */ /* 0x040fe20003f24070 */
[----:B------:R-:W-:Y:S01]  /*1bf0*/  IMAD R11, R0, R14, R11 ;  /* 0x0000000e000b7224 */ /* 0x000fe200078e020b */
[----:B------:R-:W-:Y:S01]  /*1c00*/  SEL R9, R2, R9, !P6 ;  /* 0x0000000902097207 */ /* 0x000fe20007000000 */
[----:B------:R-:W-:Y:S01]  /*1c10*/  @!P2 IMAD.MOV R4, RZ, RZ, -R4 ;  /* 0x000000ffff04a224 */ /* 0x000fe200078e0a04 */
[----:B------:R-:W-:Y:S01]  /*1c20*/  ISETP.GT.U32.AND P2, PT, R0, R5, PT ;  /* 0x000000050000720c */ /* 0x000fe20003f44070 */
[----:B------:R-:W-:Y:S01]  /*1c30*/  IMAD.HI.U32 R14, R6, R12, RZ ;  /* 0x0000000c060e7227 */ /* 0x000fe200078e00ff */
[C---:B------:R-:W-:Y:S01]  /*1c40*/  SEL R7, R2.reuse, R7, !P6 ;  /* 0x0000000702077207 */ /* 0x040fe20007000000 */
[----:B------:R-:W-:Y:S01]  /*1c50*/  STL [R1+0x4c], R9 ;  /* 0x00004c0901007387 */ /* 0x000fe20000100800 */
[----:B------:R-:W-:Y:S01]  /*1c60*/  SEL R3, R2, R10, !P6 ;  /* 0x0000000a02037207 */ /* 0x000fe20007000000 */
[----:B------:R-:W-:Y:S01]  /*1c70*/  IMAD.MOV R14, RZ, RZ, -R14 ;  /* 0x000000ffff0e7224 */ /* 0x000fe200078e0a0e */
[----:B------:R-:W-:Y:S01]  /*1c80*/  ISETP.GT.U32.AND P3, PT, R0, R11, PT ;  /* 0x0000000b0000720c */ /* 0x000fe20003f64070 */
[----:B------:R0:W-:Y:S01]  /*1c90*/  STL [R1+0x48], R7 ;  /* 0x0000480701007387 */ /* 0x0001e20000100800 */
[----:B------:R-:W-:Y:S01]  /*1ca0*/  SEL R2, R2, R4, !P6 ;  /* 0x0000000402027207 */ /* 0x000fe20007000000 */
[----:B------:R-:W-:Y:S01]  /*1cb0*/  @!P4 IMAD.IADD R60, R60, 0x1, -R0 ;  /* 0x000000013c3cc824 */ /* 0x000fe200078e0a00 */
[----:B------:R-:W-:Y:S01]  /*1cc0*/  IABS R4, R35 ;  /* 0x0000002300047213 */ /* 0x000fe20000000000 */
[----:B------:R1:W-:Y:S01]  /*1cd0*/  STL [R1+0x44], R3 ;  /* 0x0000440301007387 */ /* 0x0003e20000100800 */
[C---:B------:R-:W-:Y:S01]  /*1ce0*/  IMAD R12, R0.reuse, R14, R12 ;  /* 0x0000000e000c7224 */ /* 0x040fe200078e020c */
[----:B------:R-:W-:Y:S01]  /*1cf0*/  ISETP.GE.AND P6, PT, R31, RZ, PT ;  /* 0x000000ff1f00720c */ /* 0x000fe20003fc6270 */
[--C-:B------:R-:W-:Y:S01]  /*1d00*/  @!P1 IMAD.IADD R13, R13, 0x1, -R0.reuse ;  /* 0x000000010d0d9824 */ /* 0x100fe200078e0a00 */
[----:B------:R2:W-:Y:S01]  /*1d10*/  STL [R1+0x40], R2 ;  /* 0x0000400201007387 */ /* 0x0005e20000100800 */
[--C-:B------:R-:W-:Y:S01]  /*1d20*/  @!P2 IMAD.IADD R5, R5, 0x1, -R0.reuse ;  /* 0x000000010505a824 */ /* 0x100fe200078e0a00 */
[----:B------:R-:W-:Y:S01]  /*1d30*/  ISETP.GT.U32.AND P4, PT, R0, R12, PT ;  /* 0x0000000c0000720c */ /* 0x000fe20003f84070 */
[----:B0-----:R-:W-:Y:S01]  /*1d40*/  IMAD.MOV.U32 R7, RZ, RZ, R13 ;  /* 0x000000ffff077224 */ /* 0x001fe200078e000d */
[----:B------:R-:W-:Y:S01]  /*1d50*/  ISETP.GE.AND P1, PT, R32, RZ, PT ;  /* 0x000000ff2000720c */ /* 0x000fe20003f26270 */
[----:B------:R-:W-:Y:S01]  /*1d60*/  @!P3 IMAD.IADD R11, R11, 0x1, -R0 ;  /* 0x000000010b0bb824 */ /* 0x000fe200078e0a00 */
[----:B------:R-:W-:Y:S01]  /*1d70*/  ISETP.GE.AND P2, PT, R34, RZ, PT ;  /* 0x000000ff2200720c */ /* 0x000fe20003f46270 */
[----:B-1----:R-:W-:Y:S01]  /*1d80*/  IMAD.MOV.U32 R3, RZ, RZ, R60 ;  /* 0x000000ffff037224 */ /* 0x002fe200078e003c */
[----:B------:R-:W-:Y:S01]  /*1d90*/  IABS R13, R44 ;  /* 0x0000002c000d7213 */ /* 0x000fe20000000000 */
[----:B------:R-:W-:Y:S01]  /*1da0*/  @!P5 IMAD.MOV R7, RZ, RZ, -R7 ;  /* 0x000000ffff07d224 */ /* 0x000fe200078e0a07 */
[----:B------:R-:W-:Y:S01]  /*1db0*/  ISETP.GT.U32.AND P3, PT, R0, R11, PT ;  /* 0x0000000b0000720c */ /* 0x000fe20003f64070 */
[----:B--2---:R-:W-:-:S04]  /*1dc0*/  IMAD.HI.U32 R2, R6, R8, RZ ;  /* 0x0000000806027227 */ /* 0x004fc800078e00ff */
[----:B------:R-:W-:Y:S02]  /*1dd0*/  IMAD.MOV R2, RZ, RZ, -R2 ;  /* 0x000000ffff027224 */ /* 0x000fe400078e0a02 */
[----:B------:R-:W-:Y:S01]  /*1de0*/  @!P0 IMAD.MOV R3, RZ, RZ, -R3 ;  /* 0x000000ffff038224 */ /* 0x000fe200078e0a03 */
[C---:B------:R-:W-:Y:S01]  /*1df0*/  ISETP.GT.U32.AND P0, PT, R0.reuse, R5, PT ;  /* 0x000000050000720c */ /* 0x040fe20003f04070 */
[----:B------:R-:W-:Y:S02]  /*1e00*/  IMAD R8, R0, R2, R8 ;  /* 0x0000000200087224 */ /* 0x000fe400078e0208 */
[----:B------:R-:W-:Y:S01]  /*1e10*/  IMAD.MOV.U32 R60, RZ, RZ, R4 ;  /* 0x000000ffff3c7224 */ /* 0x000fe200078e0004 */
[----:B------:R0:W-:Y:S01]  /*1e20*/  STL [R1+0x10], R3 ;  /* 0x0000100301007387 */ /* 0x0001e20000100800 */
[----:B------:R-:W-:Y:S01]  /*1e30*/  @!P4 IMAD.IADD R12, R12, 0x1, -R0 ;  /* 0x000000010c0cc824 */ /* 0x000fe200078e0a00 */
[----:B------:R-:W-:Y:S01]  /*1e40*/  ISETP.GT.U32.AND P5, PT, R0, R8, PT ;  /* 0x000000080000720c */ /* 0x000fe20003fa4070 */
[----:B------:R-:W-:Y:S01]  /*1e50*/  IMAD.HI.U32 R2, R6, R60, RZ ;  /* 0x0000003c06027227 */ /* 0x000fe200078e00ff */
[----:B------:R-:W-:Y:S01]  /*1e60*/  IABS R4, R46 ;  /* 0x0000002e00047213 */ /* 0x000fe20000000000 */
[----:B------:R-:W-:Y:S01]  /*1e70*/  STL [R1+0xc], R7 ;  /* 0x00000c0701007387 */ /* 0x000fe20000100800 */
[----:B------:R-:W-:Y:S01]  /*1e80*/  ISETP.GT.U32.AND P4, PT, R0, R12, PT ;  /* 0x0000000c0000720c */ /* 0x000fe20003f84070 */
[----:B------:R-:W-:-:S02]  /*1e90*/  IMAD.MOV R2, RZ, RZ, -R2 ;  /* 0x000000ffff027224 */ /* 0x000fc400078e0a02 */
[--C-:B------:R-:W-:Y:S01]  /*1ea0*/  @!P0 IMAD.IADD R5, R5, 0x1, -R0.reuse ;  /* 0x0000000105058824 */ /* 0x100fe200078e0a00 */
[----:B------:R-:W-:Y:S01]  /*1eb0*/  ISETP.GE.AND P0, PT, R46, RZ, PT ;  /* 0x000000ff2e00720c */ /* 0x000fe20003f06270 */
[----:B------:R-:W-:Y:S01]  /*1ec0*/  @!P3 IMAD.IADD R11, R11, 0x1, -R0 ;  /* 0x000000010b0bb824 */ /* 0x000fe200078e0a00 */
[----:B------:R-:W-:Y:S01]  /*1ed0*/  IABS R46, R38 ;  /* 0x00000026002e7213 */ /* 0x000fe20000000000 */
[----:B------:R-:W-:Y:S01]  /*1ee0*/  IMAD R60, R0, R2, R60 ;  /* 0x00000002003c7224 */ /* 0x000fe200078e023c */
[----:B------:R-:W-:Y:S01]  /*1ef0*/  ISETP.GE.AND P3, PT, R33, RZ, PT ;  /* 0x000000ff2100720c */ /* 0x000fe20003f66270 */
[----:B------:R-:W-:Y:S02]  /*1f00*/  IMAD.MOV.U32 R2, RZ, RZ, R5 ;  /* 0x000000ffff027224 */ /* 0x000fe400078e0005 */
[----:B------:R-:W-:Y:S01]  /*1f10*/  @!P5 IMAD.IADD R8, R8, 0x1, -R0 ;  /* 0x000000010808d824 */ /* 0x000fe200078e0a00 */
[----:B------:R-:W-:Y:S01]  /*1f20*/  ISETP.GE.AND P5, PT, R36, RZ, PT ;  /* 0x000000ff2400720c */ /* 0x000fe20003fa6270 */
[----:B0-----:R-:W-:-:S02]  /*1f30*/  IMAD.MOV.U32 R3, RZ, RZ, R11 ;  /* 0x000000ffff037224 */ /* 0x001fc400078e000b */
[----:B------:R-:W-:Y:S01]  /*1f40*/  @!P1 IMAD.MOV R2, RZ, RZ, -R2 ;  /* 0x000000ffff029224 */ /* 0x000fe200078e0a02 */
[----:B------:R-:W-:Y:S01]  /*1f50*/  ISETP.GT.U32.AND P1, PT, R0, R8, PT ;  /* 0x000000080000720c */ /* 0x000fe20003f24070 */
[----:B------:R-:W-:Y:S01]  /*1f60*/  @!P6 IMAD.MOV R3, RZ, RZ, -R3 ;  /* 0x000000ffff03e224 */ /* 0x000fe200078e0a03 */
[----:B------:R-:W-:Y:S01]  /*1f70*/  ISETP.GE.AND P6, PT, R35, RZ, PT ;  /* 0x000000ff2300720c */ /* 0x000fe20003fc6270 */
[----:B------:R-:W-:Y:S01]  /*1f80*/  @!P4 IMAD.IADD R12, R12, 0x1, -R0 ;  /* 0x000000010c0cc824 */ /* 0x000fe200078e0a00 */
[----:B------:R-:W-:Y:S01]  /*1f90*/  ISETP.GT.U32.AND P4, PT, R0, R60, PT ;  /* 0x0000003c0000720c */ /* 0x000fe20003f84070 */
[----:B------:R-:W-:Y:S01]  /*1fa0*/  IMAD.HI.U32 R33, R6, R4, RZ ;  /* 0x0000000406217227 */ /* 0x000fe200078e00ff */
[----:B------:R0:W-:Y:S03]  /*1fb0*/  STL [R1+0x8], R3 ;  /* 0x0000080301007387 */ /* 0x0001e60000100800 */
[----:B------:R-:W-:Y:S01]  /*1fc0*/  IMAD.MOV R33, RZ, RZ, -R33 ;  /* 0x000000ffff217224 */ /* 0x000fe200078e0a21 */
[----:B------:R1:W-:Y:S01]  /*1fd0*/  STL [R1+0x4], R2 ;  /* 0x0000040201007387 */ /* 0x0003e20000100800 */
[----:B------:R-:W-:-:S02]  /*1fe0*/  IMAD.MOV.U32 R34, RZ, RZ, R37 ;  /* 0x000000ffff227224 */ /* 0x000fc400078e0025 */
[----:B------:R-:W-:Y:S01]  /*1ff0*/  @!P1 IMAD.IADD R8, R8, 0x1, -R0 ;  /* 0x0000000108089824 */ /* 0x000fe200078e0a00 */
[----:B------:R-:W-:Y:S01]  /*2000*/  ISETP.GE.AND P1, PT, R38, RZ, PT ;  /* 0x000000ff2600720c */ /* 0x000fe20003f26270 */
[----:B------:R-:W-:Y:S01]  /*2010*/  IMAD R33, R0, R33, R4 ;  /* 0x0000002100217224 */ /* 0x000fe200078e0204 */
[----:B------:R-:W-:Y:S01]  /*2020*/  IABS R4, R34 ;  /* 0x0000002200047213 */ /* 0x000fe20000000000 */
[----:B0-----:R-:W-:Y:S02]  /*2030*/  IMAD.MOV.U32 R3, RZ, RZ, R12 ;  /* 0x000000ffff037224 */ /* 0x001fe400078e000c */
[----:B------:R-:W-:Y:S02]  /*2040*/  IMAD.MOV.U32 R61, RZ, RZ, R8 ;  /* 0x000000ffff3d7224 */ /* 0x000fe400078e0008 */
[----:B-1----:R-:W-:-:S04]  /*2050*/  IMAD.HI.U32 R2, R6, R46, RZ ;  /* 0x0000002e06027227 */ /* 0x002fc800078e00ff */
[----:B------:R-:W-:Y:S02]  /*2060*/  IMAD.MOV R2, RZ, RZ, -R2 ;  /* 0x000000ffff027224 */ /* 0x000fe400078e0a02 */
[----:B------:R-:W-:Y:S01]  /*2070*/  @!P3 IMAD.MOV R3, RZ, RZ, -R3 ;  /* 0x000000ffff03b224 */ /* 0x000fe200078e0a03 */
[C---:B------:R-:W-:Y:S01]  /*2080*/  ISETP.GT.U32.AND P3, PT, R0.reuse, R33, PT ;  /* 0x000000210000720c */ /* 0x040fe20003f64070 */
[----:B------:R-:W-:Y:S02]  /*2090*/  IMAD R46, R0, R2, R46 ;  /* 0x00000002002e7224 */ /* 0x000fe400078e022e */
[----:B------:R-:W-:Y:S01]  /*20a0*/  IMAD.MOV.U32 R37, RZ, RZ, R39 ;  /* 0x000000ffff257224 */ /* 0x000fe200078e0027 */
[----:B------:R-:W-:Y:S01]  /*20b0*/  STL [R1], R3 ;  /* 0x0000000301007387 */ /* 0x000fe20000100800 */
[----:B------:R-:W-:Y:S01]  /*20c0*/  IMAD.MOV.U32 R39, RZ, RZ, R40 ;  /* 0x000000ffff277224 */ /* 0x000fe200078e0028 */
[----:B------:R-:W-:Y:S01]  /*20d0*/  IABS R40, R36 ;  /* 0x0000002400287213 */ /* 0x000fe20000000000 */
[----:B------:R-:W-:-:S02]  /*20e0*/  @!P4 IMAD.IADD R60, R60, 0x1, -R0 ;  /* 0x000000013c3cc824 */ /* 0x000fc400078e0a00 */
[----:B------:R-:W-:Y:S01]  /*20f0*/  @!P2 IMAD.MOV R61, RZ, RZ, -R61 ;  /* 0x000000ffff3da224 */ /* 0x000fe200078e0a3d */
[C---:B------:R-:W-:Y:S01]  /*2100*/  ISETP.GT.U32.AND P2, PT, R0.reuse, R46, PT ;  /* 0x0000002e0000720c */ /* 0x040fe20003f44070 */
[----:B------:R-:W-:Y:S01]  /*2110*/  IMAD.MOV.U32 R36, RZ, RZ, R42 ;  /* 0x000000ffff247224 */ /* 0x000fe200078e002a */
[----:B------:R-:W-:Y:S01]  /*2120*/  ISETP.GT.U32.AND P4, PT, R0, R60, PT ;  /* 0x0000003c0000720c */ /* 0x000fe20003f84070 */
[----:B------:R-:W-:Y:S01]  /*2130*/  IMAD.MOV.U32 R42, RZ, RZ, R48 ;  /* 0x000000ffff2a7224 */ /* 0x000fe200078e0030 */
[----:B------:R-:W-:Y:S01]  /*2140*/  STL [R1+0x2510], R61 ;  /* 0x0025103d01007387 */ /* 0x000fe20000100800 */
[----:B------:R-:W-:Y:S01]  /*2150*/  IMAD.MOV.U32 R48, RZ, RZ, R54 ;  /* 0x000000ffff307224 */ /* 0x000fe200078e0036 */
[----:B------:R-:W-:Y:S01]  /*2160*/  IABS R54, R41 ;  /* 0x0000002900367213 */ /* 0x000fe20000000000 */
[----:B------:R-:W-:-:S04]  /*2170*/  IMAD.HI.U32 R5, R6, R40, RZ ;  /* 0x0000002806057227 */ /* 0x000fc800078e00ff */
[----:B------:R-:W-:Y:S02]  /*2180*/  IMAD.MOV.U32 R35, RZ, RZ, R37 ;  /* 0x000000ffff237224 */ /* 0x000fe400078e0025 */
[----:B------:R-:W-:Y:S02]  /*2190*/  IMAD.MOV R5, RZ, RZ, -R5 ;  /* 0x000000ffff057224 */ /* 0x000fe400078e0a05 */
[----:B------:R-:W-:Y:S02]  /*21a0*/  IMAD.MOV.U32 R37, RZ, RZ, R39 ;  /* 0x000000ffff257224 */ /* 0x000fe400078e0027 */
[----:B------:R-:W-:-:S04]  /*21b0*/  IMAD.HI.U32 R2, R6, R54, RZ ;  /* 0x0000003606027227 */ /* 0x000fc800078e00ff */
[----:B------:R-:W-:Y:S02]  /*21c0*/  @!P3 IMAD.IADD R33, R33, 0x1, -R0 ;  /* 0x000000012121b824 */ /* 0x000fe400078e0a00 */
[----:B------:R-:W-:Y:S02]  /*21d0*/  IMAD.MOV.U32 R39, RZ, RZ, R42 ;  /* 0x000000ffff277224 */ /* 0x000fe400078e002a */
[----:B------:R-:W-:Y:S01]  /*21e0*/  IMAD.MOV.U32 R42, RZ, RZ, R50 ;  /* 0x000000ffff2a7224 */ /* 0x000fe200078e0032 */
[C---:B------:R-:W-:Y:S01]  /*21f0*/  ISETP.GT.U32.AND P3, PT, R0.reuse, R33, PT ;  /* 0x000000210000720c */ /* 0x040fe20003f64070 */
[----:B------:R-:W-:Y:S02]  /*2200*/  IMAD R40, R0, R5, R40 ;  /* 0x0000000500287224 */ /* 0x000fe400078e0228 */
[----:B------:R-:W-:Y:S01]  /*2210*/  IMAD.MOV.U32 R50, RZ, RZ, R56 ;  /* 0x000000ffff327224 */ /* 0x000fe200078e0038 */
[----:B------:R-:W-:Y:S01]  /*2220*/  IABS R56, R35 ;  /* 0x0000002300387213 */ /* 0x000fe20000000000 */
[----:B------:R-:W-:-:S02]  /*2230*/  @!P2 IMAD.IADD R46, R46, 0x1, -R0 ;  /* 0x000000012e2ea824 */ /* 0x000fc400078e0a00 */
[----:B------:R-:W-:Y:S02]  /*2240*/  IMAD.MOV R2, RZ, RZ, -R2 ;  /* 0x000000ffff027224 */ /* 0x000fe400078e0a02 */
[----:B------:R-:W-:Y:S01]  /*2250*/  @!P4 IMAD.IADD R60, R60, 0x1, -R0 ;  /* 0x000000013c3cc824 */ /* 0x000fe200078e0a00 */
[C---:B------:R-:W-:Y:S01]  /*2260*/  ISETP.GT.U32.AND P4, PT, R0.reuse, R40, PT ;  /* 0x000000280000720c */ /* 0x040fe20003f84070 */
[C---:B------:R-:W-:Y:S01]  /*2270*/  IMAD R54, R0.reuse, R2, R54 ;  /* 0x0000000200367224 */ /* 0x040fe200078e0236 */
[----:B------:R-:W-:Y:S01]  /*2280*/  ISETP.GT.U32.AND P2, PT, R0, R46, PT ;  /* 0x0000002e0000720c */ /* 0x000fe20003f44070 */
[----:B------:R-:W-:-:S04]  /*2290*/  IMAD.HI.U32 R2, R6, R56, RZ ;  /* 0x0000003806027227 */ /* 0x000fc800078e00ff */
[----:B------:R-:W-:-:S04]  /*22a0*/  IMAD.HI.U32 R5, R6, R4, RZ ;  /* 0x0000000406057227 */ /* 0x000fc800078e00ff */
[----:B------:R-:W-:Y:S02]  /*22b0*/  IMAD.MOV R2, RZ, RZ, -R2 ;  /* 0x000000ffff027224 */ /* 0x000fe400078e0a02 */
[----:B------:R-:W-:Y:S02]  /*22c0*/  IMAD.MOV R5, RZ, RZ, -R5 ;  /* 0x000000ffff057224 */ /* 0x000fe400078e0a05 */
[C---:B------:R-:W-:Y:S02]  /*22d0*/  IMAD R56, R0.reuse, R2, R56 ;  /* 0x0000000200387224 */ /* 0x040fe400078e0238 */
[C---:B------:R-:W-:Y:S02]  /*22e0*/  IMAD R4, R0.reuse, R5, R4 ;  /* 0x0000000500047224 */ /* 0x040fe400078e0204 */
[--C-:B------:R-:W-:Y:S01]  /*22f0*/  @!P3 IMAD.IADD R33, R33, 0x1, -R0.reuse ;  /* 0x000000012121b824 */ /* 0x100fe200078e0a00 */
[----:B------:R-:W-:Y:S01]  /*2300*/  ISETP.GT.U32.AND P3, PT, R0, R54, PT ;  /* 0x000000360000720c */ /* 0x000fe20003f64070 */
[----:B------:R-:W-:-:S02]  /*2310*/  @!P4 IMAD.IADD R40, R40, 0x1, -R0 ;  /* 0x000000012828c824 */ /* 0x000fc400078e0a00 */
[----:B------:R-:W-:Y:S01]  /*2320*/  @!P2 IMAD.IADD R46, R46, 0x1, -R0 ;  /* 0x000000012e2ea824 */ /* 0x000fe200078e0a00 */
[C---:B------:R-:W-:Y:S01]  /*2330*/  ISETP.GT.U32.AND P2, PT, R0.reuse, R56, PT ;  /* 0x000000380000720c */ /* 0x040fe20003f44070 */
[----:B------:R-:W-:Y:S01]  /*2340*/  @!P0 IMAD.MOV R33, RZ, RZ, -R33 ;  /* 0x000000ffff218224 */ /* 0x000fe200078e0a21 */
[C---:B------:R-:W-:Y:S01]  /*2350*/  ISETP.GT.U32.AND P0, PT, R0.reuse, R4, PT ;  /* 0x000000040000720c */ /* 0x040fe20003f04070 */
[----:B------:R-:W-:Y:S01]  /*2360*/  @!P6 IMAD.MOV R60, RZ, RZ, -R60 ;  /* 0x000000ffff3ce224 */ /* 0x000fe200078e0a3c */
[----:B------:R-:W-:Y:S01]  /*2370*/  ISETP.GT.U32.AND P4, PT, R0, R40, PT ;  /* 0x000000280000720c */ /* 0x000fe20003f84070 */
[----:B------:R-:W-:Y:S01]  /*2380*/  IMAD.MOV.U32 R38, RZ, RZ, R52 ;  /* 0x000000ffff267224 */ /* 0x000fe200078e0034 */
[----:B------:R-:W-:Y:S01]  /*2390*/  ISETP.GE.AND P6, PT, R41, RZ, PT ;  /* 0x000000ff2900720c */ /* 0x000fe20003fc6270 */
[----:B------:R-:W-:Y:S01]  /*23a0*/  IMAD.MOV.U32 R41, RZ, RZ, R48 ;  /* 0x000000ffff297224 */ /* 0x000fe200078e0030 */
[----:B------:R-:W-:Y:S01]  /*23b0*/  IABS R48, R36 ;  /* 0x0000002400307213 */ /* 0x000fe20000000000 */
[----:B------:R-:W-:Y:S01]  /*23c0*/  IMAD.MOV.U32 R52, RZ, RZ, R53 ;  /* 0x000000ffff347224 */ /* 0x000fe200078e0035 */
[----:B------:R-:W-:Y:S01]  /*23d0*/  IABS R53, R37 ;  /* 0x0000002500357213 */ /* 0x000fe20000000000 */
[--C-:B------:R-:W-:Y:S01]  /*23e0*/  @!P3 IMAD.IADD R54, R54, 0x1, -R0.reuse ;  /* 0x000000013636b824 */ /* 0x100fe200078e0a00 */
[----:B------:R-:W-:Y:S01]  /*23f0*/  IABS R18, R41 ;  /* 0x0000002900127213 */ /* 0x000fe20000000000 */
[----:B------:R-:W-:Y:S01]  /*2400*/  @!P2 IMAD.IADD R56, R56, 0x1, -R0 ;  /* 0x000000013838a824 */ /* 0x000fe200078e0a00 */
[----:B------:R-:W-:Y:S01]  /*2410*/  STL [R1+0x2514], R60 ;  /* 0x0025143c01007387 */ /* 0x000fe20000100800 */
[----:B------:R-:W-:Y:S01]  /*2420*/  IMAD.HI.U32 R2, R6, R48, RZ ;  /* 0x0000003006027227 */ /* 0x000fe200078e00ff */
[----:B------:R-:W-:-:S02]  /*2430*/  ISETP.GT.U32.AND P3, PT, R0, R54, PT ;  /* 0x000000360000720c */ /* 0x000fc40003f64070 */
[----:B------:R-:W-:Y:S01]  /*2440*/  ISETP.GT.U32.AND P2, PT, R0, R56, PT ;  /* 0x000000380000720c */ /* 0x000fe20003f44070 */
[--C-:B------:R-:W-:Y:S01]  /*2450*/  @!P0 IMAD.IADD R4, R4, 0x1, -R0.reuse ;  /* 0x0000000104048824 */ /* 0x100fe200078e0a00 */
[----:B------:R-:W-:Y:S01]  /*2460*/  STL [R1+0x2518], R33 ;  /* 0x0025182101007387 */ /* 0x000fe20000100800 */
[----:B------:R-:W-:Y:S01]  /*2470*/  @!P4 IMAD.IADD R40, R40, 0x1, -R0 ;  /* 0x000000012828c824 */ /* 0x000fe200078e0a00 */
[----:B------:R-:W-:Y:S01]  /*2480*/  ISETP.GE.AND P4, PT, R34, RZ, PT ;  /* 0x000000ff2200720c */ /* 0x000fe20003f86270 */
[----:B------:R-:W-:Y:S01]  /*2490*/  IMAD.MOV R2, RZ, RZ, -R2 ;  /* 0x000000ffff027224 */ /* 0x000fe200078e0a02 */
[C---:B------:R-:W-:Y:S01]  /*24a0*/  ISETP.GT.U32.AND P0, PT, R0.reuse, R4, PT ;  /* 0x000000040000720c */ /* 0x040fe20003f04070 */
[----:B------:R-:W-:Y:S01]  /*24b0*/  @!P5 IMAD.MOV R40, RZ, RZ, -R40 ;  /* 0x000000ffff28d224 */ /* 0x000fe200078e0a28 */
[----:B------:R-:W-:Y:S01]  /*24c0*/  ISETP.GE.AND P5, PT, R35, RZ, PT ;  /* 0x000000ff2300720c */ /* 0x000fe20003fa6270 */
[----:B------:R-:W-:Y:S01]  /*24d0*/  IMAD R48, R0, R2, R48 ;  /* 0x0000000200307224 */ /* 0x000fe200078e0230 */
[----:B------:R-:W-:Y:S01]  /*24e0*/  IABS R34, R39 ;  /* 0x0000002700227213 */ /* 0x000fe20000000000 */
[C---:B------:R-:W-:Y:S01]  /*24f0*/  IMAD.HI.U32 R2, R6.reuse, R18, RZ ;  /* 0x0000001206027227 */ /* 0x040fe200078e00ff */
[----:B------:R-:W-:Y:S03]  /*2500*/  STL [R1+0x251c], R40 ;  /* 0x00251c2801007387 */ /* 0x000fe60000100800 */
[----:B------:R-:W-:-:S04]  /*2510*/  IMAD.HI.U32 R5, R6, R53, RZ ;  /* 0x0000003506057227 */ /* 0x000fc800078e00ff */
[----:B------:R-:W-:Y:S02]  /*2520*/  IMAD.MOV R2, RZ, RZ, -R2 ;  /* 0x000000ffff027224 */ /* 0x000fe400078e0a02 */
[----:B------:R-:W-:Y:S02]  /*2530*/  IMAD.MOV R5, RZ, RZ, -R5 ;  /* 0x000000ffff057224 */ /* 0x000fe400078e0a05 */
[----:B------:R-:W-:Y:S01]  /*2540*/  @!P2 IMAD.IADD R56, R56, 0x1, -R0 ;  /* 0x000000013838a824 */ /* 0x000fe200078e0a00 */
[----:B------:R-:W-:Y:S01]  /*2550*/  ISETP.GE.AND P2, PT, R38, RZ, PT ;  /* 0x000000ff2600720c */ /* 0x000fe20003f46270 */
[C---:B------:R-:W-:Y:S02]  /*2560*/  IMAD R18, R0.reuse, R2, R18 ;  /* 0x0000000200127224 */ /* 0x040fe400078e0212 */
[----:B------:R-:W-:Y:S02]  /*2570*/  IMAD R53, R0, R5, R53 ;  /* 0x0000000500357224 */ /* 0x000fe400078e0235 */
[----:B------:R-:W-:Y:S01]  /*2580*/  @!P0 IMAD.IADD R4, R4, 0x1, -R0 ;  /* 0x0000000104048824 */ /* 0x000fe200078e0a00 */
[C---:B------:R-:W-:Y:S01]  /*2590*/  ISETP.GT.U32.AND P0, PT, R0.reuse, R48, PT ;  /* 0x000000300000720c */ /* 0x040fe20003f04070 */
[----:B------:R-:W-:Y:S01]  /*25a0*/  @!P5 IMAD.MOV R56, RZ, RZ, -R56 ;  /* 0x000000ffff38d224 */ /* 0x000fe200078e0a38 */
[C---:B------:R-:W-:Y:S01]  /*25b0*/  ISETP.GT.U32.AND P5, PT, R0.reuse, R18, PT ;  /* 0x000000120000720c */ /* 0x040fe20003fa4070 */
[----:B------:R-:W-:Y:S01]  /*25c0*/  @!P4 IMAD.MOV R4, RZ, RZ, -R4 ;  /* 0x000000ffff04c224 */ /* 0x000fe200078e0a04 */
[----:B------:R-:W-:Y:S01]  /*25d0*/  ISETP.GT.U32.AND P4, PT, R0, R53, PT ;  /* 0x000000350000720c */ /* 0x000fe20003f84070 */
[----:B------:R-:W-:Y:S01]  /*25e0*/  @!P3 IMAD.IADD R54, R54, 0x1, -R0 ;  /* 0x000000013636b824 */ /* 0x000fe200078e0a00 */
[----:B------:R-:W-:Y:S01]  /*25f0*/  ISETP.GE.AND P3, PT, R37, RZ, PT ;  /* 0x000000ff2500720c */ /* 0x000fe20003f66270 */
[----:B------:R-:W-:-:S04]  /*2600*/  IMAD.HI.U32 R2, R6, R34, RZ ;  /* 0x0000002206027227 */ /* 0x000fc800078e00ff */
[----:B------:R-:W-:Y:S01]  /*2610*/  @!P6 IMAD.MOV R54, RZ, RZ, -R54 ;  /* 0x000000ffff36e224 */ /* 0x000fe200078e0a36 */
[----:B------:R-:W-:Y:S01]  /*2620*/  ISETP.GE.AND P6, PT, R41, RZ, PT ;  /* 0x000000ff2900720c */ /* 0x000fe20003fc6270 */
[----:B------:R-:W-:Y:S02]  /*2630*/  IMAD.MOV.U32 R41, RZ, RZ, R42 ;  /* 0x000000ffff297224 */ /* 0x000fe400078e002a */
[----:B------:R-:W-:Y:S01]  /*2640*/  IMAD.MOV.U32 R42, RZ, RZ, R55 ;  /* 0x000000ffff2a7224 */ /* 0x000fe200078e0037 */
[----:B------:R-:W-:Y:S01]  /*2650*/  IABS R55, R38 ;  /* 0x0000002600377213 */ /* 0x000fe20000000000 */
[----:B------:R-:W-:Y:S01]  /*2660*/  @!P0 IMAD.IADD R48, R48, 0x1, -R0 ;  /* 0x0000000130308824 */ /* 0x000fe200078e0a00 */
[----:B------:R-:W-:Y:S01]  /*2670*/  IABS R11, R41 ;  /* 0x00000029000b7213 */ /* 0x000fe20000000000 */
[----:B------:R-:W-:Y:S01]  /*2680*/  IMAD.MOV R2, RZ, RZ, -R2 ;  /* 0x000000ffff027224 */ /* 0x000fe200078e0a02 */
[----:B------:R-:W-:Y:S01]  /*2690*/  IABS R28, R42 ;  /* 0x0000002a001c7213 */ /* 0x000fe20000000000 */
[--C-:B------:R-:W-:Y:S01]  /*26a0*/  @!P5 IMAD.IADD R18, R18, 0x1, -R0.reuse ;  /* 0x000000011212d824 */ /* 0x100fe200078e0a00 */
[----:B------:R-:W-:Y:S01]  /*26b0*/  ISETP.GT.U32.AND P0, PT, R0, R48, PT ;  /* 0x000000300000720c */ /* 0x000fe20003f04070 */
[----:B------:R-:W-:-:S02]  /*26c0*/  @!P4 IMAD.IADD R53, R53, 0x1, -R0 ;  /* 0x000000013535c824 */ /* 0x000fc400078e0a00 */
[----:B------:R-:W-:Y:S01]  /*26d0*/  IMAD.HI.U32 R5, R6, R55, RZ ;  /* 0x0000003706057227 */ /* 0x000fe200078e00ff */
[C---:B------:R-:W-:Y:S02]  /*26e0*/  ISETP.GT.U32.AND P5, PT, R0.reuse, R18, PT ;  /* 0x000000120000720c */ /* 0x040fe40003fa4070 */
[C---:B------:R-:W-:Y:S01]  /*26f0*/  ISETP.GT.U32.AND P4, PT, R0.reuse, R53, PT ;  /* 0x000000350000720c */ /* 0x040fe20003f84070 */
[----:B------:R-:W-:Y:S02]  /*2700*/  IMAD R34, R0, R2, R34 ;  /* 0x0000000200227224 */ /* 0x000fe400078e0222 */
[----:B------:R-:W-:-:S04]  /*2710*/  IMAD.HI.U32 R2, R6, R13, RZ ;  /* 0x0000000d06027227 */ /* 0x000fc800078e00ff */
[----:B------:R-:W-:Y:S02]  /*2720*/  IMAD.MOV R5, RZ, RZ, -R5 ;  /* 0x000000ffff057224 */ /* 0x000fe400078e0a05 */
[----:B------:R-:W-:Y:S02]  /*2730*/  IMAD.MOV R7, RZ, RZ, -R2 ;  /* 0x000000ffff077224 */ /* 0x000fe400078e0a02 */
[----:B------:R-:W-:-:S04]  /*2740*/  IMAD.HI.U32 R2, R6, R11, RZ ;  /* 0x0000000b06027227 */ /* 0x000fc800078e00ff */
[C---:B------:R-:W-:Y:S02]  /*2750*/  IMAD R55, R0.reuse, R5, R55 ;  /* 0x0000000500377224 */ /* 0x040fe400078e0237 */
[----:B------:R-:W-:Y:S02]  /*2760*/  IMAD R13, R0, R7, R13 ;  /* 0x00000007000d7224 */ /* 0x000fe400078e020d */
[----:B------:R-:W-:Y:S02]  /*2770*/  IMAD.MOV R2, RZ, RZ, -R2 ;  /* 0x000000ffff027224 */ /* 0x000fe400078e0a02 */
[--C-:B------:R-:W-:Y:S01]  /*2780*/  @!P0 IMAD.IADD R48, R48, 0x1, -R0.reuse ;  /* 0x0000000130308824 */ /* 0x100fe200078e0a00 */
[----:B------:R-:W-:Y:S01]  /*2790*/  ISETP.GT.U32.AND P0, PT, R0, R55, PT ;  /* 0x000000370000720c */ /* 0x000fe20003f04070 */
[----:B------:R-:W-:Y:S01]  /*27a0*/  @!P5 IMAD.IADD R18, R18, 0x1, -R0 ;  /* 0x000000011212d824 */ /* 0x000fe200078e0a00 */
[C---:B------:R-:W-:Y:S01]  /*27b0*/  ISETP.GT.U32.AND P5, PT, R0.reuse, R13, PT ;  /* 0x0000000d0000720c */ /* 0x040fe20003fa4070 */
[----:B------:R-:W-:-:S02]  /*27c0*/  IMAD R11, R0, R2, R11 ;  /* 0x00000002000b7224 */ /* 0x000fc400078e020b */
[----:B------:R-:W-:Y:S01]  /*27d0*/  @!P4 IMAD.IADD R53, R53, 0x1, -R0 ;  /* 0x000000013535c824 */ /* 0x000fe200078e0a00 */
[C---:B------:R-:W-:Y:S01]  /*27e0*/  ISETP.GT.U32.AND P4, PT, R0.reuse, R34, PT ;  /* 0x000000220000720c */ /* 0x040fe20003f84070 */
[----:B------:R-:W-:Y:S01]  /*27f0*/  @!P6 IMAD.MOV R18, RZ, RZ, -R18 ;  /* 0x000000ffff12e224 */ /* 0x000fe200078e0a12 */
[----:B------:R-:W-:Y:S01]  /*2800*/  ISETP.GT.U32.AND P6, PT, R0, R11, PT ;  /* 0x0000000b0000720c */ /* 0x000fe20003fc4070 */
[----:B------:R-:W-:Y:S01]  /*2810*/  @!P1 IMAD.MOV R46, RZ, RZ, -R46 ;  /* 0x000000ffff2e9224 */ /* 0x000fe200078e0a2e */
[----:B------:R-:W-:Y:S01]  /*2820*/  ISETP.GE.AND P1, PT, R36, RZ, PT ;  /* 0x000000ff2400720c */ /* 0x000fe20003f26270 */
[----:B------:R-:W-:Y:S01]  /*2830*/  @!P3 IMAD.MOV R53, RZ, RZ, -R53 ;  /* 0x000000ffff35b224 */ /* 0x000fe200078e0a35 */
[----:B------:R-:W-:Y:S01]  /*2840*/  IABS R36, R43 ;  /* 0x0000002b00247213 */ /* 0x000fe20000000000 */
[--C-:B------:R-:W-:Y:S01]  /*2850*/  @!P0 IMAD.IADD R55, R55, 0x1, -R0.reuse ;  /* 0x0000000137378824 */ /* 0x100fe200078e0a00 */
[----:B------:R-:W-:Y:S01]  /*2860*/  ISETP.GE.AND P0, PT, R44, RZ, PT ;  /* 0x000000ff2c00720c */ /* 0x000fe20003f06270 */
[----:B------:R-:W-:Y:S01]  /*2870*/  @!P5 IMAD.IADD R13, R13, 0x1, -R0 ;  /* 0x000000010d0dd824 */ /* 0x000fe200078e0a00 */
[----:B------:R-:W-:Y:S01]  /*2880*/  STL [R1+0x2520], R46 ;  /* 0x0025202e01007387 */ /* 0x000fe20000100800 */
[----:B------:R-:W-:Y:S01]  /*2890*/  IMAD.HI.U32 R5, R6, R28, RZ ;  /* 0x0000001c06057227 */ /* 0x000fe200078e00ff */
[----:B------:R-:W-:-:S02]  /*28a0*/  ISETP.GE.AND P5, PT, R42, RZ, PT ;  /* 0x000000ff2a00720c */ /* 0x000fc40003fa6270 */
[----:B------:R-:W-:Y:S01]  /*28b0*/  STL [R1+0x2524], R54 ;  /* 0x0025243601007387 */ /* 0x000fe20000100800 */
[--C-:B------:R-:W-:Y:S01]  /*28c0*/  @!P4 IMAD.IADD R34, R34, 0x1, -R0.reuse ;  /* 0x000000012222c824 */ /* 0x100fe200078e0a00 */
[C---:B------:R-:W-:Y:S01]  /*28d0*/  ISETP.GT.U32.AND P4, PT, R0.reuse, R55, PT ;  /* 0x000000370000720c */ /* 0x040fe20003f84070 */
[----:B------:R-:W-:Y:S01]  /*28e0*/  @!P6 IMAD.IADD R11, R11, 0x1, -R0 ;  /* 0x000000010b0be824 */ /* 0x000fe200078e0a00 */
[C---:B------:R-:W-:Y:S01]  /*28f0*/  ISETP.GT.U32.AND P6, PT, R0.reuse, R13, PT ;  /* 0x0000000d0000720c */ /* 0x040fe20003fc4070 */
[----:B------:R-:W-:Y:S01]  /*2900*/  @!P1 IMAD.MOV R48, RZ, RZ, -R48 ;  /* 0x000000ffff309224 */ /* 0x000fe200078e0a30 */
[----:B------:R-:W-:Y:S01]  /*2910*/  STL [R1+0x2528], R4 ;  /* 0x0025280401007387 */ /* 0x000fe20000100800 */
[----:B------:R-:W-:Y:S01]  /*2920*/  IMAD.MOV R5, RZ, RZ, -R5 ;  /* 0x000000ffff057224 */ /* 0x000fe200078e0a05 */
[C---:B------:R-:W-:Y:S01]  /*2930*/  ISETP.GT.U32.AND P3, PT, R0.reuse, R34, PT ;  /* 0x000000220000720c */ /* 0x040fe20003f64070 */
[----:B------:R-:W-:Y:S01]  /*2940*/  IMAD.MOV.U32 R44, RZ, RZ, R45 ;  /* 0x000000ffff2c7224 */ /* 0x000fe200078e002d */
[----:B------:R0:W-:Y:S01]  /*2950*/  STL [R1+0x2530], R56 ;  /* 0x0025303801007387 */ /* 0x0001e20000100800 */
[----:B------:R-:W-:Y:S01]  /*2960*/  IMAD R28, R0, R5, R28 ;  /* 0x00000005001c7224 */ /* 0x000fe200078e021c */
[----:B------:R-:W-:Y:S01]  /*2970*/  IABS R45, R51 ;  /* 0x00000033002d7213 */ /* 0x000fe20000000000 */
[----:B------:R-:W-:Y:S01]  /*2980*/  IMAD.HI.U32 R5, R6, R36, RZ ;  /* 0x0000002406057227 */ /* 0x000fe200078e00ff */
[----:B------:R-:W-:Y:S01]  /*2990*/  STL [R1+0x2534], R48 ;  /* 0x0025343001007387 */ /* 0x000fe20000100800 */
[----:B------:R-:W-:-:S02]  /*29a0*/  ISETP.GE.AND P1, PT, R39, RZ, PT ;  /* 0x000000ff2700720c */ /* 0x000fc40003f26270 */
[--C-:B------:R-:W-:Y:S01]  /*29b0*/  @!P4 IMAD.IADD R55, R55, 0x1, -R0.reuse ;  /* 0x000000013737c824 */ /* 0x100fe200078e0a00 */
[----:B------:R1:W-:Y:S01]  /*29c0*/  STL [R1+0x2538], R53 ;  /* 0x0025383501007387 */ /* 0x0003e20000100800 */
[----:B------:R-:W-:Y:S01]  /*29d0*/  @!P6 IMAD.IADD R13, R13, 0x1, -R0 ;  /* 0x000000010d0de824 */ /* 0x000fe200078e0a00 */
[----:B------:R-:W-:Y:S01]  /*29e0*/  ISETP.GT.U32.AND P4, PT, R0, R28, PT ;  /* 0x0000001c0000720c */ /* 0x000fe20003f84070 */
[----:B------:R-:W-:Y:S01]  /*29f0*/  @!P2 IMAD.MOV R55, RZ, RZ, -R55 ;  /* 0x000000ffff37a224 */ /* 0x000fe200078e0a37 */
[----:B------:R2:W-:Y:S01]  /*2a00*/  STL [R1+0x253c], R18 ;  /* 0x00253c1201007387 */ /* 0x0005e20000100800 */
[----:B------:R-:W-:Y:S01]  /*2a10*/  @!P0 IMAD.MOV R13, RZ, RZ, -R13 ;  /* 0x000000ffff0d8224 */ /* 0x000fe200078e0a0d */
[----:B------:R-:W-:Y:S01]  /*2a20*/  ISETP.GE.AND P0, PT, R47, RZ, PT ;  /* 0x000000ff2f00720c */ /* 0x000fe20003f06270 */
[----:B------:R-:W-:Y:S01]  /*2a30*/  IMAD.MOV.U32 R47, RZ, RZ, R57 ;  /* 0x000000ffff2f7224 */ /* 0x000fe200078e0039 */
[----:B------:R3:W-:Y:S01]  /*2a40*/  STL [R1+0x2540], R55 ;  /* 0x0025403701007387 */ /* 0x0007e20000100800 */
[----:B------:R-:W-:Y:S01]  /*2a50*/  IMAD.MOV.U32 R57, RZ, RZ, R59 ;  /* 0x000000ffff397224 */ /* 0x000fe200078e003b */
[----:B------:R-:W-:Y:S01]  /*2a60*/  IABS R7, R44 ;  /* 0x0000002c00077213 */ /* 0x000fe20000000000 */
[----:B------:R-:W-:Y:S01]  /*2a70*/  IMAD.MOV R5, RZ, RZ, -R5 ;  /* 0x000000ffff057224 */ /* 0x000fe200078e0a05 */
[----:B------:R-:W4:Y:S01]  /*2a80*/  LDL.LU R59, [R1+0x190] ;  /* 0x00019000013b7983 */ /* 0x000f220000300800 */
[----:B------:R-:W-:Y:S01]  /*2a90*/  IMAD.HI.U32 R2, R6, R45, RZ ;  /* 0x0000002d06027227 */ /* 0x000fe200078e00ff */
[----:B------:R-:W-:-:S03]  /*2aa0*/  ISETP.GE.AND P2, PT, R43, RZ, PT ;  /* 0x000000ff2b00720c */ /* 0x000fc60003f46270 */
[----:B------:R-:W-:Y:S01]  /*2ab0*/  @!P4 IMAD.IADD R28, R28, 0x1, -R0 ;  /* 0x000000011c1cc824 */ /* 0x000fe200078e0a00 */
[C---:B------:R-:W-:Y:S01]  /*2ac0*/  ISETP.GT.U32.AND P4, PT, R0.reuse, R11, PT ;  /* 0x0000000b0000720c */ /* 0x040fe20003f84070 */
[----:B------:R-:W-:Y:S02]  /*2ad0*/  IMAD R36, R0, R5, R36 ;  /* 0x0000000500247224 */ /* 0x000fe400078e0224 */
[----:B------:R-:W-:Y:S02]  /*2ae0*/  IMAD.MOV R2, RZ, RZ, -R2 ;  /* 0x000000ffff027224 */ /* 0x000fe400078e0a02 */
[----:B------:R-:W-:Y:S01]  /*2af0*/  @!P3 IMAD.IADD R34, R34, 0x1, -R0 ;  /* 0x000000012222b824 */ /* 0x000fe200078e0a00 */
[C---:B------:R-:W-:Y:S01]  /*2b00*/  ISETP.GT.U32.AND P6, PT, R0.reuse, R36, PT ;  /* 0x000000240000720c */ /* 0x040fe20003fc4070 */
[----:B------:R-:W-:Y:S01]  /*2b10*/  IMAD R45, R0, R2, R45 ;  /* 0x00000002002d7224 */ /* 0x000fe200078e022d */
[----:B------:R-:W-:Y:S01]  /*2b20*/  ISETP.GE.AND P3, PT, R41, RZ, PT ;  /* 0x000000ff2900720c */ /* 0x000fe20003f66270 */
[----:B------:R-:W-:-:S04]  /*2b30*/  IMAD.HI.U32 R2, R6, R16, RZ ;  /* 0x0000001006027227 */ /* 0x000fc800078e00ff */
[----:B------:R-:W-:Y:S01]  /*2b40*/  @!P4 IMAD.IADD R11, R11, 0x1, -R0 ;  /* 0x000000010b0bc824 */ /* 0x000fe200078e0a00 */
[C---:B------:R-:W-:Y:S01]  /*2b50*/  ISETP.GT.U32.AND P4, PT, R0.reuse, R45, PT ;  /* 0x0000002d0000720c */ /* 0x040fe20003f84070 */
[----:B------:R-:W-:Y:S02]  /*2b60*/  IMAD.MOV R2, RZ, RZ, -R2 ;  /* 0x000000ffff027224 */ /* 0x000fe400078e0a02 */
[----:B------:R-:W-:Y:S01]  /*2b70*/  @!P1 IMAD.MOV R34, RZ, RZ, -R34 ;  /* 0x000000ffff229224 */ /* 0x000fe200078e0a22 */
[C---:B------:R-:W-:Y:S01]  /*2b80*/  ISETP.GT.U32.AND P1, PT, R0.reuse, R28, PT ;  /* 0x0000001c0000720c */ /* 0x040fe20003f24070 */
[----:B------:R-:W-:Y:S02]  /*2b90*/  IMAD R16, R0, R2, R16 ;  /* 0x0000000200107224 */ /* 0x000fe400078e0210 */
[----:B------:R-:W-:Y:S02]  /*2ba0*/  @!P6 IMAD.IADD R36, R36, 0x1, -R0 ;  /* 0x000000012424e824 */ /* 0x000fe400078e0a00 */
[----:B------:R-:W-:Y:S01]  /*2bb0*/  IMAD.HI.U32 R2, R6, R7, RZ ;  /* 0x0000000706027227 */ /* 0x000fe200078e00ff */
[----:B------:R-:W-:-:S03]  /*2bc0*/  ISETP.GT.U32.AND P6, PT, R0, R16, PT ;  /* 0x000000100000720c */ /* 0x000fc60003fc4070 */
[----:B------:R-:W-:Y:S01]  /*2bd0*/  @!P4 IMAD.IADD R45, R45, 0x1, -R0 ;  /* 0x000000012d2dc824 */ /* 0x000fe200078e0a00 */
[----:B------:R-:W-:Y:S01]  /*2be0*/  ISETP.GT.U32.AND P4, PT, R0, R36, PT ;  /* 0x000000240000720c */ /* 0x000fe20003f84070 */
[----:B------:R-:W-:-:S04]  /*2bf0*/  IMAD.HI.U32 R5, R6, R27, RZ ;  /* 0x0000001b06057227 */ /* 0x000fc800078e00ff */
[----:B------:R-:W-:Y:S02]  /*2c00*/  IMAD.MOV R2, RZ, RZ, -R2 ;  /* 0x000000ffff027224 */ /* 0x000fe400078e0a02 */
[--C-:B------:R-:W-:Y:S01]  /*2c10*/  @!P1 IMAD.IADD R28, R28, 0x1, -R0.reuse ;  /* 0x000000011c1c9824 */ /* 0x100fe200078e0a00 */
[----:B------:R-:W-:Y:S01]  /*2c20*/  ISETP.GE.AND P1, PT, R51, RZ, PT ;  /* 0x000000ff3300720c */ /* 0x000fe20003f26270 */
[----:B------:R-:W-:Y:S01]  /*2c30*/  @!P6 IMAD.IADD R16, R16, 0x1, -R0 ;  /* 0x000000011010e824 */ /* 0x000fe200078e0a00 */
[----:B------:R-:W-:Y:S01]  /*2c40*/  IABS R51, R50 ;  /* 0x0000003200337213 */ /* 0x000fe20000000000 */
[----:B------:R-:W-:Y:S02]  /*2c50*/  IMAD.MOV R5, RZ, RZ, -R5 ;  /* 0x000000ffff057224 */ /* 0x000fe400078e0a05 */
[C---:B------:R-:W-:Y:S01]  /*2c60*/  IMAD R7, R0.reuse, R2, R7 ;  /* 0x0000000200077224 */ /* 0x040fe200078e0207 */
[C---:B------:R-:W-:Y:S01]  /*2c70*/  ISETP.GT.U32.AND P6, PT, R0.reuse, R16, PT ;  /* 0x000000100000720c */ /* 0x040fe20003fc4070 */
[----:B------:R-:W-:Y:S01]  /*2c80*/  @!P3 IMAD.MOV R11, RZ, RZ, -R11 ;  /* 0x000000ffff0bb224 */ /* 0x000fe200078e0a0b */
[C---:B------:R-:W-:Y:S01]  /*2c90*/  ISETP.GT.U32.AND P3, PT, R0.reuse, R45, PT ;  /* 0x0000002d0000720c */ /* 0x040fe20003f64070 */
[----:B------:R-:W-:-:S02]  /*2ca0*/  IMAD R27, R0, R5, R27 ;  /* 0x00000005001b7224 */ /* 0x000fc400078e021b */
[----:B------:R-:W-:Y:S01]  /*2cb0*/  @!P4 IMAD.IADD R36, R36, 0x1, -R0 ;  /* 0x000000012424c824 */ /* 0x000fe200078e0a00 */
[----:B------:R-:W-:Y:S01]  /*2cc0*/  ISETP.GT.U32.AND P4, PT, R0, R7, PT ;  /* 0x000000070000720c */ /* 0x000fe20003f84070 */
[----:B------:R-:W-:-:S04]  /*2cd0*/  IMAD.HI.U32 R5, R6, R51, RZ ;  /* 0x0000003306057227 */ /* 0x000fc800078e00ff */
[----:B------:R-:W-:Y:S02]  /*2ce0*/  IMAD.MOV R5, RZ, RZ, -R5 ;  /* 0x000000ffff057224 */ /* 0x000fe400078e0a05 */
[----:B------:R-:W-:Y:S01]  /*2cf0*/  @!P2 IMAD.MOV R36, RZ, RZ, -R36 ;  /* 0x000000ffff24a224 */ /* 0x000fe200078e0a24 */
[C---:B------:R-:W-:Y:S01]  /*2d00*/  ISETP.GT.U32.AND P2, PT, R0.reuse, R27, PT ;  /* 0x0000001b0000720c */ /* 0x040fe20003f44070 */
[----:B------:R-:W-:Y:S02]  /*2d10*/  IMAD R51, R0, R5, R51 ;  /* 0x0000000500337224 */ /* 0x000fe400078e0233 */
[--C-:B------:R-:W-:Y:S01]  /*2d20*/  @!P3 IMAD.IADD R45, R45, 0x1, -R0.reuse ;  /* 0x000000012d2db824 */ /* 0x100fe200078e0a00 */
[----:B------:R-:W-:Y:S01]  /*2d30*/  ISETP.GE.AND P3, PT, R49, RZ, PT ;  /* 0x000000ff3100720c */ /* 0x000fe20003f66270 */
[--C-:B------:R-:W-:Y:S01]  /*2d40*/  @!P6 IMAD.IADD R16, R16, 0x1, -R0.reuse ;  /* 0x000000011010e824 */ /* 0x100fe200078e0a00 */
[----:B------:R-:W-:Y:S01]  /*2d50*/  ISETP.GT.U32.AND P6, PT, R0, R51, PT ;  /* 0x000000330000720c */ /* 0x000fe20003fc4070 */
[----:B------:R-:W-:Y:S01]  /*2d60*/  @!P4 IMAD.IADD R7, R7, 0x1, -R0 ;  /* 0x000000010707c824 */ /* 0x000fe200078e0a00 */
[----:B------:R-:W-:Y:S01]  /*2d70*/  IABS R2, R52 ;  /* 0x0000003400027213 */ /* 0x000fe20000000000 */
[----:B------:R-:W2:Y:S01]  /*2d80*/  LDL.LU R49, [R1+0x198] ;  /* 0x0001980001317983 */ /* 0x000ea20000300800 */
[----:B------:R-:W-:-:S03]  /*2d90*/  ISETP.GE.AND P4, PT, R50, RZ, PT ;  /* 0x000000ff3200720c */ /* 0x000fc60003f86270 */
[----:B------:R-:W3:Y:S01]  /*2da0*/  LDL.LU R50, [R1+0x19c] ;  /* 0x00019c0001327983 */ /* 0x000ee20000300800 */
[----:B------:R-:W-:-:S04]  /*2db0*/  IMAD.HI.U32 R5, R6, R2, RZ ;  /* 0x0000000206057227 */ /* 0x000fc800078e00ff */
[--C-:B------:R-:W-:Y:S01]  /*2dc0*/  @!P2 IMAD.IADD R27, R27, 0x1, -R0.reuse ;  /* 0x000000011b1ba824 */ /* 0x100fe200078e0a00 */
[C---:B------:R-:W-:Y:S01]  /*2dd0*/  ISETP.GT.U32.AND P2, PT, R0.reuse, R7, PT ;  /* 0x000000070000720c */ /* 0x040fe20003f44070 */
[----:B------:R-:W-:Y:S02]  /*2de0*/  IMAD.MOV R5, RZ, RZ, -R5 ;  /* 0x000000ffff057224 */ /* 0x000fe400078e0a05 */
[----:B------:R-:W-:Y:S01]  /*2df0*/  @!P6 IMAD.IADD R51, R51, 0x1, -R0 ;  /* 0x000000013333e824 */ /* 0x000fe200078e0a00 */
[----:B------:R-:W-:Y:S01]  /*2e00*/  IABS R42, R57 ;  /* 0x00000039002a7213 */ /* 0x000fe20000000000 */
[C---:B------:R-:W-:Y:S02]  /*2e10*/  IMAD R19, R0.reuse, R5, R2 ;  /* 0x0000000500137224 */ /* 0x040fe400078e0202 */
[----:B------:R-:W-:Y:S01]  /*2e20*/  @!P1 IMAD.MOV R45, RZ, RZ, -R45 ;  /* 0x000000ffff2d9224 */ /* 0x000fe200078e0a2d */
[C---:B------:R-:W-:Y:S01]  /*2e30*/  ISETP.GT.U32.AND P1, PT, R0.reuse, R51, PT ;  /* 0x000000330000720c */ /* 0x040fe20003f24070 */
[----:B------:R-:W-:Y:S01]  /*2e40*/  @!P0 IMAD.MOV R16, RZ, RZ, -R16 ;  /* 0x000000ffff108224 */ /* 0x000fe200078e0a10 */
[----:B------:R-:W-:Y:S01]  /*2e50*/  ISETP.GT.U32.AND P6, PT, R0, R27, PT ;  /* 0x0000001b0000720c */ /* 0x000fe20003fc4070 */
[----:B------:R-:W-:Y:S01]  /*2e60*/  IMAD.HI.U32 R2, R6, R42, RZ ;  /* 0x0000002a06027227 */ /* 0x000fe200078e00ff */
[----:B------:R-:W-:-:S03]  /*2e70*/  ISETP.GT.U32.AND P0, PT, R0, R19, PT ;  /* 0x000000130000720c */ /* 0x000fc60003f04070 */
[----:B------:R-:W-:Y:S01]  /*2e80*/  @!P2 IMAD.IADD R7, R7, 0x1, -R0 ;  /* 0x000000010707a824 */ /* 0x000fe200078e0a00 */
[----:B------:R-:W-:Y:S01]  /*2e90*/  ISETP.GE.AND P2, PT, R52, RZ, PT ;  /* 0x000000ff3400720c */ /* 0x000fe20003f46270 */
[----:B------:R-:W-:Y:S01]  /*2ea0*/  IMAD.MOV R2, RZ, RZ, -R2 ;  /* 0x000000ffff027224 */ /* 0x000fe200078e0a02 */
[----:B------:R-:W3:Y:S03]  /*2eb0*/  LDL.LU R52, [R1+0x1a0] ;  /* 0x0001a00001347983 */ /* 0x000ee60000300800 */
[C---:B------:R-:W-:Y:S02]  /*2ec0*/  IMAD R42, R0.reuse, R2, R42 ;  /* 0x00000002002a7224 */ /* 0x040fe400078e022a */
[--C-:B------:R-:W-:Y:S01]  /*2ed0*/  @!P1 IMAD.IADD R51, R51, 0x1, -R0.reuse ;  /* 0x0000000133339824 */ /* 0x100fe200078e0a00 */
[----:B------:R-:W-:Y:S01]  /*2ee0*/  ISETP.GE.AND P1, PT, R57, RZ, PT ;  /* 0x000000ff3900720c */ /* 0x000fe20003f26270 */
[--C-:B------:R-:W-:Y:S01]  /*2ef0*/  @!P6 IMAD.IADD R27, R27, 0x1, -R0.reuse ;  /* 0x000000011b1be824 */ /* 0x100fe200078e0a00 */
[----:B------:R-:W-:Y:S01]  /*2f00*/  IABS R20, R58 ;  /* 0x0000003a00147213 */ /* 0x000fe20000000000 */
[----:B------:R-:W-:Y:S01]  /*2f10*/  @!P0 IMAD.IADD R19, R19, 0x1, -R0 ;  /* 0x0000000113138824 */ /* 0x000fe200078e0a00 */
[----:B------:R-:W-:Y:S01]  /*2f20*/  ISETP.GT.U32.AND P6, PT, R0, R42, PT ;  /* 0x0000002a0000720c */ /* 0x000fe20003fc4070 */
[----:B------:R-:W3:Y:S01]  /*2f30*/  LDL.LU R57, [R1+0x1a4] ;  /* 0x0001a40001397983 */ /* 0x000ee20000300800 */
[----:B------:R-:W-:-:S03]  /*2f40*/  ISETP.GE.AND P0, PT, R58, RZ, PT ;  /* 0x000000ff3a00720c */ /* 0x000fc60003f06270 */
[----:B------:R-:W3:Y:S08]  /*2f50*/  LDL.LU R58, [R1+0x1a8] ;  /* 0x0001a800013a7983 */ /* 0x000ef00000300800 */
[----:B------:R-:W-:-:S05]  /*2f60*/  @!P6 IMAD.IADD R42, R42, 0x1, -R0 ;  /* 0x000000012a2ae824 */ /* 0x000fca00078e0a00 */
[----:B------:R-:W-:-:S13]  /*2f70*/  ISETP.GT.U32.AND P6, PT, R0, R42, PT ;  /* 0x0000002a0000720c */ /* 0x000fda0003fc4070 */
[----:B------:R-:W-:Y:S01]  /*2f80*/  @!P6 IMAD.IADD R42, R42, 0x1, -R0 ;  /* 0x000000012a2ae824 */ /* 0x000fe200078e0a00 */
[----:B----4-:R-:W-:Y:S02]  /*2f90*/  IABS R26, R59 ;  /* 0x0000003b001a7213 */ /* 0x010fe40000000000 */
[----:B------:R-:W-:Y:S02]  /*2fa0*/  ISETP.GE.AND P6, PT, R59, RZ, PT ;  /* 0x000000ff3b00720c */ /* 0x000fe40003fc6270 */
[----:B------:R-:W4:Y:S01]  /*2fb0*/  LDL.LU R59, [R1+0x1ac] ;  /* 0x0001ac00013b7983 */ /* 0x000f220000300800 */
[C---:B------:R-:W-:Y:S01]  /*2fc0*/  IMAD.HI.U32 R8, R6.reuse, R20, RZ ;  /* 0x0000001406087227 */ /* 0x040fe200078e00ff */
[----:B------:R-:W-:Y:S02]  /*2fd0*/  IABS R32, R47 ;  /* 0x0000002f00207213 */ /* 0x000fe40000000000 */
[----:B------:R-:W4:Y:S01]  /*2fe0*/  LDL.LU R43, [R1+0x1b0] ;  /* 0x0001b000012b7983 */ /* 0x000f220000300800 */
[----:B------:R-:W-:-:S04]  /*2ff0*/  IMAD.HI.U32 R5, R6, R26, RZ ;  /* 0x0000001a06057227 */ /* 0x000fc800078e00ff */
[----:B------:R-:W-:Y:S02]  /*3000*/  IMAD.MOV R8, RZ, RZ, -R8 ;  /* 0x000000ffff087224 */ /* 0x000fe400078e0a08 */
[----:B------:R-:W-:Y:S02]  /*3010*/  IMAD.MOV R5, RZ, RZ, -R5 ;  /* 0x000000ffff057224 */ /* 0x000fe400078e0a05 */
[C---:B------:R-:W-:Y:S02]  /*3020*/  IMAD R20, R0.reuse, R8, R20 ;  /* 0x0000000800147224 */ /* 0x040fe400078e0214 */
[C---:B------:R-:W-:Y:S02]  /*3030*/  IMAD R26, R0.reuse, R5, R26 ;  /* 0x00000005001a7224 */ /* 0x040fe400078e021a */
[----:B------:R-:W-:Y:S01]  /*3040*/  @!P3 IMAD.MOV R27, RZ, RZ, -R27 ;  /* 0x000000ffff1bb224 */ /* 0x000fe200078e0a1b */
[C---:B------:R-:W-:Y:S01]  /*3050*/  ISETP.GT.U32.AND P3, PT, R0.reuse, R20, PT ;  /* 0x000000140000720c */ /* 0x040fe20003f64070 */
[----:B------:R-:W-:Y:S01]  /*3060*/  @!P4 IMAD.MOV R51, RZ, RZ, -R51 ;  /* 0x000000ffff33c224 */ /* 0x000fe200078e0a33 */
[----:B------:R-:W-:Y:S01]  /*3070*/  ISETP.GT.U32.AND P4, PT, R0, R26, PT ;  /* 0x0000001a0000720c */ /* 0x000fe20003f84070 */
[----:B------:R-:W-:Y:S01]  /*3080*/  @!P5 IMAD.MOV R28, RZ, RZ, -R28 ;  /* 0x000000ffff1cd224 */ /* 0x000fe200078e0a1c */
[----:B------:R-:W-:Y:S01]  /*3090*/  ISETP.GE.AND P5, PT, R44, RZ, PT ;  /* 0x000000ff2c00720c */ /* 0x000fe20003fa6270 */
[----:B------:R-:W-:-:S04]  /*30a0*/  IMAD.HI.U32 R2, R6, R32, RZ ;  /* 0x0000002006027227 */ /* 0x000fc800078e00ff */
[----:B------:R-:W-:-:S04]  /*30b0*/  IMAD.MOV R2, RZ, RZ, -R2 ;  /* 0x000000ffff027224 */ /* 0x000fc800078e0a02 */
[--C-:B------:R-:W-:Y:S02]  /*30c0*/  @!P3 IMAD.IADD R20, R20, 0x1, -R0.reuse ;  /* 0x000000011414b824 */ /* 0x100fe400078e0a00 */
[----:B------:R-:W-:Y:S02]  /*30d0*/  @!P4 IMAD.IADD R26, R26, 0x1, -R0 ;  /* 0x000000011a1ac824 */ /* 0x000fe400078e0a00 */
[----:B------:R-:W-:Y:S01]  /*30e0*/  @!P5 IMAD.MOV R7, RZ, RZ, -R7 ;  /* 0x000000ffff07d224 */ /* 0x000fe200078e0a07 */
[C---:B------:R-:W-:Y:S01]  /*30f0*/  ISETP.GT.U32.AND P5, PT, R0.reuse, R19, PT ;  /* 0x000000130000720c */ /* 0x040fe20003fa4070 */
[C---:B------:R-:W-:Y:S01]  /*3100*/  IMAD R32, R0.reuse, R2, R32 ;  /* 0x0000000200207224 */ /* 0x040fe200078e0220 */
[C---:B------:R-:W-:Y:S02]  /*3110*/  ISETP.GT.U32.AND P3, PT, R0.reuse, R20, PT ;  /* 0x000000140000720c */ /* 0x040fe40003f64070 */
[----:B------:R-:W-:-:S09]  /*3120*/  ISETP.GT.U32.AND P4, PT, R0, R26, PT ;  /* 0x0000001a0000720c */ /* 0x000fd20003f84070 */
[----:B------:R-:W-:Y:S01]  /*3130*/  @!P5 IMAD.IADD R19, R19, 0x1, -R0 ;  /* 0x000000011313d824 */ /* 0x000fe200078e0a00 */
[----:B------:R-:W-:Y:S02]  /*3140*/  ISETP.GT.U32.AND P5, PT, R0, R32, PT ;  /* 0x000000200000720c */ /* 0x000fe40003fa4070 */
[----:B--2---:R-:W-:Y:S02]  /*3150*/  IABS R5, R49 ;  /* 0x0000003100057213 */ /* 0x004fe40000000000 */
[----:B---3--:R-:W-:-:S03]  /*3160*/  IABS R9, R50 ;  /* 0x0000003200097213 */ /* 0x008fc60000000000 */
[----:B------:R-:W-:-:S04]  /*3170*/  IMAD.HI.U32 R2, R6, R5, RZ ;  /* 0x0000000506027227 */ /* 0x000fc800078e00ff */
[----:B------:R-:W-:-:S04]  /*3180*/  IMAD.HI.U32 R8, R6, R9, RZ ;  /* 0x0000000906087227 */ /* 0x000fc800078e00ff */
[----:B------:R-:W-:Y:S02]  /*3190*/  IMAD.MOV R2, RZ, RZ, -R2 ;  /* 0x000000ffff027224 */ /* 0x000fe400078e0a02 */
[----:B------:R-:W-:Y:S02]  /*31a0*/  IMAD.MOV R8, RZ, RZ, -R8 ;  /* 0x000000ffff087224 */ /* 0x000fe400078e0a08 */
[C---:B------:R-:W-:Y:S02]  /*31b0*/  IMAD R5, R0.reuse, R2, R5 ;  /* 0x0000000200057224 */ /* 0x040fe400078e0205 */
[----:B------:R-:W-:Y:S02]  /*31c0*/  IMAD R9, R0, R8, R9 ;  /* 0x0000000800097224 */ /* 0x000fe400078e0209 */
[--C-:B------:R-:W-:Y:S01]  /*31d0*/  @!P3 IMAD.IADD R20, R20, 0x1, -R0.reuse ;  /* 0x000000011414b824 */ /* 0x100fe200078e0a00 */
[----:B------:R-:W-:Y:S01]  /*31e0*/  ISETP.GT.U32.AND P3, PT, R0, R5, PT ;  /* 0x000000050000720c */ /* 0x000fe20003f64070 */
[----:B------:R-:W-:Y:S01]  /*31f0*/  @!P4 IMAD.IADD R26, R26, 0x1, -R0 ;  /* 0x000000011a1ac824 */ /* 0x000fe200078e0a00 */
[----:B------:R-:W-:-:S02]  /*3200*/  ISETP.GT.U32.AND P4, PT, R0, R9, PT ;  /* 0x000000090000720c */ /* 0x000fc40003f84070 */
[----:B------:R-:W-:Y:S01]  /*3210*/  IABS R44, R52 ;  /* 0x00000034002c7213 */ /* 0x000fe20000000000 */
[----:B------:R-:W-:Y:S01]  /*3220*/  @!P5 IMAD.IADD R32, R32, 0x1, -R0 ;  /* 0x000000012020d824 */ /* 0x000fe200078e0a00 */
[----:B------:R-:W-:Y:S02]  /*3230*/  ISETP.GE.AND P5, PT, R47, RZ, PT ;  /* 0x000000ff2f00720c */ /* 0x000fe40003fa6270 */
[----:B------:R-:W2:Y:S01]  /*3240*/  LDL.LU R47, [R1+0x1b4] ;  /* 0x0001b400012f7983 */ /* 0x000ea20000300800 */
[----:B------:R-:W-:-:S04]  /*3250*/  IMAD.HI.U32 R2, R6, R44, RZ ;  /* 0x0000002c06027227 */ /* 0x000fc800078e00ff */
[--C-:B------:R-:W-:Y:S02]  /*3260*/  @!P3 IMAD.IADD R5, R5, 0x1, -R0.reuse ;  /* 0x000000010505b824 */ /* 0x100fe400078e0a00 */
[----:B------:R-:W-:Y:S01]  /*3270*/  @!P4 IMAD.IADD R9, R9, 0x1, -R0 ;  /* 0x000000010909c824 */ /* 0x000fe200078e0a00 */
[----:B------:R-:W-:Y:S01]  /*3280*/  ISETP.GE.AND P4, PT, R50, RZ, PT ;  /* 0x000000ff3200720c */ /* 0x000fe20003f86270 */
[----:B------:R-:W-:Y:S01]  /*3290*/  IMAD.MOV R2, RZ, RZ, -R2 ;  /* 0x000000ffff027224 */ /* 0x000fe200078e0a02 */
[----:B------:R-:W3:Y:S01]  /*32a0*/  LDL.LU R50, [R1+0x1b8] ;  /* 0x0001b80001327983 */ /* 0x000ee20000300800 */
[----:B------:R-:W-:Y:S01]  /*32b0*/  IABS R22, R58 ;  /* 0x0000003a00167213 */ /* 0x000fe20000000000 */
[----:B------:R-:W-:Y:S01]  /*32c0*/  @!P1 IMAD.MOV R42, RZ, RZ, -R42 ;  /* 0x000000ffff2a9224 */ /* 0x000fe200078e0a2a */
[C---:B------:R-:W-:Y:S01]  /*32d0*/  ISETP.GT.U32.AND P1, PT, R0.reuse, R5, PT ;  /* 0x000000050000720c */ /* 0x040fe20003f24070 */
[----:B------:R-:W-:Y:S02]  /*32e0*/  IMAD R44, R0, R2, R44 ;  /* 0x00000002002c7224 */ /* 0x000fe400078e022c */
[----:B------:R-:W-:-:S04]  /*32f0*/  IMAD.HI.U32 R2, R6, R22, RZ ;  /* 0x0000001606027227 */ /* 0x000fc800078e00ff */
[----:B------:R-:W-:-:S04]  /*3300*/  IMAD.MOV R2, RZ, RZ, -R2 ;  /* 0x000000ffff027224 */ /* 0x000fc800078e0a02 */
[C---:B------:R-:W-:Y:S02]  /*3310*/  IMAD R22, R0.reuse, R2, R22 ;  /* 0x0000000200167224 */ /* 0x040fe400078e0216 */
[----:B------:R-:W-:Y:S01]  /*3320*/  @!P0 IMAD.MOV R20, RZ, RZ, -R20 ;  /* 0x000000ffff148224 */ /* 0x000fe200078e0a14 */
[C---:B------:R-:W-:Y:S01]  /*3330*/  ISETP.GT.U32.AND P0, PT, R0.reuse, R9, PT ;  /* 0x000000090000720c */ /* 0x040fe20003f04070 */
[----:B------:R-:W-:Y:S01]  /*3340*/  @!P1 IMAD.IADD R5, R5, 0x1, -R0 ;  /* 0x0000000105059824 */ /* 0x000fe200078e0a00 */
[----:B------:R-:W-:Y:S02]  /*3350*/  ISETP.GT.U32.AND P1, PT, R0, R22, PT ;  /* 0x000000160000720c */ /* 0x000fe40003f24070 */
[----:B------:R-:W-:-:S09]  /*3360*/  IABS R10, R57 ;  /* 0x00000039000a7213 */ /* 0x000fd20000000000 */
[--C-:B------:R-:W-:Y:S01]  /*3370*/  @!P0 IMAD.IADD R9, R9, 0x1, -R0.reuse ;  /* 0x0000000109098824 */ /* 0x100fe200078e0a00 */
[----:B------:R-:W-:Y:S01]  /*3380*/  ISETP.GE.AND P0, PT, R57, RZ, PT ;  /* 0x000000ff3900720c */ /* 0x000fe20003f06270 */
[----:B------:R-:W-:Y:S01]  /*3390*/  @!P1 IMAD.IADD R22, R22, 0x1, -R0 ;  /* 0x0000000116169824 */ /* 0x000fe200078e0a00 */
[----:B------:R-:W3:Y:S01]  /*33a0*/  LDL.LU R57, [R1+0x1bc] ;  /* 0x0001bc0001397983 */ /* 0x000ee20000300800 */
[----:B----4-:R-:W-:Y:S02]  /*33b0*/  IABS R35, R59 ;  /* 0x0000003b00237213 */ /* 0x010fe40000000000 */
[----:B------:R-:W-:Y:S02]  /*33c0*/  ISETP.GE.AND P1, PT, R59, RZ, PT ;  /* 0x000000ff3b00720c */ /* 0x000fe40003f26270 */
[----:B------:R-:W4:Y:S01]  /*33d0*/  LDL.LU R59, [R1+0x1c0] ;  /* 0x0001c000013b7983 */ /* 0x000f220000300800 */
[----:B------:R-:W-:Y:S01]  /*33e0*/  ISETP.GT.U32.AND P3, PT, R0, R44, PT ;  /* 0x0000002c0000720c */ /* 0x000fe20003f64070 */
[----:B------:R-:W-:-:S04]  /*33f0*/  IMAD.HI.U32 R8, R6, R10, RZ ;  /* 0x0000000a06087227 */ /* 0x000fc800078e00ff */
[----:B------:R-:W-:Y:S01]  /*3400*/  @!P2 IMAD.MOV R19, RZ, RZ, -R19 ;  /* 0x000000ffff13a224 */ /* 0x000fe200078e0a13 */
[----:B------:R-:W-:Y:S01]  /*3410*/  ISETP.GT.U32.AND P2, PT, R0, R32, PT ;  /* 0x000000200000720c */ /* 0x000fe20003f44070 */
[----:B------:R-:W-:-:S04]  /*3420*/  IMAD.MOV R8, RZ, RZ, -R8 ;  /* 0x000000ffff087224 */ /* 0x000fc800078e0a08 */
[----:B------:R-:W-:Y:S02]  /*3430*/  IMAD R10, R0, R8, R10 ;  /* 0x00000008000a7224 */ /* 0x000fe400078e020a */
[----:B------:R-:W-:Y:S02]  /*3440*/  @!P3 IMAD.IADD R44, R44, 0x1, -R0 ;  /* 0x000000012c2cb824 */ /* 0x000fe400078e0a00 */
[----:B------:R-:W-:Y:S01]  /*3450*/  @!P6 IMAD.MOV R26, RZ, RZ, -R26 ;  /* 0x000000ffff1ae224 */ /* 0x000fe200078e0a1a */
[----:B------:R-:W-:-:S03]  /*3460*/  ISETP.GT.U32.AND P6, PT, R0, R10, PT ;  /* 0x0000000a0000720c */ /* 0x000fc60003fc4070 */
[----:B------:R-:W-:Y:S01]  /*3470*/  @!P2 IMAD.IADD R32, R32, 0x1, -R0 ;  /* 0x000000012020a824 */ /* 0x000fe200078e0a00 */
[----:B------:R-:W-:Y:S01]  /*3480*/  ISETP.GE.AND P2, PT, R49, RZ, PT ;  /* 0x000000ff3100720c */ /* 0x000fe20003f46270 */
[----:B------:R-:W-:Y:S01]  /*3490*/  IMAD.HI.U32 R8, R6, R35, RZ ;  /* 0x0000002306087227 */ /* 0x000fe200078e00ff */
[----:B------:R-:W-:-:S03]  /*34a0*/  ISETP.GT.U32.AND P3, PT, R0, R44, PT ;  /* 0x0000002c0000720c */ /* 0x000fc60003f64070 */
[----:B------:R-:W-:-:S04]  /*34b0*/  IMAD.MOV R8, RZ, RZ, -R8 ;  /* 0x000000ffff087224 */ /* 0x000fc800078e0a08 */
[----:B------:R-:W-:Y:S02]  /*34c0*/  IMAD R35, R0, R8, R35 ;  /* 0x0000000800237224 */ /* 0x000fe400078e0223 */
[----:B------:R-:W-:Y:S02]  /*34d0*/  @!P6 IMAD.IADD R10, R10, 0x1, -R0 ;  /* 0x000000010a0ae824 */ /* 0x000fe400078e0a00 */
[----:B------:R-:W-:Y:S01]  /*34e0*/  @!P2 IMAD.MOV R5, RZ, RZ, -R5 ;  /* 0x000000ffff05a224 */ /* 0x000fe200078e0a05 */
[----:B------:R-:W-:Y:S01]  /*34f0*/  ISETP.GE.AND P2, PT, R58, RZ, PT ;  /* 0x000000ff3a00720c */ /* 0x000fe20003f46270 */
[----:B------:R-:W-:Y:S01]  /*3500*/  @!P5 IMAD.MOV R32, RZ, RZ, -R32 ;  /* 0x000000ffff20d224 */ /* 0x000fe200078e0a20 */
[----:B------:R-:W-:Y:S01]  /*3510*/  ISETP.GE.AND P5, PT, R52, RZ, PT ;  /* 0x000000ff3400720c */ /* 0x000fe20003fa6270 */
[----:B------:R-:W-:Y:S01]  /*3520*/  @!P3 IMAD.IADD R44, R44, 0x1, -R0 ;  /* 0x000000012c2cb824 */ /* 0x000fe200078e0a00 */
[C---:B------:R-:W-:Y:S01]  /*3530*/  ISETP.GT.U32.AND P3, PT, R0.reuse, R35, PT ;  /* 0x000000230000720c */ /* 0x040fe20003f64070 */
[----:B------:R-:W4:Y:S01]  /*3540*/  LDL.LU R58, [R1+0x1c4] ;  /* 0x0001c400013a7983 */ /* 0x000f220000300800 */
[----:B------:R-:W-:-:S03]  /*3550*/  ISETP.GT.U32.AND P6, PT, R0, R10, PT ;  /* 0x0000000a0000720c */ /* 0x000fc60003fc4070 */
[----:B------:R-:W4:Y:S01]  /*3560*/  LDL.LU R52, [R1+0x1c8] ;  /* 0x0001c80001347983 */ /* 0x000f220000300800 */
[----:B------:R-:W-:-:S03]  /*3570*/  IABS R2, R43 ;  /* 0x0000002b00027213 */ /* 0x000fc60000000000 */
[----:B------:R-:W4:Y:S02]  /*3580*/  LDL.LU R31, [R1+0x1cc] ;  /* 0x0001cc00011f7983 */ /* 0x000f240000300800 */
[----:B------:R-:W-:-:S04]  /*3590*/  IMAD.HI.U32 R8, R6, R2, RZ ;  /* 0x0000000206087227 */ /* 0x000fc800078e00ff */
[--C-:B------:R-:W-:Y:S02]  /*35a0*/  @!P3 IMAD.IADD R35, R35, 0x1, -R0.reuse ;  /* 0x000000012323b824 */ /* 0x100fe400078e0a00 */
[----:B------:R-:W-:Y:S01]  /*35b0*/  @!P6 IMAD.IADD R10, R10, 0x1, -R0 ;  /* 0x000000010a0ae824 */ /* 0x000fe200078e0a00 */
[C---:B------:R-:W-:Y:S01]  /*35c0*/  ISETP.GT.U32.AND P3, PT, R0.reuse, R22, PT ;  /* 0x000000160000720c */ /* 0x040fe20003f64070 */
[----:B------:R-:W-:Y:S02]  /*35d0*/  IMAD.MOV R49, RZ, RZ, -R8 ;  /* 0x000000ffff317224 */ /* 0x000fe400078e0a08 */
[----:B------:R-:W-:Y:S01]  /*35e0*/  @!P4 IMAD.MOV R9, RZ, RZ, -R9 ;  /* 0x000000ffff09c224 */ /* 0x000fe200078e0a09 */
[----:B------:R-:W-:Y:S01]  /*35f0*/  ISETP.GT.U32.AND P4, PT, R0, R35, PT ;  /* 0x000000230000720c */ /* 0x000fe20003f84070 */
[----:B------:R-:W-:-:S08]  /*3600*/  @!P0 IMAD.MOV R10, RZ, RZ, -R10 ;  /* 0x000000ffff0a8224 */ /* 0x000fd000078e0a0a */
[----:B------:R-:W-:-:S04]  /*3610*/  @!P3 IMAD.IADD R22, R22, 0x1, -R0 ;  /* 0x000000011616b824 */ /* 0x000fc800078e0a00 */
[----:B------:R-:W-:-:S04]  /*3620*/  @!P4 IMAD.IADD R35, R35, 0x1, -R0 ;  /* 0x000000012323c824 */ /* 0x000fc800078e0a00 */
[----:B------:R-:W-:Y:S01]  /*3630*/  @!P1 IMAD.MOV R35, RZ, RZ, -R35 ;  /* 0x000000ffff239224 */ /* 0x000fe200078e0a23 */
[----:B--2---:R-:W-:Y:S02]  /*3640*/  IABS R21, R47 ;  /* 0x0000002f00157213 */ /* 0x004fe40000000000 */
[----:B------:R-:W-:Y:S02]  /*3650*/  ISETP.GE.AND P0, PT, R47, RZ, PT ;  /* 0x000000ff2f00720c */ /* 0x000fe40003f06270 */
[----:B------:R-:W2:Y:S04]  /*3660*/  LDL.LU R47, [R1+0x1d0] ;  /* 0x0001d000012f7983 */ /* 0x000ea80000300800 */
[----:B------:R-:W2:Y:S01]  /*3670*/  LDL.LU R41, [R1+0x1d4] ;  /* 0x0001d40001297983 */ /* 0x000ea20000300800 */
[----:B---3--:R-:W-:-:S05]  /*3680*/  IABS R8, R50 ;  /* 0x0000003200087213 */ /* 0x008fca0000000000 */
[----:B------:R-:W-:Y:S01]  /*3690*/  IMAD.HI.U32 R12, R6, R8, RZ ;  /* 0x00000008060c7227 */ /* 0x000fe200078e00ff */
[----:B------:R-:W-:-:S03]  /*36a0*/  ISETP.GE.AND P3, PT, R50, RZ, PT ;  /* 0x000000ff3200720c */ /* 0x000fc60003f66270 */
[----:B------:R-:W-:-:S04]  /*36b0*/  IMAD.MOV R12, RZ, RZ, -R12 ;  /* 0x000000ffff0c7224 */ /* 0x000fc800078e0a0c */
[----:B------:R-:W-:-:S05]  /*36c0*/  IMAD R50, R0, R12, R8 ;  /* 0x0000000c00327224 */ /* 0x000fca00078e0208 */
[----:B------:R-:W-:-:S13]  /*36d0*/  ISETP.GT.U32.AND P1, PT, R0, R50, PT ;  /* 0x000000320000720c */ /* 0x000fda0003f24070 */
[----:B------:R-:W-:Y:S01]  /*36e0*/  @!P1 IMAD.IADD R50, R50, 0x1, -R0 ;  /* 0x0000000132329824 */ /* 0x000fe200078e0a00 */
[----:B----4-:R-:W-:Y:S02]  /*36f0*/  IABS R23, R59 ;  /* 0x0000003b00177213 */ /* 0x010fe40000000000 */
[----:B------:R-:W-:Y:S02]  /*3700*/  ISETP.GE.AND P1, PT, R59, RZ, PT ;  /* 0x000000ff3b00720c */ /* 0x000fe40003f26270 */
[----:B------:R-:W3:Y:S01]  /*3710*/  LDL.LU R59, [R1+0x1d8] ;  /* 0x0001d800013b7983 */ /* 0x000ee20000300800 */
[----:B------:R-:W-:Y:S02]  /*3720*/  IMAD R49, R0, R49, R2 ;  /* 0x0000003100317224 */ /* 0x000fe400078e0202 */
[----:B------:R-:W-:-:S04]  /*3730*/  IMAD.HI.U32 R2, R6, R21, RZ ;  /* 0x0000001506027227 */ /* 0x000fc800078e00ff */
[----:B------:R-:W-:-:S04]  /*3740*/  IMAD.MOV R2, RZ, RZ, -R2 ;  /* 0x000000ffff027224 */ /* 0x000fc800078e0a02 */
[----:B------:R-:W-:-:S05]  /*3750*/  IMAD R21, R0, R2, R21 ;  /* 0x0000000200157224 */ /* 0x000fca00078e0215 */
[----:B------:R-:W-:Y:S01]  /*3760*/  ISETP.GT.U32.AND P4, PT, R0, R21, PT ;  /* 0x000000150000720c */ /* 0x000fe20003f84070 */
[----:B------:R-:W-:Y:S02]  /*3770*/  @!P2 IMAD.MOV R22, RZ, RZ, -R22 ;  /* 0x000000ffff16a224 */ /* 0x000fe400078e0a16 */
[----:B------:R-:W-:-:S10]  /*3780*/  IMAD.HI.U32 R2, R6, R23, RZ ;  /* 0x0000001706027227 */ /* 0x000fd400078e00ff */
[----:B------:R-:W-:-:S05]  /*3790*/  @!P4 IMAD.IADD R21, R21, 0x1, -R0 ;  /* 0x000000011515c824 */ /* 0x000fca00078e0a00 */
[----:B------:R-:W-:Y:S01]  /*37a0*/  ISETP.GT.U32.AND P2, PT, R0, R21, PT ;  /* 0x000000150000720c */ /* 0x000fe20003f44070 */
[----:B------:R-:W-:-:S04]  /*37b0*/  IMAD.MOV R2, RZ, RZ, -R2 ;  /* 0x000000ffff027224 */ /* 0x000fc800078e0a02 */
[C---:B------:R-:W-:Y:S01]  /*37c0*/  IMAD R23, R0.reuse, R2, R23 ;  /* 0x0000000200177224 */ /* 0x040fe200078e0217 */
[----:B------:R-:W-:-:S07]  /*37d0*/  ISETP.GT.U32.AND P6, PT, R0, R49, PT ;  /* 0x000000310000720c */ /* 0x000fce0003fc4070 */
[--C-:B------:R-:W-:Y:S01]  /*37e0*/  @!P2 IMAD.IADD R21, R21, 0x1, -R0.reuse ;  /* 0x000000011515a824 */ /* 0x100fe200078e0a00 */
[----:B------:R-:W-:Y:S02]  /*37f0*/  ISETP.GT.U32.AND P2, PT, R0, R23, PT ;  /* 0x000000170000720c */ /* 0x000fe40003f44070 */
[----:B------:R-:W-:Y:S02]  /*3800*/  IABS R17, R52 ;  /* 0x0000003400117213 */ /* 0x000fe40000000000 */
[----:B------:R-:W-:Y:S01]  /*3810*/  IABS R39, R57 ;  /* 0x0000003900277213 */ /* 0x000fe20000000000 */
[----:B------:R-:W-:Y:S02]  /*3820*/  @!P6 IMAD.IADD R49, R49, 0x1, -R0 ;  /* 0x000000013131e824 */ /* 0x000fe400078e0a00 */
[----:B------:R-:W-:Y:S01]  /*3830*/  IMAD.HI.U32 R2, R6, R17, RZ ;  /* 0x0000001106027227 */ /* 0x000fe200078e00ff */
[----:B------:R-:W-:Y:S02]  /*3840*/  ISETP.GE.AND P6, PT, R57, RZ, PT ;  /* 0x000000ff3900720c */ /* 0x000fe40003fc6270 */
[----:B------:R-:W-:Y:S01]  /*3850*/  IABS R57, R31 ;  /* 0x0000001f00397213 */ /* 0x000fe20000000000 */
[----:B------:R-:W-:-:S02]  /*3860*/  IMAD.MOV R2, RZ, RZ, -R2 ;  /* 0x000000ffff027224 */ /* 0x000fc400078e0a02 */
[----:B------:R-:W-:Y:S02]  /*3870*/  @!P2 IMAD.IADD R23, R23, 0x1, -R0 ;  /* 0x000000011717a824 */ /* 0x000fe400078e0a00 */
[----:B------:R-:W-:-:S03]  /*3880*/  IMAD.HI.U32 R8, R6, R39, RZ ;  /* 0x0000002706087227 */ /* 0x000fc600078e00ff */
[C---:B------:R-:W-:Y:S01]  /*3890*/  ISETP.GT.U32.AND P2, PT, R0.reuse, R23, PT ;  /* 0x000000170000720c */ /* 0x040fe20003f44070 */
[----:B------:R-:W-:Y:S02]  /*38a0*/  IMAD R17, R0, R2, R17 ;  /* 0x0000000200117224 */ /* 0x000fe400078e0211 */
[----:B------:R-:W-:Y:S01]  /*38b0*/  IMAD.HI.U32 R2, R6, R57, RZ ;  /* 0x0000003906027227 */ /* 0x000fe200078e00ff */
[----:B------:R-:W-:-:S03]  /*38c0*/  IABS R30, R58 ;  /* 0x0000003a001e7213 */ /* 0x000fc60000000000 */
[----:B------:R-:W-:Y:S01]  /*38d0*/  @!P5 IMAD.MOV R44, RZ, RZ, -R44 ;  /* 0x000000ffff2cd224 */ /* 0x000fe200078e0a2c */
[----:B------:R-:W-:Y:S01]  /*38e0*/  ISETP.GE.AND P5, PT, R43, RZ, PT ;  /* 0x000000ff2b00720c */ /* 0x000fe20003fa6270 */
[----:B------:R-:W-:Y:S01]  /*38f0*/  IMAD.MOV R8, RZ, RZ, -R8 ;  /* 0x000000ffff087224 */ /* 0x000fe200078e0a08 */
[----:B------:R-:W4:Y:S01]  /*3900*/  LDL.LU R43, [R1+0x1dc] ;  /* 0x0001dc00012b7983 */ /* 0x000f220000300800 */
[----:B------:R-:W-:Y:S02]  /*3910*/  IMAD.MOV R2, RZ, RZ, -R2 ;  /* 0x000000ffff027224 */ /* 0x000fe400078e0a02 */
[----:B------:R-:W-:Y:S02]  /*3920*/  IMAD R39, R0, R8, R39 ;  /* 0x0000000800277224 */ /* 0x000fe400078e0227 */
[----:B------:R-:W-:-:S04]  /*3930*/  IMAD.HI.U32 R8, R6, R30, RZ ;  /* 0x0000001e06087227 */ /* 0x000fc800078e00ff */
[----:B------:R-:W-:Y:S02]  /*3940*/  IMAD R57, R0, R2, R57 ;  /* 0x0000000200397224 */ /* 0x000fe400078e0239 */
[----:B------:R-:W-:Y:S01]  /*3950*/  IMAD.MOV R8, RZ, RZ, -R8 ;  /* 0x000000ffff087224 */ /* 0x000fe200078e0a08 */
[----:B--2---:R-:W-:Y:S01]  /*3960*/  IABS R37, R47 ;  /* 0x0000002f00257213 */ /* 0x004fe20000000000 */
[----:B------:R-:W-:-:S04]  /*3970*/  @!P2 IMAD.IADD R23, R23, 0x1, -R0 ;  /* 0x000000011717a824 */ /* 0x000fc800078e0a00 */
[----:B------:R-:W-:Y:S01]  /*3980*/  IMAD.HI.U32 R2, R6, R37, RZ ;  /* 0x0000002506027227 */ /* 0x000fe200078e00ff */
[----:B------:R-:W-:Y:S02]  /*3990*/  ISETP.GE.AND P2, PT, R58, RZ, PT ;  /* 0x000000ff3a00720c */ /* 0x000fe40003f46270 */
[----:B------:R-:W2:Y:S01]  /*39a0*/  LDL.LU R58, [R1+0x1e0] ;  /* 0x0001e000013a7983 */ /* 0x000ea20000300800 */
[----:B------:R-:W-:Y:S02]  /*39b0*/  IMAD.MOV R2, RZ, RZ, -R2 ;  /* 0x000000ffff027224 */ /* 0x000fe400078e0a02 */
[C---:B------:R-:W-:Y:S02]  /*39c0*/  IMAD R30, R0.reuse, R8, R30 ;  /* 0x00000008001e7224 */ /* 0x040fe400078e021e */
[C---:B------:R-:W-:Y:S02]  /*39d0*/  IMAD R37, R0.reuse, R2, R37 ;  /* 0x0000000200257224 */ /* 0x040fe400078e0225 */
[----:B------:R-:W-:Y:S01]  /*39e0*/  @!P0 IMAD.MOV R21, RZ, RZ, -R21 ;  /* 0x000000ffff158224 */ /* 0x000fe200078e0a15 */
[C---:B------:R-:W-:Y:S01]  /*39f0*/  ISETP.GT.U32.AND P0, PT, R0.reuse, R30, PT ;  /* 0x0000001e0000720c */ /* 0x040fe20003f04070 */
[----:B------:R-:W-:Y:S01]  /*3a00*/  @!P1 IMAD.MOV R23, RZ, RZ, -R23 ;  /* 0x000000ffff179224 */ /* 0x000fe200078e0a17 */
[----:B------:R-:W-:-:S11]  /*3a10*/  ISETP.GT.U32.AND P1, PT, R0, R37, PT ;  /* 0x000000250000720c */ /* 0x000fd60003f24070 */
[--C-:B------:R-:W-:Y:S01]  /*3a20*/  @!P0 IMAD.IADD R30, R30, 0x1, -R0.reuse ;  /* 0x000000011e1e8824 */ /* 0x100fe200078e0a00 */
[----:B------:R-:W-:Y:S01]  /*3a30*/  ISETP.GE.AND P0, PT, R52, RZ, PT ;  /* 0x000000ff3400720c */ /* 0x000fe20003f06270 */
[----:B------:R-:W-:Y:S01]  /*3a40*/  @!P1 IMAD.IADD R37, R37, 0x1, -R0 ;  /* 0x0000000125259824 */ /* 0x000fe200078e0a00 */
[----:B------:R-:W2:Y:S01]  /*3a50*/  LDL.LU R52, [R1+0x1e4] ;  /* 0x0001e40001347983 */ /* 0x000ea20000300800 */
[----:B---3--:R-:W-:Y:S02]  /*3a60*/  IABS R2, R59 ;  /* 0x0000003b00027213 */ /* 0x008fe40000000000 */
[----:B------:R-:W-:Y:S02]  /*3a70*/  ISETP.GE.AND P1, PT, R59, RZ, PT ;  /* 0x000000ff3b00720c */ /* 0x000fe40003f26270 */
[----:B------:R-:W3:Y:S04]  /*3a80*/  LDL.LU R59, [R1+0x1e8] ;  /* 0x0001e800013b7983 */ /* 0x000ee80000300800 */
[----:B0-----:R-:W3:Y:S04]  /*3a90*/  LDL.LU R56, [R1+0x1ec] ;  /* 0x0001ec0001387983 */ /* 0x001ee80000300800 */
[----:B-1----:R-:W3:Y:S04]  /*3aa0*/  LDL.LU R53, [R1+0x1f0] ;  /* 0x0001f00001357983 */ /* 0x002ee80000300800 */
[----:B------:R-:W3:Y:S04]  /*3ab0*/  LDL.LU R54, [R1+0x1f4] ;  /* 0x0001f40001367983 */ /* 0x000ee80000300800 */
[----:B------:R-:W3:Y:S04]  /*3ac0*/  LDL.LU R46, [R1+0x1f8] ;  /* 0x0001f800012e7983 */ /* 0x000ee80000300800 */
[----:B------:R-:W3:Y:S04]  /*3ad0*/  LDL.LU R40, [R1+0x1fc] ;  /* 0x0001fc0001287983 */ /* 0x000ee80000300800 */
[----:B------:R-:W3:Y:S04]  /*3ae0*/  LDL.LU R33, [R1+0x200] ;  /* 0x0002000001217983 */ /* 0x000ee80000300800 */
[----:B------:R-:W3:Y:S04]  /*3af0*/  LDL.LU R60, [R1+0x204] ;  /* 0x00020400013c7983 */ /* 0x000ee80000300800 */
[----:B------:R-:W3:Y:S04]  /*3b00*/  LDL.LU R61, [R1+0x208] ;  /* 0x00020800013d7983 */ /* 0x000ee80000300800 */
[----:B------:R-:W3:Y:S04]  /*3b10*/  LDL.LU R3, [R1+0x20c] ;  /* 0x00020c0001037983 */ /* 0x000ee80000300800 */
[----:B------:R-:W3:Y:S04]  /*3b20*/  LDL.LU R18, [R1+0x210] ;  /* 0x0002100001127983 */ /* 0x000ee80000300800 */
[----:B------:R-:W3:Y:S01]  /*3b30*/  LDL R4, [R1+0xb34] ;  /* 0x000b340001047983 */ /* 0x000ee20000100800 */
[----:B------:R-:W-:-:S13]  /*3b40*/  ISETP.GT.U32.AND P4, PT, R0, R49, PT ;  /* 0x000000310000720c */ /* 0x000fda0003f84070 */
[----:B------:R-:W-:Y:S01]  /*3b50*/  @!P4 IMAD.IADD R49, R49, 0x1, -R0 ;  /* 0x000000013131c824 */ /* 0x000fe200078e0a00 */
[----:B------:R-:W-:-:S13]  /*3b60*/  ISETP.GT.U32.AND P4, PT, R0, R39, PT ;  /* 0x000000270000720c */ /* 0x000fda0003f84070 */
[----:B------:R-:W-:Y:S01]  /*3b70*/  @!P4 IMAD.IADD R39, R39, 0x1, -R0 ;  /* 0x000000012727c824 */ /* 0x000fe200078e0a00 */
[----:B------:R-:W-:-:S13]  /*3b80*/  ISETP.GT.U32.AND P4, PT, R0, R50, PT ;  /* 0x000000320000720c */ /* 0x000fda0003f84070 */
[----:B------:R-:W-:Y:S01]  /*3b90*/  @!P4 IMAD.IADD R50, R50, 0x1, -R0 ;  /* 0x000000013232c824 */ /* 0x000fe200078e0a00 */
[C---:B------:R-:W-:Y:S02]  /*3ba0*/  ISETP.GT.U32.AND P4, PT, R0.reuse, R17, PT ;  /* 0x000000110000720c */ /* 0x040fe40003f84070 */
[----:B------:R-:W-:Y:S01]  /*3bb0*/  IABS R38, R41 ;  /* 0x0000002900267213 */ /* 0x000fe20000000000 */
[----:B------:R-:W-:Y:S01]  /*3bc0*/  @!P5 IMAD.MOV R49, RZ, RZ, -R49 ;  /* 0x000000ffff31d224 */ /* 0x000fe200078e0a31 */
[----:B------:R-:W-:Y:S01]  /*3bd0*/  ISETP.GT.U32.AND P5, PT, R0, R39, PT ;  /* 0x000000270000720c */ /* 0x000fe20003fa4070 */
[----:B------:R-:W-:Y:S02]  /*3be0*/  @!P3 IMAD.MOV R50, RZ, RZ, -R50 ;  /* 0x000000ffff32b224 */ /* 0x000fe400078e0a32 */
[----:B------:R-:W-:-:S06]  /*3bf0*/  IMAD.HI.U32 R8, R6, R38, RZ ;  /* 0x0000002606087227 */ /* 0x000fcc00078e00ff */
[----:B------:R-:W-:Y:S01]  /*3c00*/  @!P4 IMAD.IADD R17, R17, 0x1, -R0 ;  /* 0x000000011111c824 */ /* 0x000fe200078e0a00 */
[----:B------:R-:W-:-:S04]  /*3c10*/  ISETP.GT.U32.AND P4, PT, R0, R30, PT ;  /* 0x0000001e0000720c */ /* 0x000fc80003f84070 */
[----:B------:R-:W-:Y:S01]  /*3c20*/  ISETP.GT.U32.AND P3, PT, R0, R17, PT ;  /* 0x000000110000720c */ /* 0x000fe20003f64070 */
[----:B------:R-:W-:Y:S02]  /*3c30*/  IMAD.MOV R8, RZ, RZ, -R8 ;  /* 0x000000ffff087224 */ /* 0x000fe400078e0a08 */
[----:B------:R-:W-:-:S04]  /*3c40*/  IMAD.HI.U32 R25, R6, R2, RZ ;  /* 0x0000000206197227 */ /* 0x000fc800078e00ff */
[C---:B------:R-:W-:Y:S02]  /*3c50*/  IMAD R38, R0.reuse, R8, R38 ;  /* 0x0000000800267224 */ /* 0x040fe400078e0226 */
[--C-:B------:R-:W-:Y:S01]  /*3c60*/  @!P5 IMAD.IADD R39, R39, 0x1, -R0.reuse ;  /* 0x000000012727d824 */ /* 0x100fe200078e0a00 */
[----:B------:R-:W-:Y:S01]  /*3c70*/  ISETP.GT.U32.AND P5, PT, R0, R57, PT ;  /* 0x000000390000720c */ /* 0x000fe20003fa4070 */
[--C-:B------:R-:W-:Y:S01]  /*3c80*/  @!P4 IMAD.IADD R30, R30, 0x1, -R0.reuse ;  /* 0x000000011e1ec824 */ /* 0x100fe200078e0a00 */
[----:B------:R-:W-:Y:S01]  /*3c90*/  ISETP.GE.AND P4, PT, R47, RZ, PT ;  /* 0x000000ff2f00720c */ /* 0x000fe20003f86270 */
[----:B------:R-:W-:Y:S01]  /*3ca0*/  @!P3 IMAD.IADD R17, R17, 0x1, -R0 ;  /* 0x000000011111b824 */ /* 0x000fe200078e0a00 */
[C---:B------:R-:W-:Y:S01]  /*3cb0*/  ISETP.GT.U32.AND P3, PT, R0.reuse, R38, PT ;  /* 0x000000260000720c */ /* 0x040fe20003f64070 */
[----:B------:R-:W-:Y:S01]  /*3cc0*/  IMAD.MOV R25, RZ, RZ, -R25 ;  /* 0x000000ffff197224 */ /* 0x000fe200078e0a19 */
[----:B----4-:R-:W-:Y:S01]  /*3cd0*/  IABS R47, R43 ;  /* 0x0000002b002f7213 */ /* 0x010fe20000000000 */
[----:B------:R-:W-:Y:S01]  /*3ce0*/  @!P2 IMAD.MOV R30, RZ, RZ, -R30 ;  /* 0x000000ffff1ea224 */ /* 0x000fe200078e0a1e */
[C---:B------:R-:W-:Y:S01]  /*3cf0*/  ISETP.GT.U32.AND P2, PT, R0.reuse, R37, PT ;  /* 0x000000250000720c */ /* 0x040fe20003f44070 */
[----:B------:R-:W-:-:S02]  /*3d00*/  IMAD R25, R0, R25, R2 ;  /* 0x0000001900197224 */ /* 0x000fc400078e0202 */
[----:B------:R-:W-:Y:S01]  /*3d10*/  IMAD.HI.U32 R2, R6, R47, RZ ;  /* 0x0000002f06027227 */ /* 0x000fe200078e00ff */
[----:B--2---:R-:W-:-:S03]  /*3d20*/  IABS R29, R58 ;  /* 0x0000003a001d7213 */ /* 0x004fc60000000000 */
[----:B------:R-:W-:Y:S02]  /*3d30*/  IMAD.MOV R2, RZ, RZ, -R2 ;  /* 0x000000ffff027224 */ /* 0x000fe400078e0a02 */
[--C-:B------:R-:W-:Y:S02]  /*3d40*/  @!P5 IMAD.IADD R57, R57, 0x1, -R0.reuse ;  /* 0x000000013939d824 */ /* 0x100fe400078e0a00 */
[----:B------:R-:W-:Y:S01]  /*3d50*/  @!P3 IMAD.IADD R38, R38, 0x1, -R0 ;  /* 0x000000012626b824 */ /* 0x000fe200078e0a00 */
[C---:B------:R-:W-:Y:S01]  /*3d60*/  ISETP.GT.U32.AND P3, PT, R0.reuse, R25, PT ;  /* 0x000000190000720c */ /* 0x040fe20003f64070 */
[----:B------:R-:W-:Y:S02]  /*3d70*/  IMAD R47, R0, R2, R47 ;  /* 0x00000002002f7224 */ /* 0x000fe400078e022f */
[----:B------:R-:W-:Y:S01]  /*3d80*/  IMAD.HI.U32 R8, R6, R29, RZ ;  /* 0x0000001d06087227 */ /* 0x000fe200078e00ff */
[----:B------:R-:W-:-:S03]  /*3d90*/  ISETP.GT.U32.AND P5, PT, R0, R57, PT ;  /* 0x000000390000720c */ /* 0x000fc60003fa4070 */
[----:B------:R-:W-:Y:S01]  /*3da0*/  @!P2 IMAD.IADD R37, R37, 0x1, -R0 ;  /* 0x000000012525a824 */ /* 0x000fe200078e0a00 */
[----:B------:R-:W-:Y:S01]  /*3db0*/  ISETP.GT.U32.AND P2, PT, R0, R47, PT ;  /* 0x0000002f0000720c */ /* 0x000fe20003f44070 */
[----:B------:R-:W-:-:S04]  /*3dc0*/  IMAD.MOV R8, RZ, RZ, -R8 ;  /* 0x000000ffff087224 */ /* 0x000fc800078e0a08 */
[----:B------:R-:W-:Y:S02]  /*3dd0*/  IMAD R29, R0, R8, R29 ;  /* 0x00000008001d7224 */ /* 0x000fe400078e021d */
[----:B------:R-:W-:-:S03]  /*3de0*/  @!P3 IMAD.IADD R25, R25, 0x1, -R0 ;  /* 0x000000011919b824 */ /* 0x000fc600078e0a00 */
[----:B------:R-:W-:Y:S01]  /*3df0*/  ISETP.GT.U32.AND P3, PT, R0, R29, PT ;  /* 0x0000001d0000720c */ /* 0x000fe20003f64070 */
[--C-:B------:R-:W-:Y:S01]  /*3e00*/  @!P5 IMAD.IADD R57, R57, 0x1, -R0.reuse ;  /* 0x000000013939d824 */ /* 0x100fe200078e0a00 */
[----:B------:R-:W-:Y:S01]  /*3e10*/  ISETP.GE.AND P5, PT, R41, RZ, PT ;  /* 0x000000ff2900720c */ /* 0x000fe20003fa6270 */
[----:B------:R-:W-:Y:S01]  /*3e20*/  @!P2 IMAD.IADD R47, R47, 0x1, -R0 ;  /* 0x000000012f2fa824 */ /* 0x000fe200078e0a00 */
[----:B------:R-:W-:Y:S01]  /*3e30*/  IABS R14, R52 ;  /* 0x00000034000e7213 */ /* 0x000fe20000000000 */
[----:B------:R-:W-:-:S03]  /*3e40*/  @!P4 IMAD.MOV R37, RZ, RZ, -R37 ;  /* 0x000000ffff25c224 */ /* 0x000fc600078e0a25 */
[----:B------:R-:W-:Y:S01]  /*3e50*/  ISETP.GT.U32.AND P4, PT, R0, R47, PT ;  /* 0x0000002f0000720c */ /* 0x000fe20003f84070 */
[----:B------:R-:W-:-:S04]  /*3e60*/  IMAD.HI.U32 R2, R6, R14, RZ ;  /* 0x0000000e06027227 */ /* 0x000fc800078e00ff */
[----:B------:R-:W-:Y:S02]  /*3e70*/  @!P3 IMAD.IADD R29, R29, 0x1, -R0 ;  /* 0x000000011d1db824 */ /* 0x000fe400078e0a00 */
[----:B------:R-:W-:Y:S02]  /*3e80*/  IMAD.MOV R2, RZ, RZ, -R2 ;  /* 0x000000ffff027224 */ /* 0x000fe400078e0a02 */
[----:B------:R-:W-:Y:S01]  /*3e90*/  @!P0 IMAD.MOV R17, RZ, RZ, -R17 ;  /* 0x000000ffff118224 */ /* 0x000fe200078e0a11 */
[C---:B------:R-:W-:Y:S01]  /*3ea0*/  ISETP.GT.U32.AND P0, PT, R0.reuse, R38, PT ;  /* 0x000000260000720c */ /* 0x040fe20003f04070 */
[C---:B------:R-:W-:Y:S01]  /*3eb0*/  IMAD R14, R0.reuse, R2, R14 ;  /* 0x00000002000e7224 */ /* 0x040fe200078e020e */
[----:B------:R-:W-:Y:S01]  /*3ec0*/  ISETP.GT.U32.AND P3, PT, R0, R29, PT ;  /* 0x0000001d0000720c */ /* 0x000fe20003f64070 */
[----:B------:R-:W-:-:S10]  /*3ed0*/  @!P4 IMAD.IADD R47, R47, 0x1, -R0 ;  /* 0x000000012f2fc824 */ /* 0x000fd400078e0a00 */
[--C-:B------:R-:W-:Y:S02]  /*3ee0*/  @!P0 IMAD.IADD R38, R38, 0x1, -R0.reuse ;  /* 0x0000000126268824 */ /* 0x100fe400078e0a00 */
[----:B------:R-:W-:Y:S01]  /*3ef0*/  @!P3 IMAD.IADD R29, R29, 0x1, -R0 ;  /* 0x000000011d1db824 */ /* 0x000fe200078e0a00 */
[----:B------:R-:W-:Y:S01]  /*3f00*/  ISETP.GE.AND P0, PT, R58, RZ, PT ;  /* 0x000000ff3a00720c */ /* 0x000fe20003f06270 */
[----:B------:R-:W-:Y:S01]  /*3f10*/  @!P5 IMAD.MOV R38, RZ, RZ, -R38 ;  /* 0x000000ffff26d224 */ /* 0x000fe200078e0a26 */
[C---:B------:R-:W-:Y:S01]  /*3f20*/  ISETP.GT.U32.AND P5, PT, R0.reuse, R14, PT ;  /* 0x0000000e0000720c */ /* 0x040fe20003fa4070 */
[----:B------:R-:W-:Y:S01]  /*3f30*/  @!P6 IMAD.MOV R39, RZ, RZ, -R39 ;  /* 0x000000ffff27e224 */ /* 0x000fe200078e0a27 */
[----:B------:R-:W-:Y:S02]  /*3f40*/  ISETP.GE.AND P6, PT, R31, RZ, PT ;  /* 0x000000ff1f00720c */ /* 0x000fe40003fc6270 */
[----:B------:R-:W-:-:S09]  /*3f50*/  ISETP.GT.U32.AND P2, PT, R0, R25, PT ;  /* 0x000000190000720c */ /* 0x000fd20003f44070 */
[--C-:B------:R-:W-:Y:S02]  /*3f60*/  @!P5 IMAD.IADD R14, R14, 0x1, -R0.reuse ;  /* 0x000000010e0ed824 */ /* 0x100fe400078e0a00 */
[----:B------:R-:W-:Y:S01]  /*3f70*/  @!P6 IMAD.MOV R57, RZ, RZ, -R57 ;  /* 0x000000ffff39e224 */ /* 0x000fe200078e0a39 */
[----:B------:R-:W-:Y:S01]  /*3f80*/  ISETP.GE.AND P6, PT, R43, RZ, PT ;  /* 0x000000ff2b00720c */ /* 0x000fe20003fc6270 */
[----:B------:R-:W-:-:S04]  /*3f90*/  @!P2 IMAD.IADD R25, R25, 0x1, -R0 ;  /* 0x000000011919a824 */ /* 0x000fc800078e0a00 */
[----:B------:R-:W-:Y:S01]  /*3fa0*/  @!P1 IMAD.MOV R25, RZ, RZ, -R25 ;  /* 0x000000ffff199224 */ /* 0x000fe200078e0a19 */
[----:B------:R-:W-:Y:S02]  /*3fb0*/  ISETP.GT.U32.AND P1, PT, R0, R14, PT ;  /* 0x0000000e0000720c */ /* 0x000fe40003f24070 */
[----:B------:R-:W-:-:S11]  /*3fc0*/  ISETP.GE.AND P2, PT, R52, RZ, PT ;  /* 0x000000ff3400720c */ /* 0x000fd60003f46270 */
[----:B------:R-:W-:Y:S01]  /*3fd0*/  @!P1 IMAD.IADD R14, R14, 0x1, -R0 ;  /* 0x000000010e0e9824 */ /* 0x000fe200078e0a00 */
[----:B---3--:R-:W-:-:S05]  /*3fe0*/  IABS R41, R59 ;  /* 0x0000003b00297213 */ /* 0x008fca0000000000 */
[----:B------:R-:W-:Y:S01]  /*3ff0*/  IMAD.HI.U32 R8, R6, R41, RZ ;  /* 0x0000002906087227 */ /* 0x000fe200078e00ff */
[----:B------:R-:W-:-:S03]  /*4000*/  IABS R15, R56 ;  /* 0x00000038000f7213 */ /* 0x000fc60000000000 */
[----:B------:R-:W-:Y:S02]  /*4010*/  IMAD.MOV R8, RZ, RZ, -R8 ;  /* 0x000000ffff087224 */ /* 0x000fe400078e0a08 */
[----:B------:R-:W-:-:S04]  /*4020*/  IMAD.HI.U32 R2, R6, R15, RZ ;  /* 0x0000000f06027227 */ /* 0x000fc800078e00ff */
[----:B------:R-:W-:Y:S02]  /*4030*/  IMAD R41, R0, R8, R41 ;  /* 0x0000000800297224 */ /* 0x000fe400078e0229 */
[----:B------:R-:W-:-:S03]  /*4040*/  IMAD.MOV R2, RZ, RZ, -R2 ;  /* 0x000000ffff027224 */ /* 0x000fc600078e0a02 */
[C---:B------:R-:W-:Y:S01]  /*4050*/  ISETP.GT.U32.AND P4, PT, R0.reuse, R41, PT ;  /* 0x000000290000720c */ /* 0x040fe20003f84070 */
[----:B------:R-:W-:-:S05]  /*4060*/  IMAD R15, R0, R2, R15 ;  /* 0x00000002000f7224 */ /* 0x000fca00078e020f */
[----:B------:R-:W-:Y:S02]  /*4070*/  ISETP.GT.U32.AND P3, PT, R0, R15, PT ;  /* 0x0000000f0000720c */ /* 0x000fe40003f64070 */
[----:B------:R-:W-:Y:S02]  /*4080*/  IABS R58, R53 ;  /* 0x00000035003a7213 */ /* 0x000fe40000000000 */
[----:B------:R-:W-:-:S03]  /*4090*/  IABS R12, R54 ;  /* 0x00000036000c7213 */ /* 0x000fc60000000000 */
[----:B------:R-:W-:Y:S01]  /*40a0*/  @!P4 IMAD.IADD R41, R41, 0x1, -R0 ;  /* 0x000000012929c824 */ /* 0x000fe200078e0a00 */
[----:B------:R-:W-:Y:S01]  /*40b0*/  IABS R24, R46 ;  /* 0x0000002e00187213 */ /* 0x000fe20000000000 */
[----:B------:R-:W-:-:S03]  /*40c0*/  IMAD.HI.U32 R2, R6, R58, RZ ;  /* 0x0000003a06027227 */ /* 0x000fc600078e00ff */
[----:B------:R-:W-:Y:S01]  /*40d0*/  ISETP.GT.U32.AND P4, PT, R0, R41, PT ;  /* 0x000000290000720c */ /* 0x000fe20003f84070 */
[----:B------:R-:W-:-:S04]  /*40e0*/  IMAD.HI.U32 R8, R6, R12, RZ ;  /* 0x0000000c06087227 */ /* 0x000fc800078e00ff */
[----:B------:R-:W-:Y:S02]  /*40f0*/  @!P3 IMAD.IADD R15, R15, 0x1, -R0 ;  /* 0x000000010f0fb824 */ /* 0x000fe400078e0a00 */
[----:B------:R-:W-:Y:S02]  /*4100*/  IMAD.MOV R2, RZ, RZ, -R2 ;  /* 0x000000ffff027224 */ /* 0x000fe400078e0a02 */
[----:B------:R-:W-:Y:S02]  /*4110*/  IMAD.MOV R31, RZ, RZ, -R8 ;  /* 0x000000ffff1f7224 */ /* 0x000fe400078e0a08 */
[----:B------:R-:W-:Y:S01]  /*4120*/  IMAD.MOV.U32 R8, RZ, RZ, R24 ;  /* 0x000000ffff087224 */ /* 0x000fe200078e0018 */
[----:B------:R-:W-:Y:S01]  /*4130*/  ISETP.GE.AND P5, PT, R59, RZ, PT ;  /* 0x000000ff3b00720c */ /* 0x000fe20003fa6270 */
[C---:B------:R-:W-:Y:S01]  /*4140*/  IMAD R58, R0.reuse, R2, R58 ;  /* 0x00000002003a7224 */ /* 0x040fe200078e023a */
[C---:B------:R-:W-:Y:S01]  /*4150*/  ISETP.GT.U32.AND P3, PT, R0.reuse, R15, PT ;  /* 0x0000000f0000720c */ /* 0x040fe20003f64070 */
[----:B------:R-:W-:Y:S01]  /*4160*/  IMAD R12, R0, R31, R12 ;  /* 0x0000001f000c7224 */ /* 0x000fe200078e020c */
[----:B------:R-:W-:Y:S01]  /*4170*/  IABS R59, R40 ;  /* 0x00000028003b7213 */ /* 0x000fe20000000000 */
[----:B------:R-:W-:Y:S01]  /*4180*/  IMAD.HI.U32 R2, R6, R8, RZ ;  /* 0x0000000806027227 */ /* 0x000fe200078e00ff */
[----:B------:R-:W-:-:S03]  /*4190*/  IABS R31, R33 ;  /* 0x00000021001f7213 */ /* 0x000fc60000000000 */
[----:B------:R-:W-:Y:S01]  /*41a0*/  @!P4 IMAD.IADD R41, R41, 0x1, -R0 ;  /* 0x000000012929c824 */ /* 0x000fe200078e0a00 */
[----:B------:R-:W-:Y:S01]  /*41b0*/  ISETP.GT.U32.AND P4, PT, R0, R12, PT ;  /* 0x0000000c0000720c */ /* 0x000fe20003f84070 */
[----:B------:R-:W-:Y:S02]  /*41c0*/  IMAD.MOV R24, RZ, RZ, -R2 ;  /* 0x000000ffff187224 */ /* 0x000fe400078e0a02 */
[----:B------:R-:W-:-:S04]  /*41d0*/  IMAD.HI.U32 R43, R6, R59, RZ ;  /* 0x0000003b062b7227 */ /* 0x000fc800078e00ff */
[C---:B------:R-:W-:Y:S02]  /*41e0*/  IMAD R8, R0.reuse, R24, R8 ;  /* 0x0000001800087224 */ /* 0x040fe400078e0208 */
[----:B------:R-:W-:Y:S02]  /*41f0*/  IMAD.MOV R24, RZ, RZ, -R43 ;  /* 0x000000ffff187224 */ /* 0x000fe400078e0a2b */
[----:B------:R-:W-:Y:S02]  /*4200*/  IMAD.MOV.U32 R2, RZ, RZ, R31 ;  /* 0x000000ffff027224 */ /* 0x000fe400078e001f */
[----:B------:R-:W-:Y:S01]  /*4210*/  @!P3 IMAD.IADD R15, R15, 0x1, -R0 ;  /* 0x000000010f0fb824 */ /* 0x000fe200078e0a00 */
[C---:B------:R-:W-:Y:S01]  /*4220*/  ISETP.GT.U32.AND P3, PT, R0.reuse, R8, PT ;  /* 0x000000080000720c */ /* 0x040fe20003f64070 */
[----:B------:R-:W-:Y:S01]  /*4230*/  IMAD R59, R0, R24, R59 ;  /* 0x00000018003b7224 */ /* 0x000fe200078e023b */
[----:B------:R-:W-:Y:S01]  /*4240*/  IABS R52, R60 ;  /* 0x0000003c00347213 */ /* 0x000fe20000000000 */
[----:B------:R-:W-:-:S04]  /*4250*/  IMAD.HI.U32 R31, R6, R2, RZ ;  /* 0x00000002061f7227 */ /* 0x000fc800078e00ff */
[----:B------:R-:W-:Y:S01]  /*4260*/  @!P4 IMAD.IADD R12, R12, 0x1, -R0 ;  /* 0x000000010c0cc824 */ /* 0x000fe200078e0a00 */
[----:B------:R-:W-:Y:S01]  /*4270*/  ISETP.GT.U32.AND P4, PT, R0, R59, PT ;  /* 0x0000003b0000720c */ /* 0x000fe20003f84070 */
[----:B------:R-:W-:Y:S02]  /*4280*/  IMAD.MOV R24, RZ, RZ, -R31 ;  /* 0x000000ffff187224 */ /* 0x000fe400078e0a1f */
[----:B------:R-:W-:Y:S01]  /*4290*/  IMAD.HI.U32 R31, R6, R52, RZ ;  /* 0x00000034061f7227 */ /* 0x000fe200078e00ff */
[----:B------:R-:W-:-:S03]  /*42a0*/  ISETP.GT.U32.AND P1, PT, R0, R58, PT ;  /* 0x0000003a0000720c */ /* 0x000fc60003f24070 */
[----:B------:R-:W-:Y:S02]  /*42b0*/  IMAD.MOV R31, RZ, RZ, -R31 ;  /* 0x000000ffff1f7224 */ /* 0x000fe400078e0a1f */
[----:B------:R-:W-:Y:S02]  /*42c0*/  IMAD R2, R0, R24, R2 ;  /* 0x0000001800027224 */ /* 0x000fe400078e0202 */
[----:B------:R-:W-:Y:S02]  /*42d0*/  @!P3 IMAD.IADD R8, R8, 0x1, -R0 ;  /* 0x000000010808b824 */ /* 0x000fe400078e0a00 */
[C---:B------:R-:W-:Y:S01]  /*42e0*/  IMAD R52, R0.reuse, R31, R52 ;  /* 0x0000001f00347224 */ /* 0x040fe200078e0234 */
[C---:B------:R-:W-:Y:S01]  /*42f0*/  ISETP.GT.U32.AND P3, PT, R0.reuse, R2, PT ;  /* 0x000000020000720c */ /* 0x040fe20003f64070 */
[----:B------:R-:W-:Y:S01]  /*4300*/  @!P2 IMAD.MOV R14, RZ, RZ, -R14 ;  /* 0x000000ffff0ea224 */ /* 0x000fe200078e0a0e */
[C---:B------:R-:W-:Y:S01]  /*4310*/  ISETP.GT.U32.AND P2, PT, R0.reuse, R8, PT ;  /* 0x000000080000720c */ /* 0x040fe20003f44070 */
[--C-:B------:R-:W-:Y:S01]  /*4320*/  @!P4 IMAD.IADD R59, R59, 0x1, -R0.reuse ;  /* 0x000000013b3bc824 */ /* 0x100fe200078e0a00 */
[----:B------:R-:W-:Y:S01]  /*4330*/  ISETP.GT.U32.AND P4, PT, R0, R52, PT ;  /* 0x000000340000720c */ /* 0x000fe20003f84070 */
[----:B------:R-:W-:Y:S01]  /*4340*/  @!P1 IMAD.IADD R58, R58, 0x1, -R0 ;  /* 0x000000013a3a9824 */ /* 0x000fe200078e0a00 */
[----:B------:R-:W-:-:S02]  /*4350*/  ISETP.GE.AND P1, PT, R56, RZ, PT ;  /* 0x000000ff3800720c */ /* 0x000fc40003f26270 */
[----:B------:R-:W-:Y:S02]  /*4360*/  IABS R43, R3 ;  /* 0x00000003002b7213 */ /* 0x000fe40000000000 */
[----:B------:R-:W-:Y:S01]  /*4370*/  IABS R48, R61 ;  /* 0x0000003d00307213 */ /* 0x000fe20000000000 */
[----:B------:R-:W-:Y:S01]  /*4380*/  @!P0 IMAD.MOV R29, RZ, RZ, -R29 ;  /* 0x000000ffff1d8224 */ /* 0x000fe200078e0a1d */
[----:B------:R-:W-:Y:S01]  /*4390*/  IABS R31, R18 ;  /* 0x00000012001f7213 */ /* 0x000fe20000000000 */
[----:B------:R-:W-:Y:S01]  /*43a0*/  IMAD.HI.U32 R56, R6, R43, RZ ;  /* 0x0000002b06387227 */ /* 0x000fe200078e00ff */
[----:B------:R-:W-:-:S03]  /*43b0*/  ISETP.GT.U32.AND P0, PT, R0, R12, PT ;  /* 0x0000000c0000720c */ /* 0x000fc60003f04070 */
[----:B------:R-:W-:Y:S02]  /*43c0*/  IMAD.MOV.U32 R24, RZ, RZ, R48 ;  /* 0x000000ffff187224 */ /* 0x000fe400078e0030 */
[--C-:B------:R-:W-:Y:S01]  /*43d0*/  @!P3 IMAD.IADD R2, R2, 0x1, -R0.reuse ;  /* 0x000000010202b824 */ /* 0x100fe200078e0a00 */
[----:B------:R-:W-:Y:S01]  /*43e0*/  ISETP.GE.AND P3, PT, R53, RZ, PT ;  /* 0x000000ff3500720c */ /* 0x000fe20003f66270 */
[----:B------:R-:W-:Y:S01]  /*43f0*/  @!P5 IMAD.MOV R41, RZ, RZ, -R41 ;  /* 0x000000ffff29d224 */ /* 0x000fe200078e0a29 */
[----:B------:R-:W-:Y:S01]  /*4400*/  ISETP.GT.U32.AND P5, PT, R0, R59, PT ;  /* 0x0000003b0000720c */ /* 0x000fe20003fa4070 */
[--C-:B------:R-:W-:Y:S01]  /*4410*/  @!P2 IMAD.IADD R8, R8, 0x1, -R0.reuse ;  /* 0x000000010808a824 */ /* 0x100fe200078e0a00 */
[----:B------:R-:W-:Y:S01]  /*4420*/  ISETP.GE.AND P2, PT, R54, RZ, PT ;  /* 0x000000ff3600720c */ /* 0x000fe20003f46270 */
[----:B------:R-:W-:Y:S01]  /*4430*/  @!P4 IMAD.IADD R52, R52, 0x1, -R0 ;  /* 0x000000013434c824 */ /* 0x000fe200078e0a00 */
[----:B------:R-:W-:Y:S01]  /*4440*/  ISETP.GT.U32.AND P4, PT, R0, R58, PT ;  /* 0x0000003a0000720c */ /* 0x000fe20003f84070 */
[----:B------:R-:W-:Y:S01]  /*4450*/  IMAD.MOV R56, RZ, RZ, -R56 ;  /* 0x000000ffff387224 */ /* 0x000fe200078e0a38 */
[----:B------:R-:W0:Y:S01]  /*4460*/  S2R R54, SR_TID.X ;  /* 0x0000000000367919 */ /* 0x000e220000002100 */
[----:B------:R-:W-:Y:S01]  /*4470*/  IMAD.HI.U32 R53, R6, R31, RZ ;  /* 0x0000001f06357227 */ /* 0x000fe200078e00ff */
[----:B------:R-:W-:-:S03]  /*4480*/  IABS R48, R4 ;  /* 0x0000000400307213 */ /* 0x000fc60000000000 */
[----:B------:R-:W-:-:S04]  /*4490*/  IMAD.HI.U32 R55, R6, R24, RZ ;  /* 0x0000001806377227 */ /* 0x000fc800078e00ff */
[C---:B------:R-:W-:Y:S02]  /*44a0*/  IMAD R43, R0.reuse, R56, R43 ;  /* 0x00000038002b7224 */ /* 0x040fe400078e022b */
[----:B------:R-:W-:Y:S02]  /*44b0*/  IMAD.MOV R53, RZ, RZ, -R53 ;  /* 0x000000ffff357224 */ /* 0x000fe400078e0a35 */
[----:B------:R-:W-:Y:S01]  /*44c0*/  @!P1 IMAD.MOV R15, RZ, RZ, -R15 ;  /* 0x000000ffff0f9224 */ /* 0x000fe200078e0a0f */
[----:B------:R-:W-:Y:S01]  /*44d0*/  ISETP.GT.U32.AND P1, PT, R0, R2, PT ;  /* 0x000000020000720c */ /* 0x000fe20003f24070 */
[----:B------:R-:W-:Y:S02]  /*44e0*/  IMAD.MOV R55, RZ, RZ, -R55 ;  /* 0x000000ffff377224 */ /* 0x000fe400078e0a37 */
[----:B------:R-:W-:-:S04]  /*44f0*/  IMAD.HI.U32 R6, R6, R48, RZ ;  /* 0x0000003006067227 */ /* 0x000fc800078e00ff */
[----:B------:R-:W-:Y:S02]  /*4500*/  IMAD R31, R0, R53, R31 ;  /* 0x00000035001f7224 */ /* 0x000fe400078e021f */
[----:B------:R-:W-:Y:S01]  /*4510*/  @!P0 IMAD.IADD R12, R12, 0x1, -R0 ;  /* 0x000000010c0c8824 */ /* 0x000fe200078e0a00 */
[C---:B------:R-:W-:Y:S01]  /*4520*/  ISETP.GT.U32.AND P0, PT, R0.reuse, R43, PT ;  /* 0x0000002b0000720c */ /* 0x040fe20003f04070 */
[C---:B------:R-:W-:Y:S02]  /*4530*/  IMAD R24, R0.reuse, R55, R24 ;  /* 0x0000003700187224 */ /* 0x040fe400078e0218 */
[----:B------:R-:W-:Y:S01]  /*4540*/  IMAD.MOV R6, RZ, RZ, -R6 ;  /* 0x000000ffff067224 */ /* 0x000fe200078e0a06 */
[----:B------:R-:W2:Y:S01]  /*4550*/  LDL.LU R55, [R1+0x2540] ;  /* 0x0025400001377983 */ /* 0x000ea20000300800 */
[--C-:B------:R-:W-:Y:S01]  /*4560*/  @!P5 IMAD.IADD R59, R59, 0x1, -R0.reuse ;  /* 0x000000013b3bd824 */ /* 0x100fe200078e0a00 */
[----:B------:R-:W-:Y:S01]  /*4570*/  ISETP.GT.U32.AND P5, PT, R0, R31, PT ;  /* 0x0000001f0000720c */ /* 0x000fe20003fa4070 */
[----:B------:R-:W-:Y:S01]  /*4580*/  @!P4 IMAD.IADD R58, R58, 0x1, -R0 ;  /* 0x000000013a3ac824 */ /* 0x000fe200078e0a00 */
[C---:B------:R-:W-:Y:S01]  /*4590*/  ISETP.GT.U32.AND P4, PT, R0.reuse, R24, PT ;  /* 0x000000180000720c */ /* 0x040fe20003f84070 */
[----:B------:R-:W-:-:S02]  /*45a0*/  IMAD R6, R0, R6, R48 ;  /* 0x0000000600067224 */ /* 0x000fc400078e0230 */
[----:B------:R-:W-:-:S03]  /*45b0*/  @!P1 IMAD.IADD R2, R2, 0x1, -R0 ;  /* 0x0000000102029824 */ /* 0x000fc600078e0a00 */
[C---:B------:R-:W-:Y:S01]  /*45c0*/  ISETP.GT.U32.AND P1, PT, R0.reuse, R6, PT ;  /* 0x000000060000720c */ /* 0x040fe20003f24070 */
[--C-:B------:R-:W-:Y:S02]  /*45d0*/  @!P0 IMAD.IADD R43, R43, 0x1, -R0.reuse ;  /* 0x000000012b2b8824 */ /* 0x100fe400078e0a00 */
[----:B------:R-:W-:Y:S02]  /*45e0*/  @!P6 IMAD.MOV R47, RZ, RZ, -R47 ;  /* 0x000000ffff2fe224 */ /* 0x000fe400078e0a2f */
[--C-:B------:R-:W-:Y:S01]  /*45f0*/  @!P5 IMAD.IADD R31, R31, 0x1, -R0.reuse ;  /* 0x000000011f1fd824 */ /* 0x100fe200078e0a00 */
[----:B------:R-:W-:Y:S01]  /*4600*/  ISETP.GT.U32.AND P5, PT, R0, R43, PT ;  /* 0x0000002b0000720c */ /* 0x000fe20003fa4070 */
[----:B------:R-:W-:Y:S01]  /*4610*/  @!P4 IMAD.IADD R24, R24, 0x1, -R0 ;  /* 0x000000011818c824 */ /* 0x000fe200078e0a00 */
[----:B------:R-:W-:Y:S02]  /*4620*/  ISETP.GT.U32.AND P6, PT, R0, R52, PT ;  /* 0x000000340000720c */ /* 0x000fe40003fc4070 */
[----:B------:R-:W-:-:S02]  /*4630*/  ISETP.GE.AND P4, PT, R33, RZ, PT ;  /* 0x000000ff2100720c */ /* 0x000fc40003f86270 */
[----:B------:R-:W-:Y:S01]  /*4640*/  ISETP.GT.U32.AND P0, PT, R0, R24, PT ;  /* 0x000000180000720c */ /* 0x000fe20003f04070 */
[--C-:B------:R-:W-:Y:S01]  /*4650*/  @!P1 IMAD.IADD R6, R6, 0x1, -R0.reuse ;  /* 0x0000000106069824 */ /* 0x100fe200078e0a00 */
[----:B0-----:R-:W-:Y:S02]  /*4660*/  LOP3.LUT R33, R54, 0x7, RZ, 0xc0, !PT ;  /* 0x0000000736217812 */ /* 0x001fe400078ec0ff */
[----:B------:R-:W-:Y:S01]  /*4670*/  ISETP.GT.U32.AND P1, PT, R0, R31, PT ;  /* 0x0000001f0000720c */ /* 0x000fe20003f24070 */
[----:B------:R-:W-:Y:S02]  /*4680*/  IMAD.SHL.U32 R53, R54, 0x2, RZ ;  /* 0x0000000236357824 */ /* 0x000fe400078e00ff */
[----:B------:R-:W-:Y:S02]  /*4690*/  IMAD R48, R33, 0x110, RZ ;  /* 0x0000011021307824 */ /* 0x000fe400078e02ff */
[--C-:B------:R-:W-:Y:S01]  /*46a0*/  @!P5 IMAD.IADD R43, R43, 0x1, -R0.reuse ;  /* 0x000000012b2bd824 */ /* 0x100fe200078e0a00 */
[----:B------:R-:W-:Y:S01]  /*46b0*/  ISETP.GE.AND P5, PT, R3, RZ, PT ;  /* 0x000000ff0300720c */ /* 0x000fe20003fa6270 */
[----:B------:R-:W-:Y:S01]  /*46c0*/  @!P6 IMAD.IADD R52, R52, 0x1, -R0 ;  /* 0x000000013434e824 */ /* 0x000fe200078e0a00 */
[----:B------:R-:W-:Y:S01]  /*46d0*/  ISETP.GE.AND P6, PT, R46, RZ, PT ;  /* 0x000000ff2e00720c */ /* 0x000fe20003fc6270 */
[----:B------:R-:W-:Y:S01]  /*46e0*/  IMAD.SHL.U32 R56, R54, 0x80, RZ ;  /* 0x0000008036387824 */ /* 0x000fe200078e00ff */
[--C-:B------:R-:W-:Y:S01]  /*46f0*/  LOP3.LUT R3, R48, 0x10, R53.reuse, 0x78, !PT ;  /* 0x0000001030037812 */ /* 0x100fe200078e7835 */
[----:B------:R-:W-:Y:S01]  /*4700*/  @!P3 IMAD.MOV R58, RZ, RZ, -R58 ;  /* 0x000000ffff3ab224 */ /* 0x000fe200078e0a3a */
[----:B------:R-:W-:Y:S01]  /*4710*/  ISETP.GE.AND P3, PT, R40, RZ, PT ;  /* 0x000000ff2800720c */ /* 0x000fe20003f66270 */
[----:B------:R-:W3:Y:S01]  /*4720*/  LDL.LU R46, [R1+0x10] ;  /* 0x00001000012e7983 */ /* 0x000ee20000300800 */
[----:B------:R-:W-:Y:S01]  /*4730*/  @!P2 IMAD.MOV R12, RZ, RZ, -R12 ;  /* 0x000000ffff0ca224 */ /* 0x000fe200078e0a0c */
[----:B------:R-:W-:Y:S01]  /*4740*/  LOP3.LUT R48, R48, 0x30, R53, 0x78, !PT ;  /* 0x0000003030307812 */ /* 0x000fe200078e7835 */
[--C-:B------:R-:W-:Y:S01]  /*4750*/  @!P0 IMAD.IADD R24, R24, 0x1, -R0.reuse ;  /* 0x0000000118188824 */ /* 0x100fe200078e0a00 */
[----:B------:R-:W4:Y:S01]  /*4760*/  LDL.LU R40, [R1+0xc] ;  /* 0x00000c0001287983 */ /* 0x000f220000300800 */
[----:B------:R-:W-:Y:S01]  /*4770*/  ISETP.GE.AND P2, PT, R60, RZ, PT ;  /* 0x000000ff3c00720c */ /* 0x000fe20003f46270 */
[----:B------:R-:W-:Y:S01]  /*4780*/  @!P1 IMAD.IADD R31, R31, 0x1, -R0 ;  /* 0x000000011f1f9824 */ /* 0x000fe200078e0a00 */
[----:B------:R-:W-:Y:S01]  /*4790*/  ISETP.GE.AND P0, PT, R61, RZ, PT ;  /* 0x000000ff3d00720c */ /* 0x000fe20003f06270 */
[----:B------:R-:W2:Y:S01]  /*47a0*/  LDL.LU R33, [R1+0x8] ;  /* 0x0000080001217983 */ /* 0x000ea20000300800 */
[----:B------:R-:W-:-:S02]  /*47b0*/  LOP3.LUT R3, R3, 0x800, R56, 0xf8, !PT ;  /* 0x0000080003037812 */ /* 0x000fc400078ef838 */
[----:B------:R-:W-:Y:S01]  /*47c0*/  ISETP.GE.AND P1, PT, R18, RZ, PT ;  /* 0x000000ff1200720c */ /* 0x000fe20003f26270 */
[----:B------:R-:W2:Y:S04]  /*47d0*/  LDL.LU R60, [R1+0x4] ;  /* 0x00000400013c7983 */ /* 0x000ea80000300800 */
[----:B------:R-:W2:Y:S04]  /*47e0*/  LDL.LU R61, [R1] ;  /* 0x00000000013d7983 */ /* 0x000ea80000300800 */
[----:B------:R-:W2:Y:S04]  /*47f0*/  LDL.LU R18, [R1+0x253c] ;  /* 0x00253c0001127983 */ /* 0x000ea80000300800 */
[----:B------:R-:W2:Y:S04]  /*4800*/  LDL.LU R53, [R1+0x2538] ;  /* 0x0025380001357983 */ /* 0x000ea80000300800 */
[----:B------:R-:W2:Y:S04]  /*4810*/  LDL.LU R48, [R1+0x2534] ;  /* 0x0025340001307983 */ /* 0x000ea80000300800 */
[----:B------:R-:W2:Y:S04]  /*4820*/  LDL.LU R56, [R1+0x2530] ;  /* 0x0025300001387983 */ /* 0x000ea80000300800 */
[----:B------:R-:W2:Y:S01]  /*4830*/  LDL.LU R3, [R1+0x252c] ;  /* 0x00252c0001037983 */ /* 0x000ea20000300800 */
[----:B------:R-:W-:Y:S01]  /*4840*/  @!P6 IMAD.MOV R8, RZ, RZ, -R8 ;  /* 0x000000ffff08e224 */ /* 0x000fe200078e0a08 */
[----:B------:R-:W-:-:S13]  /*4850*/  ISETP.GT.U32.AND P6, PT, R0, R6, PT ;  /* 0x000000060000720c */ /* 0x000fda0003fc4070 */
[----:B------:R-:W-:Y:S02]  /*4860*/  @!P6 IMAD.IADD R6, R6, 0x1, -R0 ;  /* 0x000000010606e824 */ /* 0x000fe400078e0a00 */
[----:B------:R-:W0:Y:S01]  /*4870*/  LDC R0, c[0x0][0x3ac] ;  /* 0x0000eb00ff007b82 */ /* 0x000e220000000800 */
[----:B------:R-:W-:Y:S01]  /*4880*/  LOP3.LUT R54, R54, 0x1f, RZ, 0xc0, !PT ;  /* 0x0000001f36367812 */ /* 0x000fe200078ec0ff */
[----:B------:R-:W-:Y:S01]  /*4890*/  @!P3 IMAD.MOV R59, RZ, RZ, -R59 ;  /* 0x000000ffff3bb224 */ /* 0x000fe200078e0a3b */
[----:B------:R-:W-:Y:S02]  /*48a0*/  ISETP.GE.AND P6, PT, R4, RZ, PT ;  /* 0x000000ff0400720c */ /* 0x000fe40003fc6270 */
[----:B------:R-:W4:Y:S01]  /*48b0*/  LDL.LU R4, [R1+0x2528] ;  /* 0x0025280001047983 */ /* 0x000f220000300800 */
[----:B0-----:R-:W-:-:S04]  /*48c0*/  IMAD R54, R54, R0, RZ ;  /* 0x0000000036367224 */ /* 0x001fc800078e02ff */
[----:B------:R-:W-:Y:S02]  /*48d0*/  IMAD R0, R0, 0x20, R54 ;  /* 0x0000002000007824 */ /* 0x000fe400078e0236 */
[----:B------:R-:W4:Y:S01]  /*48e0*/  LDL.LU R54, [R1+0x2524] ;  /* 0x0025240001367983 */ /* 0x000f220000300800 */
[----:B--2---:R-:W-:Y:S02]  /*48f0*/  ISETP.NE.AND P3, PT, R3, RZ, PT ;  /* 0x000000ff0300720c */ /* 0x004fe40003f65270 */
[----:B------:R-:W-:-:S04]  /*4900*/  LOP3.LUT R3, RZ, R3, RZ, 0x33, !PT ;  /* 0x00000003ff037212 */ /* 0x000fc800078e33ff */
[C---:B---3--:R-:W-:Y:S02]  /*4910*/  SEL R46, R3.reuse, R46, !P3 ;  /* 0x0000002e032e7207 */ /* 0x048fe40005800000 */
[C---:B----4-:R-:W-:Y:S02]  /*4920*/  SEL R40, R3.reuse, R40, !P3 ;  /* 0x0000002803287207 */ /* 0x050fe40005800000 */
[C---:B------:R-:W-:Y:S01]  /*4930*/  SEL R33, R3.reuse, R33, !P3 ;  /* 0x0000002103217207 */ /* 0x040fe20005800000 */
[----:B------:R0:W-:Y:S01]  /*4940*/  STL [R1+0x18], R46 ;  /* 0x0000182e01007387 */ /* 0x0001e20000100800 */
[C---:B------:R-:W-:Y:S02]  /*4950*/  SEL R60, R3.reuse, R60, !P3 ;  /* 0x0000003c033c7207 */ /* 0x040fe40005800000 */
[C---:B------:R-:W-:Y:S01]  /*4960*/  SEL R61, R3.reuse, R61, !P3 ;  /* 0x0000003d033d7207 */ /* 0x040fe20005800000 */
[----:B0-----:R-:W2:Y:S04]  /*4970*/  LDL.LU R46, [R1+0x2520] ;  /* 0x00252000012e7983 */ /* 0x001ea80000300800 */
[----:B------:R0:W-:Y:S04]  /*4980*/  STL [R1+0x24], R40 ;  /* 0x0000242801007387 */ /* 0x0001e80000100800 */
[----:B0-----:R-:W3:Y:S04]  /*4990*/  LDL.LU R40, [R1+0x251c] ;  /* 0x00251c0001287983 */ /* 0x001ee80000300800 */
[----:B------:R0:W-:Y:S04]  /*49a0*/  STL [R1+0x38], R33 ;  /* 0x0000382101007387 */ /* 0x0001e80000100800 */
[----:B0-----:R-:W4:Y:S04]  /*49b0*/  LDL.LU R33, [R1+0x2518] ;  /* 0x0025180001217983 */ /* 0x001f280000300800 */
[----:B------:R0:W-:Y:S04]  /*49c0*/  STL [R1+0x34], R60 ;  /* 0x0000343c01007387 */ /* 0x0001e80000100800 */
[----:B0-----:R-:W2:Y:S04]  /*49d0*/  LDL.LU R60, [R1+0x2514] ;  /* 0x00251400013c7983 */ /* 0x001ea80000300800 */
[----:B------:R0:W-:Y:S04]  /*49e0*/  STL [R1+0x30], R61 ;  /* 0x0000303d01007387 */ /* 0x0001e80000100800 */
[----:B0-----:R-:W3:Y:S01]  /*49f0*/  LDL.LU R61, [R1+0x2510] ;  /* 0x00251000013d7983 */ /* 0x001ee20000300800 */
[----:B------:R-:W-:-:S02]  /*4a00*/  SEL R4, R3, R4, !P3 ;  /* 0x0000000403047207 */ /* 0x000fc40005800000 */
[C---:B------:R-:W-:Y:S02]  /*4a10*/  SEL R44, R3.reuse, R44, !P3 ;  /* 0x0000002c032c7207 */ /* 0x040fe40005800000 */
[C---:B------:R-:W-:Y:S02]  /*4a20*/  SEL R5, R3.reuse, R5, !P3 ;  /* 0x0000000503057207 */ /* 0x040fe40005800000 */
[C---:B------:R-:W-:Y:S02]  /*4a30*/  SEL R49, R3.reuse, R49, !P3 ;  /* 0x0000003103317207 */ /* 0x040fe40005800000 */
[C---:B------:R-:W-:Y:S02]  /*4a40*/  SEL R20, R3.reuse, R20, !P3 ;  /* 0x0000001403147207 */ /* 0x040fe40005800000 */
[----:B------:R-:W-:Y:S01]  /*4a50*/  SEL R21, R3, R21, !P3 ;  /* 0x0000001503157207 */ /* 0x000fe20005800000 */
[----:B------:R-:W-:Y:S02]  /*4a60*/  @!P4 IMAD.MOV R2, RZ, RZ, -R2 ;  /* 0x000000ffff02c224 */ /* 0x000fe400078e0a02 */
[----:B------:R-:W-:-:S02]  /*4a70*/  @!P2 IMAD.MOV R52, RZ, RZ, -R52 ;  /* 0x000000ffff34a224 */ /* 0x000fc400078e0a34 */
[----:B------:R-:W-:Y:S02]  /*4a80*/  @!P0 IMAD.MOV R24, RZ, RZ, -R24 ;  /* 0x000000ffff188224 */ /* 0x000fe400078e0a18 */
[----:B------:R-:W-:Y:S02]  /*4a90*/  @!P5 IMAD.MOV R43, RZ, RZ, -R43 ;  /* 0x000000ffff2bd224 */ /* 0x000fe400078e0a2b */
[----:B------:R-:W-:Y:S02]  /*4aa0*/  @!P1 IMAD.MOV R31, RZ, RZ, -R31 ;  /* 0x000000ffff1f9224 */ /* 0x000fe400078e0a1f */
[----:B------:R-:W-:Y:S01]  /*4ab0*/  @!P6 IMAD.MOV R6, RZ, RZ, -R6 ;  /* 0x000000ffff06e224 */ /* 0x000fe200078e0a06 */
[C---:B------:R-:W-:Y:S02]  /*4ac0*/  SEL R51, R3.reuse, R51, !P3 ;  /* 0x0000003303337207 */ /* 0x040fe40005800000 */
[C---:B------:R-:W-:Y:S02]  /*4ad0*/  SEL R19, R3.reuse, R19, !P3 ;  /* 0x0000001303137207 */ /* 0x040fe40005800000 */
[----:B------:R-:W-:-:S02]  /*4ae0*/  SEL R42, R3, R42, !P3 ;  /* 0x0000002a032a7207 */ /* 0x000fc40005800000 */
[C---:B------:R-:W-:Y:S02]  /*4af0*/  SEL R26, R3.reuse, R26, !P3 ;  /* 0x0000001a031a7207 */ /* 0x040fe40005800000 */
[C---:B------:R-:W-:Y:S02]  /*4b00*/  SEL R32, R3.reuse, R32, !P3 ;  /* 0x0000002003207207 */ /* 0x040fe40005800000 */
[C---:B------:R-:W-:Y:S02]  /*4b10*/  SEL R9, R3.reuse, R9, !P3 ;  /* 0x0000000903097207 */ /* 0x040fe40005800000 */
        /* <DEDUP_REMOVED lines=21> */
[C---:B--2---:R-:W-:Y:S02]  /*4c70*/  SEL R60, R3.reuse, R60, !P3 ;  /* 0x0000003c033c7207 */ /* 0x044fe40005800000 */
[----:B---3--:R-:W-:-:S05]  /*4c80*/  SEL R61, R3, R61, !P3 ;  /* 0x0000003d033d7207 */ /* 0x008fca0005800000 */
[----:B------:R4:W-:Y:S04]  /*4c90*/  STL [R1+0x2c], R61 ;  /* 0x00002c3d01007387 */ /* 0x0009e80000100800 */
[----:B------:R0:W-:Y:S01]  /*4ca0*/  STL [R1+0x28], R60 ;  /* 0x0000283c01007387 */ /* 0x0001e20000100800 */
[C---:B----4-:R-:W-:Y:S02]  /*4cb0*/  SEL R61, R3.reuse, R33, !P3 ;  /* 0x00000021033d7207 */ /* 0x050fe40005800000 */
[C---:B------:R-:W-:Y:S02]  /*4cc0*/  SEL R33, R3.reuse, R46, !P3 ;  /* 0x0000002e03217207 */ /* 0x040fe40005800000 */
[C---:B0-----:R-:W-:Y:S01]  /*4cd0*/  SEL R60, R3.reuse, R40, !P3 ;  /* 0x00000028033c7207 */ /* 0x041fe20005800000 */
[----:B------:R0:W-:Y:S01]  /*4ce0*/  STL [R1+0x20], R61 ;  /* 0x0000203d01007387 */ /* 0x0001e20000100800 */
[----:B------:R-:W-:-:S03]  /*4cf0*/  SEL R40, R3, R54, !P3 ;  /* 0x0000003603287207 */ /* 0x000fc60005800000 */
[----:B------:R-:W-:Y:S04]  /*4d00*/  STL [R1+0x1c], R60 ;  /* 0x00001c3c01007387 */ /* 0x000fe80000100800 */
[----:B------:R1:W-:Y:S04]  /*4d10*/  STL [R1+0x14], R33 ;  /* 0x0000142101007387 */ /* 0x0003e80000100800 */
[----:B------:R2:W-:Y:S01]  /*4d20*/  STL [R1+0x10], R40 ;  /* 0x0000102801007387 */ /* 0x0005e20000100800 */
[----:B0-----:R-:W-:-:S03]  /*4d30*/  SEL R61, R3, R18, !P3 ;  /* 0x00000012033d7207 */ /* 0x001fc60005800000 */
[----:B------:R0:W-:Y:S01]  /*4d40*/  STL [R1+0xc], R4 ;  /* 0x00000c0401007387 */ /* 0x0001e20000100800 */
[C---:B-1----:R-:W-:Y:S02]  /*4d50*/  SEL R33, R3.reuse, R56, !P3 ;  /* 0x0000003803217207 */ /* 0x042fe40005800000 */
[----:B--2---:R-:W-:-:S03]  /*4d60*/  SEL R40, R3, R48, !P3 ;  /* 0x0000003003287207 */ /* 0x004fc60005800000 */
[----:B------:R1:W-:Y:S01]  /*4d70*/  STL [R1+0x8], R33 ;  /* 0x0000082101007387 */ /* 0x0003e20000100800 */
[C---:B------:R-:W-:Y:S02]  /*4d80*/  SEL R60, R3.reuse, R55, !P3 ;  /* 0x00000037033c7207 */ /* 0x040fe40005800000 */
[C---:B0-----:R-:W-:Y:S02]  /*4d90*/  SEL R4, R3.reuse, R53, !P3 ;  /* 0x0000003503047207 */ /* 0x041fe40005800000 */
[C---:B------:R-:W-:Y:S02]  /*4da0*/  SEL R56, R3.reuse, R34, !P3 ;  /* 0x0000002203387207 */ /* 0x040fe40005800000 */
[C---:B------:R-:W-:Y:S01]  /*4db0*/  SEL R55, R3.reuse, R13, !P3 ;  /* 0x0000000d03377207 */ /* 0x040fe20005800000 */
[----:B-1----:R-:W2:Y:S01]  /*4dc0*/  LDL.LU R33, [R1+0x40] ;  /* 0x0000400001217983 */ /* 0x002ea20000300800 */
[----:B------:R-:W-:-:S03]  /*4dd0*/  SEL R54, R3, R11, !P3 ;  /* 0x0000000b03367207 */ /* 0x000fc60005800000 */
[----:B------:R-:W-:Y:S01]  /*4de0*/  STL [R1+0x4], R40 ;  /* 0x0000042801007387 */ /* 0x000fe20000100800 */
[----:B------:R-:W-:-:S03]  /*4df0*/  SEL R46, R3, R45, !P3 ;  /* 0x0000002d032e7207 */ /* 0x000fc60005800000 */
[----:B------:R-:W-:Y:S01]  /*4e00*/  STL [R1], R4 ;  /* 0x0000000401007387 */ /* 0x000fe20000100800 */
[----:B------:R-:W-:-:S03]  /*4e10*/  SEL R45, R3, R16, !P3 ;  /* 0x00000010032d7207 */ /* 0x000fc60005800000 */
[----:B------:R-:W-:Y:S01]  /*4e20*/  STL [R1+0x24d8], R61 ;  /* 0x0024d83d01007387 */ /* 0x000fe20000100800 */
[----:B------:R-:W0:Y:S01]  /*4e30*/  S2R R18, SR_TID.X ;  /* 0x0000000000127919 */ /* 0x000e220000002100 */
[C---:B------:R-:W-:Y:S02]  /*4e40*/  SEL R53, R3.reuse, R28, !P3 ;  /* 0x0000001c03357207 */ /* 0x040fe40005800000 */
[----:B------:R1:W-:Y:S01]  /*4e50*/  STL [R1+0x24dc], R60 ;  /* 0x0024dc3c01007387 */ /* 0x0003e20000100800 */
[----:B------:R-:W-:-:S03]  /*4e60*/  SEL R48, R3, R36, !P3 ;  /* 0x0000002403307207 */ /* 0x000fc60005800000 */
[----:B------:R-:W-:Y:S01]  /*4e70*/  STL [R1+0x24e0], R56 ;  /* 0x0024e03801007387 */ /* 0x000fe20000100800 */
[----:B------:R-:W-:-:S03]  /*4e80*/  SEL R36, R3, R27, !P3 ;  /* 0x0000001b03247207 */ /* 0x000fc60005800000 */
[----:B------:R-:W-:Y:S01]  /*4e90*/  STL [R1+0x24e4], R55 ;  /* 0x0024e43701007387 */ /* 0x000fe20000100800 */
[----:B-1----:R-:W1:Y:S03]  /*4ea0*/  LDC R60, c[0x0][0x3ac] ;  /* 0x0000eb00ff3c7b82 */ /* 0x002e660000000800 */
[----:B------:R-:W-:Y:S04]  /*4eb0*/  STL [R1+0x24e8], R54 ;  /* 0x0024e83601007387 */ /* 0x000fe80000100800 */
[----:B------:R-:W3:Y:S04]  /*4ec0*/  LDL.LU R28, [R1+0x44] ;  /* 0x00004400011c7983 */ /* 0x000ee80000300800 */
[----:B------:R-:W4:Y:S04]  /*4ed0*/  LDL.LU R27, [R1+0x48] ;  /* 0x00004800011b7983 */ /* 0x000f280000300800 */
[----:B------:R0:W-:Y:S04]  /*4ee0*/  STL.64 [R1+0x24f0], R44 ;  /* 0x0024f02c01007387 */ /* 0x0001e80000100a00 */
[----:B0-----:R-:W4:Y:S01]  /*4ef0*/  LDL.LU R45, [R1+0x4c] ;  /* 0x00004c00012d7983 */ /* 0x001f220000300800 */
[----:B------:R-:W-:-:S02]  /*4f00*/  SEL R4, R3, R35, !P3 ;  /* 0x0000002303047207 */ /* 0x000fc40005800000 */
[----:B------:R-:W-:-:S03]  /*4f10*/  LOP3.LUT R61, R18, 0x1f, RZ, 0xc0, !PT ;  /* 0x0000001f123d7812 */ /* 0x000fc600078ec0ff */
[----:B------:R-:W-:Y:S01]  /*4f20*/  STL.64 [R1+0x24f8], R4 ;  /* 0x0024f80401007387 */ /* 0x000fe20000100a00 */
[----:B------:R-:W-:Y:S01]  /*4f30*/  SEL R40, R3, R7, !P3 ;  /* 0x0000000703287207 */ /* 0x000fe20005800000 */
[----:B-1----:R-:W-:Y:S02]  /*4f40*/  IMAD R61, R61, R60, RZ ;  /* 0x0000003c3d3d7224 */ /* 0x002fe400078e02ff */
[----:B------:R-:W-:Y:S01]  /*4f50*/  STL.64 [R1+0x2500], R48 ;  /* 0x0025003001007387 */ /* 0x000fe20000100a00 */
[C---:B------:R-:W-:Y:S01]  /*4f60*/  SEL R7, R3.reuse, R25, !P3 ;  /* 0x0000001903077207 */ /* 0x040fe20005800000 */
[----:B------:R-:W-:Y:S02]  /*4f70*/  IMAD R25, R60, 0x20, R0 ;  /* 0x000000203c197824 */ /* 0x000fe400078e0200 */
[----:B------:R-:W-:Y:S01]  /*4f80*/  STL.64 [R1+0x2508], R20 ;  /* 0x0025081401007387 */ /* 0x000fe20000100a00 */
[----:B------:R-:W-:-:S03]  /*4f90*/  SEL R16, R3, R2, !P3 ;  /* 0x0000000203107207 */ /* 0x000fc60005800000 */
[----:B------:R-:W4:Y:S01]  /*4fa0*/  LDL.LU R54, [R1+0x18] ;  /* 0x0000180001367983 */ /* 0x000f220000300800 */
[----:B------:R-:W-:-:S03]  /*4fb0*/  LEA R2, P0, R61, UR10, 0x1 ;  /* 0x0000000a3d027c11 */ /* 0x000fc6000f8008ff */
[----:B------:R-:W4:Y:S01]  /*4fc0*/  LDL.LU R55, [R1+0x24] ;  /* 0x0000240001377983 */ /* 0x000f220000300800 */
[C---:B------:R-:W-:Y:S01]  /*4fd0*/  SEL R13, R3.reuse, R15, !P3 ;  /* 0x0000000f030d7207 */ /* 0x040fe20005800000 */
[----:B------:R-:W-:Y:S02]  /*4fe0*/  IMAD R15, R60, 0x20, R25 ;  /* 0x000000203c0f7824 */ /* 0x000fe400078e0219 */
[----:B------:R-:W4:Y:S01]  /*4ff0*/  LDL.LU R56, [R1+0x38] ;  /* 0x0000380001387983 */ /* 0x000f220000300800 */
[C---:B------:R-:W-:Y:S02]  /*5000*/  SEL R11, R3.reuse, R14, !P3 ;  /* 0x0000000e030b7207 */ /* 0x040fe40005800000 */
[----:B------:R-:W-:Y:S01]  /*5010*/  SEL R18, R3, R24, !P3 ;  /* 0x0000001803127207 */ /* 0x000fe20005800000 */
[----:B------:R-:W4:Y:S01]  /*5020*/  LDL.LU R60, [R1+0x34] ;  /* 0x00003400013c7983 */ /* 0x000f220000300800 */
[----:B------:R-:W-:-:S03]  /*5030*/  LEA.HI.X.SX32 R3, R61, UR11, 0x1, P0 ;  /* 0x0000000b3d037c11 */ /* 0x000fc600080f0eff */
[----:B------:R-:W4:Y:S01]  /*5040*/  LDL.LU R61, [R1+0x30] ;  /* 0x00003000013d7983 */ /* 0x000f220000300800 */
[C---:B------:R-:W-:Y:S02]  /*5050*/  LEA R34, P1, R0.reuse, UR10, 0x1 ;  /* 0x0000000a00227c11 */ /* 0x040fe4000f8208ff */
[----:B------:R-:W-:Y:S02]  /*5060*/  LEA R14, P0, R15, UR10, 0x1 ;  /* 0x0000000a0f0e7c11 */ /* 0x000fe4000f8008ff */
[----:B------:R-:W-:Y:S01]  /*5070*/  LEA.HI.X.SX32 R35, R0, UR11, 0x1, P1 ;  /* 0x0000000b00237c11 */ /* 0x000fe200088f0eff */
[----:B------:R0:W-:Y:S01]  /*5080*/  STL [R1+0x249c], R2 ;  /* 0x00249c0201007387 */ /* 0x0001e20000100800 */
[----:B------:R-:W-:Y:S02]  /*5090*/  LEA R24, P2, R25, UR10, 0x1 ;  /* 0x0000000a19187c11 */ /* 0x000fe4000f8408ff */
[----:B------:R-:W-:Y:S02]  /*50a0*/  LEA.HI.X.SX32 R15, R15, UR11, 0x1, P0 ;  /* 0x0000000b0f0f7c11 */ /* 0x000fe400080f0eff */
[----:B------:R-:W-:Y:S01]  /*50b0*/  LEA.HI.X.SX32 R25, R25, UR11, 0x1, P2 ;  /* 0x0000000b19197c11 */ /* 0x000fe200090f0eff */
[----:B0-----:R-:W4:Y:S04]  /*50c0*/  LDL.LU R2, [R1] ;  /* 0x0000000001027983 */ /* 0x001f280000300800 */
[----:B------:R0:W-:Y:S04]  /*50d0*/  STL [R1+0x2498], R3 ;  /* 0x0024980301007387 */ /* 0x0001e80000100800 */
[----:B0-----:R-:W4:Y:S04]  /*50e0*/  LDL.LU R3, [R1+0x4] ;  /* 0x0000040001037983 */ /* 0x001f280000300800 */
[----:B------:R0:W-:Y:S04]  /*50f0*/  STL [R1+0x24a4], R34 ;  /* 0x0024a42201007387 */ /* 0x0001e80000100800 */
[----:B0-----:R-:W4:Y:S04]  /*5100*/  LDL.LU R34, [R1+0x8] ;  /* 0x0000080001227983 */ /* 0x001f280000300800 */
[----:B------:R0:W-:Y:S04]  /*5110*/  STL [R1+0x24a0], R35 ;  /* 0x0024a02301007387 */ /* 0x0001e80000100800 */
[----:B0-----:R-:W4:Y:S04]  /*5120*/  LDL.LU R35, [R1+0xc] ;  /* 0x00000c0001237983 */ /* 0x001f280000300800 */
[----:B------:R0:W-:Y:S04]  /*5130*/  STL [R1+0x24cc], R24 ;  /* 0x0024cc1801007387 */ /* 0x0001e80000100800 */
[----:B0-----:R-:W4:Y:S04]  /*5140*/  LDL.LU R24, [R1+0x10] ;  /* 0x0000100001187983 */ /* 0x001f280000300800 */
[----:B------:R0:W-:Y:S04]  /*5150*/  STL [R1+0x24c8], R25 ;  /* 0x0024c81901007387 */ /* 0x0001e80000100800 */
[----:B0-----:R-:W4:Y:S01]  /*5160*/  LDL.LU R25, [R1+0x14] ;  /* 0x0000140001197983 */ /* 0x001f220000300800 */
[----:B--2---:R-:W-:-:S05]  /*5170*/  IMAD R33, R33, UR6, RZ ;  /* 0x0000000621217c24 */ /* 0x004fca000f8e02ff */
[----:B------:R-:W-:Y:S01]  /*5180*/  LEA R44, P3, R33, UR8, 0x1 ;  /* 0x00000008212c7c11 */ /* 0x000fe2000f8608ff */
[----:B---3--:R-:W-:Y:S02]  /*5190*/  IMAD R28, R28, UR6, RZ ;  /* 0x000000061c1c7c24 */ /* 0x008fe4000f8e02ff */
[----:B----4-:R-:W-:-:S03]  /*51a0*/  IMAD R27, R27, UR6, RZ ;  /* 0x000000061b1b7c24 */ /* 0x010fc6000f8e02ff */
[----:B------:R-:W-:Y:S02]  /*51b0*/  LEA R4, P2, R28, UR8, 0x1 ;  /* 0x000000081c047c11 */ /* 0x000fe4000f8408ff */
[----:B------:R-:W-:Y:S01]  /*51c0*/  LEA R48, P1, R27, UR8, 0x1 ;  /* 0x000000081b307c11 */ /* 0x000fe2000f8208ff */
[----:B------:R-:W-:-:S05]  /*51d0*/  IMAD R0, R45, UR6, RZ ;  /* 0x000000062d007c24 */ /* 0x000fca000f8e02ff */
[----:B------:R-:W-:-:S04]  /*51e0*/  LEA R20, P0, R0, UR8, 0x1 ;  /* 0x0000000800147c11 */ /* 0x000fc8000f8008ff */
[----:B------:R-:W-:Y:S02]  /*51f0*/  LEA.HI.X.SX32 R21, R0, UR9, 0x1, P0 ;  /* 0x0000000900157c11 */ /* 0x000fe400080f0eff */
[----:B------:R-:W-:Y:S02]  /*5200*/  LEA.HI.X.SX32 R49, R27, UR9, 0x1, P1 ;  /* 0x000000091b317c11 */ /* 0x000fe400088f0eff */
[----:B------:R-:W-:Y:S01]  /*5210*/  LEA.HI.X.SX32 R5, R28, UR9, 0x1, P2 ;  /* 0x000000091c057c11 */ /* 0x000fe200090f0eff */
[----:B------:R0:W-:Y:S01]  /*5220*/  STL.64 [R1+0x558], R20 ;  /* 0x0005581401007387 */ /* 0x0001e20000100a00 */
[----:B------:R-:W-:-:S03]  /*5230*/  LEA.HI.X.SX32 R45, R33, UR9, 0x1, P3 ;  /* 0x00000009212d7c11 */ /* 0x000fc600098f0eff */
[----:B0-----:R-:W2:Y:S04]  /*5240*/  LDL.LU.64 R20, [R1+0x2508] ;  /* 0x0025080001147983 */ /* 0x001ea80000300a00 */
[----:B------:R-:W3:Y:S04]  /*5250*/  LDL.LU R0, [R1+0x1c] ;  /* 0x00001c0001007983 */ /* 0x000ee80000300800 */
[----:B------:R0:W-:Y:S04]  /*5260*/  STL.64 [R1+0x550], R48 ;  /* 0x0005503001007387 */ /* 0x0001e80000100a00 */
[----:B0-----:R-:W4:Y:S04]  /*5270*/  LDL.LU.64 R48, [R1+0x2500] ;  /* 0x0025000001307983 */ /* 0x001f280000300a00 */
[----:B------:R-:W3:Y:S04]  /*5280*/  LDL.LU R27, [R1+0x20] ;  /* 0x00002000011b7983 */ /* 0x000ee80000300800 */
[----:B------:R0:W-:Y:S01]  /*5290*/  STL.64 [R1+0x548], R4 ;  /* 0x0005480401007387 */ /* 0x0001e20000100a00 */
[----:B------:R-:W-:-:S03]  /*52a0*/  IMAD R54, R54, UR7, RZ ;  /* 0x0000000736367c24 */ /* 0x000fc6000f8e02ff */
[----:B0-----:R-:W3:Y:S04]  /*52b0*/  LDL.LU.64 R4, [R1+0x24f8] ;  /* 0x0024f80001047983 */ /* 0x001ee80000300a00 */
[----:B------:R-:W3:Y:S04]  /*52c0*/  LDL.LU R28, [R1+0x28] ;  /* 0x00002800011c7983 */ /* 0x000ee80000300800 */
[----:B------:R0:W-:Y:S01]  /*52d0*/  STL.64 [R1+0x540], R44 ;  /* 0x0005402c01007387 */ /* 0x0001e20000100a00 */
[----:B------:R-:W-:-:S03]  /*52e0*/  IMAD R55, R55, UR7, RZ ;  /* 0x0000000737377c24 */ /* 0x000fc6000f8e02ff */
[----:B0-----:R-:W4:Y:S04]  /*52f0*/  LDL.LU.64 R44, [R1+0x24f0] ;  /* 0x0024f000012c7983 */ /* 0x001f280000300a00 */
[----:B------:R-:W4:Y:S01]  /*5300*/  LDL.LU R33, [R1+0x2c] ;  /* 0x00002c0001217983 */ /* 0x000f220000300800 */
[----:B------:R-:W-:Y:S02]  /*5310*/  IMAD R56, R56, UR7, RZ ;  /* 0x0000000738387c24 */ /* 0x000fe4000f8e02ff */
[----:B------:R-:W-:Y:S01]  /*5320*/  IMAD R60, R60, UR7, RZ ;  /* 0x000000073c3c7c24 */ /* 0x000fe2000f8e02ff */
[----:B------:R0:W-:Y:S01]  /*5330*/  STL [R1+0x18], R54 ;  /* 0x0000183601007387 */ /* 0x0001e20000100800 */
[----:B------:R-:W-:-:S03]  /*5340*/  IMAD R61, R61, UR7, RZ ;  /* 0x000000073d3d7c24 */ /* 0x000fc6000f8e02ff */
        /* <DEDUP_REMOVED lines=9> */
[----:B------:R-:W-:-:S02]  /*53e0*/  IMAD R46, R46, UR7, RZ ;  /* 0x000000072e2e7c24 */ /* 0x000fc4000f8e02ff */
[----:B------:R-:W-:Y:S02]  /*53f0*/  IMAD R36, R36, UR7, RZ ;  /* 0x0000000724247c24 */ /* 0x000fe4000f8e02ff */
[----:B------:R-:W-:Y:S02]  /*5400*/  IMAD R2, R2, UR7, RZ ;  /* 0x0000000702027c24 */ /* 0x000fe4000f8e02ff */
[----:B--2---:R-:W-:Y:S02]  /*5410*/  IMAD R20, R20, UR7, RZ ;  /* 0x0000000714147c24 */ /* 0x004fe4000f8e02ff */
[----:B---3--:R-:W-:Y:S02]  /*5420*/  IMAD R28, R28, UR7, RZ ;  /* 0x000000071c1c7c24 */ /* 0x008fe4000f8e02ff */
[----:B----4-:R-:W-:-:S05]  /*5430*/  IMAD R33, R33, UR7, RZ ;  /* 0x0000000721217c24 */ /* 0x010fca000f8e02ff */
[----:B------:R0:W-:Y:S04]  /*5440*/  STL [R1+0x2c], R33 ;  /* 0x00002c2101007387 */ /* 0x0001e80000100800 */
[----:B------:R1:W-:Y:S01]  /*5450*/  STL [R1+0x28], R28 ;  /* 0x0000281c01007387 */ /* 0x0003e20000100800 */
[----:B0-----:R-:W-:Y:S02]  /*5460*/  IMAD R33, R27, UR7, RZ ;  /* 0x000000071b217c24 */ /* 0x001fe4000f8e02ff */
[----:B------:R-:W-:Y:S02]  /*5470*/  IMAD R27, R25, UR7, RZ ;  /* 0x00000007191b7c24 */ /* 0x000fe4000f8e02ff */
[----:B-1----:R-:W-:Y:S02]  /*5480*/  IMAD R28, R0, UR7, RZ ;  /* 0x00000007001c7c24 */ /* 0x002fe4000f8e02ff */
[----:B------:R-:W-:Y:S01]  /*5490*/  IMAD R0, R24, UR7, RZ ;  /* 0x0000000718007c24 */ /* 0x000fe2000f8e02ff */
[----:B------:R-:W-:Y:S01]  /*54a0*/  STL [R1+0x20], R33 ;  /* 0x0000202101007387 */ /* 0x000fe20000100800 */
[----:B------:R-:W-:-:S03]  /*54b0*/  IMAD R25, R35, UR7, RZ ;  /* 0x0000000723197c24 */ /* 0x000fc6000f8e02ff */
[----:B------:R-:W-:Y:S01]  /*54c0*/  STL [R1+0x1c], R28 ;  /* 0x00001c1c01007387 */ /* 0x000fe20000100800 */
[----:B------:R-:W-:-:S03]  /*54d0*/  IMAD R24, R34, UR7, RZ ;  /* 0x0000000722187c24 */ /* 0x000fc6000f8e02ff */
[----:B------:R-:W-:Y:S04]  /*54e0*/  STL [R1+0x1d8], R27 ;  /* 0x0001d81b01007387 */ /* 0x000fe80000100800 */
[----:B------:R0:W-:Y:S04]  /*54f0*/  STL [R1+0x1e0], R0 ;  /* 0x0001e00001007387 */ /* 0x0001e80000100800 */
[----:B------:R1:W-:Y:S01]  /*5500*/  STL [R1+0x1e8], R25 ;  /* 0x0001e81901007387 */ /* 0x0003e20000100800 */
[----:B0-----:R-:W-:-:S03]  /*5510*/  IMAD R0, R3, UR7, RZ ;  /* 0x0000000703007c24 */ /* 0x001fc6000f8e02ff */
[----:B------:R0:W-:Y:S01]  /*5520*/  STL [R1+0x1f0], R24 ;  /* 0x0001f01801007387 */ /* 0x0001e20000100800 */
[----:B-1----:R-:W-:-:S03]  /*5530*/  IMAD R25, R45, UR7, RZ ;  /* 0x000000072d197c24 */ /* 0x002fc6000f8e02ff */
[----:B------:R1:W-:Y:S01]  /*5540*/  STL [R1+0x1f8], R0 ;  /* 0x0001f80001007387 */ /* 0x0003e20000100800 */
[----:B0-----:R-:W-:Y:S02]  /*5550*/  IMAD R24, R40, UR7, RZ ;  /* 0x0000000728187c24 */ /* 0x001fe4000f8e02ff */
[----:B------:R-:W-:Y:S02]  /*5560*/  IMAD R28, R60, UR7, RZ ;  /* 0x000000073c1c7c24 */ /* 0x000fe4000f8e02ff */
[----:B-1----:R-:W-:Y:S02]  /*5570*/  IMAD R0, R53, UR7, RZ ;  /* 0x0000000735007c24 */ /* 0x002fe4000f8e02ff */
[----:B------:R-:W-:Y:S02]  /*5580*/  IMAD R34, R61, UR7, RZ ;  /* 0x000000073d227c24 */ /* 0x000fe4000f8e02ff */
[----:B------:R-:W2:Y:S04]  /*5590*/  LDL.LU R61, [R1+0x1e0] ;  /* 0x0001e000013d7983 */ /* 0x000ea80000300800 */
[----:B------:R-:W3:Y:S04]  /*55a0*/  LDL.LU R60, [R1+0x1d8] ;  /* 0x0001d800013c7983 */ /* 0x000ee80000300800 */
[----:B------:R-:W4:Y:S04]  /*55b0*/  LDL.LU R53, [R1+0x1e8] ;  /* 0x0001e80001357983 */ /* 0x000f280000300800 */
[----:B------:R-:W-:Y:S04]  /*55c0*/  STL [R1+0x21c], R46 ;  /* 0x00021c2e01007387 */ /* 0x000fe80000100800 */
[----:B------:R0:W-:Y:S04]  /*55d0*/  STL [R1+0x214], R25 ;  /* 0x0002141901007387 */ /* 0x0001e80000100800 */
[----:B------:R1:W-:Y:S01]  /*55e0*/  STL [R1+0x20c], R24 ;  /* 0x00020c1801007387 */ /* 0x0003e20000100800 */
[----:B0-----:R-:W-:-:S03]  /*55f0*/  IMAD R25, R51, UR7, RZ ;  /* 0x0000000733197c24 */ /* 0x001fc6000f8e02ff */
[----:B------:R-:W-:Y:S01]  /*5600*/  STL [R1+0x204], R36 ;  /* 0x0002042401007387 */ /* 0x000fe20000100800 */
[----:B-1----:R-:W-:Y:S02]  /*5610*/  IMAD R24, R19, UR7, RZ ;  /* 0x0000000713187c24 */ /* 0x002fe4000f8e02ff */
[----:B------:R-:W-:Y:S01]  /*5620*/  IMAD R19, R42, UR7, RZ ;  /* 0x000000072a137c24 */ /* 0x000fe2000f8e02ff */
[----:B------:R-:W-:Y:S04]  /*5630*/  STL [R1+0x1fc], R25 ;  /* 0x0001fc1901007387 */ /* 0x000fe80000100800 */
[----:B------:R0:W-:Y:S04]  /*5640*/  STL [R1+0x1f4], R24 ;  /* 0x0001f41801007387 */ /* 0x0001e80000100800 */
[----:B------:R1:W-:Y:S04]  /*5650*/  STL [R1+0x1ec], R19 ;  /* 0x0001ec1301007387 */ /* 0x0003e80000100800 */
[----:B------:R1:W-:Y:S01]  /*5660*/  STL [R1+0x1e4], R20 ;  /* 0x0001e41401007387 */ /* 0x0003e20000100800 */
[----:B0-----:R-:W-:-:S02]  /*5670*/  IMAD R24, R26, UR7, RZ ;  /* 0x000000071a187c24 */ /* 0x001fc4000f8e02ff */
[----:B-1----:R-:W-:-:S03]  /*5680*/  IMAD R19, R32, UR7, RZ ;  /* 0x0000000720137c24 */ /* 0x002fc6000f8e02ff */
[----:B------:R0:W-:Y:S01]  /*5690*/  STL [R1+0x1dc], R24 ;  /* 0x0001dc1801007387 */ /* 0x0001e20000100800 */
[----:B------:R-:W-:Y:S02]  /*56a0*/  IMAD R20, R5, UR7, RZ ;  /* 0x0000000705147c24 */ /* 0x000fe4000f8e02ff */
[----:B------:R-:W-:Y:S01]  /*56b0*/  IMAD R5, R9, UR7, RZ ;  /* 0x0000000709057c24 */ /* 0x000fe2000f8e02ff */
[----:B------:R1:W-:Y:S01]  /*56c0*/  STL [R1+0x1d4], R19 ;  /* 0x0001d41301007387 */ /* 0x0003e20000100800 */
[----:B------:R-:W-:-:S03]  /*56d0*/  IMAD R9, R10, UR7, RZ ;  /* 0x000000070a097c24 */ /* 0x000fc6000f8e02ff */
[----:B------:R-:W-:Y:S01]  /*56e0*/  STL [R1+0x1d0], R20 ;  /* 0x0001d01401007387 */ /* 0x000fe20000100800 */
[----:B0-----:R-:W-:-:S03]  /*56f0*/  IMAD R24, R4, UR7, RZ ;  /* 0x0000000704187c24 */ /* 0x001fc6000f8e02ff */
[----:B------:R0:W-:Y:S01]  /*5700*/  STL [R1+0x1cc], R5 ;  /* 0x0001cc0501007387 */ /* 0x0001e20000100800 */
[----:B-1----:R-:W-:Y:S02]  /*5710*/  IMAD R19, R44, UR7, RZ ;  /* 0x000000072c137c24 */ /* 0x002fe4000f8e02ff */
[----:B------:R-:W-:-:S03]  /*5720*/  IMAD R25, R49, UR7, RZ ;  /* 0x0000000731197c24 */ /* 0x000fc6000f8e02ff */
[----:B------:R-:W-:Y:S01]  /*5730*/  STL [R1+0x1c8], R19 ;  /* 0x0001c81301007387 */ /* 0x000fe20000100800 */
[----:B0-----:R-:W-:-:S03]  /*5740*/  IMAD R5, R22, UR7, RZ ;  /* 0x0000000716057c24 */ /* 0x001fc6000f8e02ff */
[----:B------:R-:W-:Y:S01]  /*5750*/  STL [R1+0x1c4], R9 ;  /* 0x0001c40901007387 */ /* 0x000fe20000100800 */
[----:B------:R-:W-:-:S03]  /*5760*/  IMAD R4, R50, UR7, RZ ;  /* 0x0000000732047c24 */ /* 0x000fc6000f8e02ff */
[----:B------:R0:W-:Y:S01]  /*5770*/  STL [R1+0x1c0], R5 ;  /* 0x0001c00501007387 */ /* 0x0001e20000100800 */
[----:B------:R-:W-:-:S03]  /*5780*/  IMAD R35, R55, UR7, RZ ;  /* 0x0000000737237c24 */ /* 0x000fc6000f8e02ff */
[----:B------:R-:W2:Y:S04]  /*5790*/  LDL.LU R49, [R1+0x1f0] ;  /* 0x0001f00001317983 */ /* 0x000ea80000300800 */
[----:B------:R-:W-:Y:S01]  /*57a0*/  STL [R1+0x1bc], R24 ;  /* 0x0001bc1801007387 */ /* 0x000fe20000100800 */
[----:B------:R-:W-:-:S03]  /*57b0*/  IMAD R27, R56, UR7, RZ ;  /* 0x00000007381b7c24 */ /* 0x000fc6000f8e02ff */
[----:B------:R-:W-:Y:S01]  /*57c0*/  STL [R1+0x1b8], R25 ;  /* 0x0001b81901007387 */ /* 0x000fe20000100800 */
[----:B0-----:R-:W-:-:S03]  /*57d0*/  IMAD R5, R39, UR7, RZ ;  /* 0x0000000727057c24 */ /* 0x001fc6000f8e02ff */
[----:B------:R-:W-:Y:S01]  /*57e0*/  STL.64 [R1+0x24d0], R24 ;  /* 0x0024d01801007387 */ /* 0x000fe20000100a00 */
[----:B------:R-:W-:-:S03]  /*57f0*/  IMAD R56, R21, UR7, RZ ;  /* 0x0000000715387c24 */ /* 0x000fc6000f8e02ff */
[----:B------:R0:W-:Y:S01]  /*5800*/  STL [R1+0x1b0], R4 ;  /* 0x0001b00401007387 */ /* 0x0001e20000100800 */
[----:B------:R-:W-:Y:S02]  /*5810*/  IMAD.MOV.U32 R45, RZ, RZ, R34 ;  /* 0x000000ffff2d7224 */ /* 0x000fe400078e0022 */
[----:B------:R-:W-:Y:S02]  /*5820*/  IMAD.MOV.U32 R46, RZ, RZ, R35 ;  /* 0x000000ffff2e7224 */ /* 0x000fe400078e0023 */
[----:B------:R-:W-:Y:S01]  /*5830*/  IMAD R34, R30, UR7, RZ ;  /* 0x000000071e227c24 */ /* 0x000fe2000f8e02ff */
[----:B------:R-:W-:Y:S01]  /*5840*/  STL [R1+0x1ac], R5 ;  /* 0x0001ac0501007387 */ /* 0x000fe20000100800 */
[----:B------:R-:W-:Y:S02]  /*5850*/  IMAD R35, R17, UR7, RZ ;  /* 0x0000000711237c24 */ /* 0x000fe4000f8e02ff */
[----:B0-----:R-:W-:Y:S02]  /*5860*/  IMAD R4, R23, UR7, RZ ;  /* 0x0000000717047c24 */ /* 0x001fe4000f8e02ff */
[----:B------:R-:W-:-:S02]  /*5870*/  IMAD R33, R54, UR7, RZ ;  /* 0x0000000736217c24 */ /* 0x000fc4000f8e02ff */
[----:B------:R-:W-:Y:S01]  /*5880*/  IMAD R32, R57, UR7, RZ ;  /* 0x0000000739207c24 */ /* 0x000fe2000f8e02ff */
[----:B------:R0:W-:Y:S01]  /*5890*/  STL [R1+0x1a8], R4 ;  /* 0x0001a80401007387 */ /* 0x0001e20000100800 */
[----:B------:R-:W-:Y:S02]  /*58a0*/  IMAD R54, R37, UR7, RZ ;  /* 0x0000000725367c24 */ /* 0x000fe4000f8e02ff */
[----:B------:R-:W-:Y:S01]  /*58b0*/  IMAD R55, R38, UR7, RZ ;  /* 0x0000000726377c24 */ /* 0x000fe2000f8e02ff */
[----:B------:R-:W-:Y:S01]  /*58c0*/  STL [R1+0x1b4], R56 ;  /* 0x0001b43801007387 */ /* 0x000fe20000100800 */
[----:B------:R-:W-:-:S03]  /*58d0*/  IMAD R22, R7, UR7, RZ ;  /* 0x0000000707167c24 */ /* 0x000fc6000f8e02ff */
[----:B------:R-:W-:Y:S01]  /*58e0*/  STL [R1+0x1a4], R34 ;  /* 0x0001a42201007387 */ /* 0x000fe20000100800 */
[----:B------:R-:W-:-:S03]  /*58f0*/  IMAD R21, R47, UR7, RZ ;  /* 0x000000072f157c24 */ /* 0x000fc6000f8e02ff */
[----:B------:R-:W-:Y:S01]  /*5900*/  STL [R1+0x1a0], R35 ;  /* 0x0001a02301007387 */ /* 0x000fe20000100800 */
[----:B------:R-:W-:-:S03]  /*5910*/  IMAD R20, R29, UR7, RZ ;  /* 0x000000071d147c24 */ /* 0x000fc6000f8e02ff */
[----:B------:R-:W2:Y:S01]  /*5920*/  LDL.LU R38, [R1+0x1c] ;  /* 0x00001c0001267983 */ /* 0x000ea20000300800 */
[----:B------:R-:W-:-:S03]  /*5930*/  IMAD R19, R11, UR7, RZ ;  /* 0x000000070b137c24 */ /* 0x000fc6000f8e02ff */
[----:B------:R-:W-:Y:S01]  /*5940*/  STL [R1+0x19c], R32 ;  /* 0x00019c2001007387 */ /* 0x000fe20000100800 */
[----:B------:R-:W-:-:S03]  /*5950*/  IMAD.MOV.U32 R40, RZ, RZ, R2 ;  /* 0x000000ffff287224 */ /* 0x000fc600078e0002 */
[----:B------:R-:W-:Y:S01]  /*5960*/  STL [R1+0x198], R54 ;  /* 0x0001983601007387 */ /* 0x000fe20000100800 */
[----:B------:R-:W-:-:S03]  /*5970*/  IMAD R2, R41, UR7, RZ ;  /* 0x0000000729027c24 */ /* 0x000fc6000f8e02ff */
[----:B------:R-:W-:Y:S01]  /*5980*/  STL [R1+0x194], R55 ;  /* 0x0001943701007387 */ /* 0x000fe20000100800 */
[----:B0-----:R-:W-:-:S03]  /*5990*/  IMAD R4, R58, UR7, RZ ;  /* 0x000000073a047c24 */ /* 0x001fc6000f8e02ff */
[----:B------:R-:W-:Y:S04]  /*59a0*/  STL [R1+0x190], R22 ;  /* 0x0001901601007387 */ /* 0x000fe80000100800 */
[----:B------:R-:W2:Y:S01]  /*59b0*/  LDL.LU R47, [R1+0x20] ;  /* 0x00002000012f7983 */ /* 0x000ea20000300800 */
[----:B------:R-:W-:-:S03]  /*59c0*/  IMAD R3, R48, UR7, RZ ;  /* 0x0000000730037c24 */ /* 0x000fc6000f8e02ff */
[----:B------:R-:W-:Y:S01]  /*59d0*/  STL [R1+0x18c], R21 ;  /* 0x00018c1501007387 */ /* 0x000fe20000100800 */
[----:B------:R-:W-:-:S03]  /*59e0*/  IMAD.MOV.U32 R48, RZ, RZ, R33 ;  /* 0x000000ffff307224 */ /* 0x000fc600078e0021 */
[----:B------:R-:W2:Y:S01]  /*59f0*/  LDL.LU R41, [R1+0x28] ;  /* 0x0000280001297983 */ /* 0x000ea20000300800 */
[----:B------:R-:W-:-:S03]  /*5a00*/  IMAD R33, R13, UR7, RZ ;  /* 0x000000070d217c24 */ /* 0x000fc6000f8e02ff */
[----:B------:R-:W-:Y:S04]  /*5a10*/  STL [R1+0x188], R20 ;  /* 0x0001881401007387 */ /* 0x000fe80000100800 */
[----:B------:R-:W-:Y:S01]  /*5a20*/  STL [R1+0x184], R19 ;  /* 0x0001841301007387 */ /* 0x000fe20000100800 */
[----:B------:R-:W-:-:S03]  /*5a30*/  IMAD R30, R8, UR7, RZ ;  /* 0x00000007081e7c24 */ /* 0x000fc6000f8e02ff */
[----:B------:R-:W2:Y:S04]  /*5a40*/  LDL R10, [R1+0x18] ;  /* 0x00001800010a7983 */ /* 0x000ea80000100800 */
[----:B------:R-:W3:Y:S01]  /*5a50*/  LDL R9, [R1+0x24] ;  /* 0x0000240001097983 */ /* 0x000ee20000100800 */
[----:B------:R-:W-:-:S03]  /*5a60*/  IMAD.MOV.U32 R39, RZ, RZ, R3 ;  /* 0x000000ffff277224 */ /* 0x000fc600078e0003 */
[----:B------:R0:W-:Y:S01]  /*5a70*/  STL [R1+0x178], R4 ;  /* 0x0001780401007387 */ /* 0x0001e20000100800 */
[----:B------:R-:W-:-:S03]  /*5a80*/  IMAD R3, R59, UR7, RZ ;  /* 0x000000073b037c24 */ /* 0x000fc6000f8e02ff */
[----:B------:R-:W3:Y:S01]  /*5a90*/  LDL R5, [R1+0x38] ;  /* 0x0000380001057983 */ /* 0x000ee20000100800 */
[----:B------:R-:W-:-:S03]  /*5aa0*/  IMAD.MOV.U32 R42, RZ, RZ, R28 ;  /* 0x000000ffff2a7224 */ /* 0x000fc600078e001c */
[----:B------:R-:W3:Y:S01]  /*5ab0*/  LDL R51, [R1+0x34] ;  /* 0x0000340001337983 */ /* 0x000ee20000100800 */
[----:B0-----:R-:W-:-:S03]  /*5ac0*/  IMAD R4, R12, UR7, RZ ;  /* 0x000000070c047c24 */ /* 0x001fc6000f8e02ff */
[----:B------:R-:W-:Y:S01]  /*5ad0*/  STL [R1+0x180], R2 ;  /* 0x0001800201007387 */ /* 0x000fe20000100800 */
[----:B------:R-:W-:-:S03]  /*5ae0*/  IMAD R29, R16, UR7, RZ ;  /* 0x00000007101d7c24 */ /* 0x000fc6000f8e02ff */
[----:B------:R-:W3:Y:S01]  /*5af0*/  LDL.LU R36, [R1+0x1f8] ;  /* 0x0001f80001247983 */ /* 0x000ee20000300800 */
[----:B------:R-:W-:-:S03]  /*5b00*/  IMAD R28, R52, UR7, RZ ;  /* 0x00000007341c7c24 */ /* 0x000fc6000f8e02ff */
[----:B------:R-:W-:Y:S01]  /*5b10*/  STL [R1+0x17c], R33 ;  /* 0x00017c2101007387 */ /* 0x000fe20000100800 */
[----:B------:R-:W-:-:S03]  /*5b20*/  IMAD.MOV.U32 R44, RZ, RZ, R40 ;  /* 0x000000ffff2c7224 */ /* 0x000fc600078e0028 */
[----:B------:R-:W-:Y:S01]  /*5b30*/  STL [R1+0x174], R4 ;  /* 0x0001740401007387 */ /* 0x000fe20000100800 */
[----:B------:R-:W-:-:S03]  /*5b40*/  IMAD.MOV.U32 R40, RZ, RZ, R45 ;  /* 0x000000ffff287224 */ /* 0x000fc600078e002d */
[----:B------:R-:W-:Y:S01]  /*5b50*/  STL [R1+0x170], R30 ;  /* 0x0001701e01007387 */ /* 0x000fe20000100800 */
[----:B------:R-:W-:-:S03]  /*5b60*/  IMAD.MOV.U32 R45, RZ, RZ, R27 ;  /* 0x000000ffff2d7224 */ /* 0x000fc600078e001b */
[----:B------:R-:W3:Y:S01]  /*5b70*/  LDL.LU R52, [R1+0x2c] ;  /* 0x00002c0001347983 */ /* 0x000ee20000300800 */
[----:B------:R-:W-:-:S03]  /*5b80*/  IMAD R27, R43, UR7, RZ ;  /* 0x000000072b1b7c24 */ /* 0x000fc6000f8e02ff */
[----:B------:R-:W-:Y:S04]  /*5b90*/  STL [R1+0x16c], R3 ;  /* 0x00016c0301007387 */ /* 0x000fe80000100800 */
[----:B------:R-:W-:Y:S04]  /*5ba0*/  STL [R1+0x168], R29 ;  /* 0x0001681d01007387 */ /* 0x000fe80000100800 */
[----:B------:R-:W-:Y:S04]  /*5bb0*/  STL [R1+0x164], R28 ;  /* 0x0001641c01007387 */ /* 0x000fe80000100800 */
[----:B------:R-:W3:Y:S01]  /*5bc0*/  LDL.LU R43, [R1+0x30] ;  /* 0x00003000012b7983 */ /* 0x000ee20000300800 */
[----:B------:R-:W-:-:S02]  /*5bd0*/  IMAD R17, R18, UR7, RZ ;  /* 0x0000000712117c24 */ /* 0x000fc4000f8e02ff */
[----:B------:R-:W-:Y:S02]  /*5be0*/  IMAD.MOV.U32 R37, RZ, RZ, R0 ;  /* 0x000000ffff257224 */ /* 0x000fe400078e0000 */
[----:B------:R-:W-:Y:S02]  /*5bf0*/  IMAD R26, R31, UR7, RZ ;  /* 0x000000071f1a7c24 */ /* 0x000fe4000f8e02ff */
[----:B------:R-:W-:Y:S01]  /*5c00*/  IMAD R0, R6, UR7, RZ ;  /* 0x0000000706007c24 */ /* 0x000fe2000f8e02ff */
[----:B------:R-:W-:Y:S04]  /*5c10*/  STL [R1+0x160], R17 ;  /* 0x0001601101007387 */ /* 0x000fe80000100800 */
[----:B------:R-:W-:Y:S04]  /*5c20*/  STL [R1+0x15c], R27 ;  /* 0x00015c1b01007387 */ /* 0x000fe80000100800 */
[----:B------:R-:W-:Y:S01]  /*5c30*/  STL [R1+0x158], R26 ;  /* 0x0001581a01007387 */ /* 0x000fe20000100800 */
[----:B------:R-:W-:-:S04]  /*5c40*/  IMAD.WIDE R12, R45, 0x2, R14 ;  /* 0x000000022d0c7825 */ /* 0x000fc800078e020e */
[----:B------:R-:W-:-:S04]  /*5c50*/  IMAD.WIDE R24, R46, 0x2, R14 ;  /* 0x000000022e187825 */ /* 0x000fc800078e020e */
[----:B----4-:R-:W-:-:S04]  /*5c60*/  IMAD.WIDE R58, R53, 0x2, R14 ;  /* 0x00000002353a7825 */ /* 0x010fc800078e020e */
[----:B--2---:R-:W-:-:S04]  /*5c70*/  IMAD.WIDE R10, R10, 0x2, R14 ;  /* 0x000000020a0a7825 */ /* 0x004fc800078e020e */
[--C-:B---3--:R-:W-:Y:S01]  /*5c80*/  IMAD.WIDE R6, R9, 0x2, R14.reuse ;  /* 0x0000000209067825 */ /* 0x108fe200078e020e */
[----:B------:R-:W-:Y:S04]  /*5c90*/  STL.64 [R1+0x150], R10 ;  /* 0x0001500a01007387 */ /* 0x000fe80000100a00 */
[----:B------:R0:W-:Y:S01]  /*5ca0*/  STL.64 [R1+0x140], R6 ;  /* 0x0001400601007387 */ /* 0x0001e20000100a00 */
[----:B------:R-:W-:-:S05]  /*5cb0*/  IMAD.WIDE R8, R5, 0x2, R14 ;  /* 0x0000000205087825 */ /* 0x000fca00078e020e */
[----:B------:R-:W-:Y:S01]  /*5cc0*/  STL.64 [R1+0x130], R8 ;  /* 0x0001300801007387 */ /* 0x000fe20000100a00 */
[----:B0-----:R-:W-:-:S05]  /*5cd0*/  IMAD.WIDE R6, R51, 0x2, R14 ;  /* 0x0000000233067825 */ /* 0x001fca00078e020e */
[----:B------:R0:W-:Y:S02]  /*5ce0*/  STL.64 [R1+0x120], R6 ;  /* 0x0001200601007387 */ /* 0x0001e40000100a00 */
[----:B0-----:R-:W-:-:S04]  /*5cf0*/  IMAD.WIDE R6, R41, 0x2, R14 ;  /* 0x0000000229067825 */ /* 0x001fc800078e020e */
[----:B------:R-:W-:-:S04]  /*5d00*/  IMAD.WIDE R8, R52, 0x2, R14 ;  /* 0x0000000234087825 */ /* 0x000fc800078e020e */
[----:B------:R-:W-:-:S05]  /*5d10*/  IMAD.WIDE R4, R43, 0x2, R14 ;  /* 0x000000022b047825 */ /* 0x000fca00078e020e */
[----:B------:R0:W-:Y:S04]  /*5d20*/  STL.64 [R1+0x110], R4 ;  /* 0x0001100401007387 */ /* 0x0001e80000100a00 */
[----:B------:R1:W-:Y:S04]  /*5d30*/  STL.64 [R1+0x100], R8 ;  /* 0x0001000801007387 */ /* 0x0003e80000100a00 */
[----:B------:R2:W-:Y:S01]  /*5d40*/  STL.64 [R1+0xf0], R6 ;  /* 0x0000f00601007387 */ /* 0x0005e20000100a00 */
[----:B0-----:R-:W-:-:S04]  /*5d50*/  IMAD.WIDE R4, R47, 0x2, R14 ;  /* 0x000000022f047825 */ /* 0x001fc800078e020e */
[--C-:B-1----:R-:W-:Y:S01]  /*5d60*/  IMAD.WIDE R8, R38, 0x2, R14.reuse ;  /* 0x0000000226087825 */ /* 0x102fe200078e020e */
[----:B------:R0:W-:Y:S03]  /*5d70*/  STL.64 [R1+0xa8], R4 ;  /* 0x0000a80401007387 */ /* 0x0001e60000100a00 */
[--C-:B--2---:R-:W-:Y:S01]  /*5d80*/  IMAD.WIDE R6, R60, 0x2, R14.reuse ;  /* 0x000000023c067825 */ /* 0x104fe200078e020e */
[----:B------:R-:W-:Y:S04]  /*5d90*/  STL.64 [R1+0x90], R8 ;  /* 0x0000900801007387 */ /* 0x000fe80000100a00 */
[----:B------:R-:W2:Y:S01]  /*5da0*/  LDL R18, [R1+0x1d4] ;  /* 0x0001d40001127983 */ /* 0x000ea20000100800 */
[----:B0-----:R-:W-:-:S03]  /*5db0*/  IMAD.WIDE R4, R61, 0x2, R14 ;  /* 0x000000023d047825 */ /* 0x001fc600078e020e */
[----:B------:R0:W-:Y:S01]  /*5dc0*/  STL.64 [R1+0x78], R6 ;  /* 0x0000780601007387 */ /* 0x0001e20000100a00 */
[----:B------:R-:W-:-:S03]  /*5dd0*/  IMAD.WIDE R50, R49, 0x2, R14 ;  /* 0x0000000231327825 */ /* 0x000fc600078e020e */
[----:B------:R-:W3:Y:S04]  /*5de0*/  LDL R16, [R1+0x1d0] ;  /* 0x0001d00001107983 */ /* 0x000ee80000100800 */
[----:B------:R1:W-:Y:S04]  /*5df0*/  STL.64 [R1+0x10], R4 ;  /* 0x0000100401007387 */ /* 0x0003e80000100a00 */
[----:B------:R-:W4:Y:S01]  /*5e00*/  LDL R57, [R1+0x1cc] ;  /* 0x0001cc0001397983 */ /* 0x000f220000100800 */
[----:B0-----:R-:W-:-:S03]  /*5e10*/  IMAD.WIDE R6, R44, 0x2, R14 ;  /* 0x000000022c067825 */ /* 0x001fc600078e020e */
[----:B------:R-:W2:Y:S04]  /*5e20*/  LDL R23, [R1+0x1c8] ;  /* 0x0001c80001177983 */ /* 0x000ea80000100800 */
[----:B------:R-:W2:Y:S01]  /*5e30*/  LDL R31, [R1+0x1a8] ;  /* 0x0001a800011f7983 */ /* 0x000ea20000100800 */
[----:B-1----:R-:W-:-:S03]  /*5e40*/  IMAD.WIDE R4, R36, 0x2, R14 ;  /* 0x0000000224047825 */ /* 0x002fc600078e020e */
[----:B------:R0:W-:Y:S01]  /*5e50*/  STL.64 [R1+0x2370], R58 ;  /* 0x0023703a01007387 */ /* 0x0001e20000100a00 */
[----:B------:R-:W-:-:S04]  /*5e60*/  IMAD.WIDE R8, R40, 0x2, R14 ;  /* 0x0000000228087825 */ /* 0x000fc800078e020e */
[--C-:B------:R-:W-:Y:S01]  /*5e70*/  IMAD.WIDE R10, R42, 0x2, R14.reuse ;  /* 0x000000022a0a7825 */ /* 0x100fe200078e020e */
[----:B0-----:R-:W2:Y:S04]  /*5e80*/  LDL R58, [R1+0x1e4] ;  /* 0x0001e400013a7983 */ /* 0x001ea80000100800 */
[----:B------:R-:W2:Y:S04]  /*5e90*/  LDL R59, [R1+0x1dc] ;  /* 0x0001dc00013b7983 */ /* 0x000ea80000100800 */
[----:B------:R0:W-:Y:S04]  /*5ea0*/  STL.64 [R1+0x2368], R50 ;  /* 0x0023683201007387 */ /* 0x0001e80000100a00 */
        /* <DEDUP_REMOVED lines=16> */
[----:B------:R0:W-:Y:S02]  /*5fb0*/  STL.64 [R1+0x240], R24 ;  /* 0x0002401801007387 */ /* 0x0001e40000100a00 */
[----:B0-----:R-:W-:-:S05]  /*5fc0*/  IMAD.WIDE R24, R48, 0x2, R14 ;  /* 0x0000000230187825 */ /* 0x001fca00078e020e */
[----:B------:R0:W-:Y:S02]  /*5fd0*/  STL.64 [R1+0x258], R24 ;  /* 0x0002581801007387 */ /* 0x0001e40000100a00 */
[----:B0-----:R-:W-:-:S05]  /*5fe0*/  IMAD.WIDE R24, R37, 0x2, R14 ;  /* 0x0000000225187825 */ /* 0x001fca00078e020e */
[----:B------:R0:W-:Y:S02]  /*5ff0*/  STL.64 [R1+0x270], R24 ;  /* 0x0002701801007387 */ /* 0x0001e40000100a00 */
[----:B0-----:R-:W-:-:S05]  /*6000*/  IMAD.WIDE R24, R39, 0x2, R14 ;  /* 0x0000000227187825 */ /* 0x001fca00078e020e */
[----:B------:R0:W-:Y:S04]  /*6010*/  STL.64 [R1+0x288], R24 ;  /* 0x0002881801007387 */ /* 0x0001e80000100a00 */
[----:B0-----:R-:W3:Y:S01]  /*6020*/  LDL.LU.64 R24, [R1+0x24d0] ;  /* 0x0024d00001187983 */ /* 0x001ee20000300a00 */
[----:B--2---:R-:W-:-:S05]  /*6030*/  IMAD.WIDE R12, R13, 0x2, R14 ;  /* 0x000000020d0c7825 */ /* 0x004fca00078e020e */
[----:B------:R0:W-:Y:S02]  /*6040*/  STL.64 [R1+0x2a0], R12 ;  /* 0x0002a00c01007387 */ /* 0x0001e40000100a00 */
[----:B0-----:R-:W-:-:S05]  /*6050*/  IMAD.WIDE R12, R10, 0x2, R14 ;  /* 0x000000020a0c7825 */ /* 0x001fca00078e020e */
[----:B------:R0:W-:Y:S04]  /*6060*/  STL.64 [R1+0x2b8], R12 ;  /* 0x0002b80c01007387 */ /* 0x0001e80000100a00 */
[----:B------:R-:W2:Y:S01]  /*6070*/  LDL.LU R10, [R1+0x178] ;  /* 0x00017800010a7983 */ /* 0x000ea20000300800 */
[----:B0-----:R-:W-:-:S03]  /*6080*/  IMAD.WIDE R12, R11, 0x2, R14 ;  /* 0x000000020b0c7825 */ /* 0x001fc600078e020e */
[----:B------:R-:W2:Y:S04]  /*6090*/  LDL.LU R11, [R1+0x174] ;  /* 0x00017400010b7983 */ /* 0x000ea80000300800 */
[----:B------:R0:W-:Y:S02]  /*60a0*/  STL.64 [R1+0x2d0], R12 ;  /* 0x0002d00c01007387 */ /* 0x0001e40000100a00 */
[----:B0-----:R-:W-:-:S05]  /*60b0*/  IMAD.WIDE R12, R8, 0x2, R14 ;  /* 0x00000002080c7825 */ /* 0x001fca00078e020e */
[----:B------:R0:W-:Y:S02]  /*60c0*/  STL.64 [R1+0x2e8], R12 ;  /* 0x0002e80c01007387 */ /* 0x0001e40000100a00 */
[----:B0-----:R-:W-:-:S04]  /*60d0*/  IMAD.WIDE R12, R9, 0x2, R14 ;  /* 0x00000002090c7825 */ /* 0x001fc800078e020e */
[--C-:B------:R-:W-:Y:S01]  /*60e0*/  IMAD.WIDE R8, R4, 0x2, R14.reuse ;  /* 0x0000000204087825 */ /* 0x100fe200078e020e */
[----:B------:R0:W-:Y:S04]  /*60f0*/  STL.64 [R1+0x300], R12 ;  /* 0x0003000c01007387 */ /* 0x0001e80000100a00 */
[----:B------:R1:W-:Y:S01]  /*6100*/  STL.64 [R1+0x318], R8 ;  /* 0x0003180801007387 */ /* 0x0003e20000100a00 */
[----:B0-----:R-:W-:-:S04]  /*6110*/  IMAD.WIDE R12, R5, 0x2, R14 ;  /* 0x00000002050c7825 */ /* 0x001fc800078e020e */
[--C-:B-1----:R-:W-:Y:S01]  /*6120*/  IMAD.WIDE R8, R58, 0x2, R14.reuse ;  /* 0x000000023a087825 */ /* 0x102fe200078e020e */
[----:B------:R0:W-:Y:S03]  /*6130*/  STL.64 [R1+0x338], R12 ;  /* 0x0003380c01007387 */ /* 0x0001e60000100a00 */
[--C-:B------:R-:W-:Y:S01]  /*6140*/  IMAD.WIDE R4, R59, 0x2, R14.reuse ;  /* 0x000000023b047825 */ /* 0x100fe200078e020e */
[----:B------:R3:W-:Y:S04]  /*6150*/  STL.64 [R1+0x350], R8 ;  /* 0x0003500801007387 */ /* 0x0007e80000100a00 */
[----:B------:R4:W-:Y:S01]  /*6160*/  STL.64 [R1+0x370], R4 ;  /* 0x0003700401007387 */ /* 0x0009e20000100a00 */
[----:B0-----:R-:W-:-:S04]  /*6170*/  IMAD.WIDE R12, R18, 0x2, R14 ;  /* 0x00000002120c7825 */ /* 0x001fc800078e020e */
[--C-:B---3--:R-:W-:Y:S01]  /*6180*/  IMAD.WIDE R8, R16, 0x2, R14.reuse ;  /* 0x0000000210087825 */ /* 0x108fe200078e020e */
[----:B------:R0:W-:Y:S03]  /*6190*/  STL.64 [R1+0x390], R12 ;  /* 0x0003900c01007387 */ /* 0x0001e60000100a00 */
[--C-:B----4-:R-:W-:Y:S01]  /*61a0*/  IMAD.WIDE R4, R57, 0x2, R14.reuse ;  /* 0x0000000239047825 */ /* 0x110fe200078e020e */
[----:B------:R1:W-:Y:S04]  /*61b0*/  STL.64 [R1+0x3a8], R8 ;  /* 0x0003a80801007387 */ /* 0x0003e80000100a00 */
[----:B------:R3:W-:Y:S01]  /*61c0*/  STL.64 [R1+0x3c8], R4 ;  /* 0x0003c80401007387 */ /* 0x0007e20000100a00 */
[----:B0-----:R-:W-:-:S04]  /*61d0*/  IMAD.WIDE R12, R23, 0x2, R14 ;  /* 0x00000002170c7825 */ /* 0x001fc800078e020e */
[--C-:B-1----:R-:W-:Y:S01]  /*61e0*/  IMAD.WIDE R8, R6, 0x2, R14.reuse ;  /* 0x0000000206087825 */ /* 0x102fe200078e020e */
[----:B------:R0:W-:Y:S03]  /*61f0*/  STL.64 [R1+0x3e0], R12 ;  /* 0x0003e00c01007387 */ /* 0x0001e60000100a00 */
[--C-:B---3--:R-:W-:Y:S01]  /*6200*/  IMAD.WIDE R4, R7, 0x2, R14.reuse ;  /* 0x0000000207047825 */ /* 0x108fe200078e020e */
[----:B------:R1:W-:Y:S04]  /*6210*/  STL.64 [R1+0x24a8], R6 ;  /* 0x0024a80601007387 */ /* 0x0003e80000100a00 */
[----:B------:R3:W-:Y:S04]  /*6220*/  STL.64 [R1+0x400], R8 ;  /* 0x0004000801007387 */ /* 0x0007e80000100a00 */
[----:B0-----:R-:W4:Y:S04]  /*6230*/  LDL.LU R12, [R1+0x18] ;  /* 0x00001800010c7983 */ /* 0x001f280000300800 */
[----:B------:R0:W-:Y:S01]  /*6240*/  STL.64 [R1+0x418], R4 ;  /* 0x0004180401007387 */ /* 0x0001e20000100a00 */
[----:B-1----:R-:W-:-:S03]  /*6250*/  IMAD.WIDE R6, R25, 0x2, R14 ;  /* 0x0000000219067825 */ /* 0x002fc600078e020e */
[----:B------:R-:W4:Y:S01]  /*6260*/  LDL.LU R13, [R1+0x24] ;  /* 0x00002400010d7983 */ /* 0x000f220000300800 */
[----:B---3--:R-:W-:-:S03]  /*6270*/  IMAD.WIDE R8, R24, 0x2, R14 ;  /* 0x0000000218087825 */ /* 0x008fc600078e020e */
[----:B0-----:R-:W3:Y:S04]  /*6280*/  LDL.LU R4, [R1+0x38] ;  /* 0x0000380001047983 */ /* 0x001ee80000300800 */
[----:B------:R-:W3:Y:S04]  /*6290*/  LDL.LU R5, [R1+0x34] ;  /* 0x0000340001057983 */ /* 0x000ee80000300800 */
[----:B------:R-:W4:Y:S04]  /*62a0*/  LDL.LU R24, [R1+0x24cc] ;  /* 0x0024cc0001187983 */ /* 0x000f280000300800 */
[----:B------:R-:W4:Y:S01]  /*62b0*/  LDL.LU R25, [R1+0x24c8] ;  /* 0x0024c80001197983 */ /* 0x000f220000300800 */
[----:B------:R-:W-:-:S03]  /*62c0*/  IMAD.WIDE R56, R56, 0x2, R14 ;  /* 0x0000000238387825 */ /* 0x000fc600078e020e */
[----:B------:R0:W-:Y:S04]  /*62d0*/  STL.64 [R1+0x438], R8 ;  /* 0x0004380801007387 */ /* 0x0001e80000100a00 */
[----:B------:R1:W-:Y:S04]  /*62e0*/  STL.64 [R1+0x458], R6 ;  /* 0x0004580601007387 */ /* 0x0003e80000100a00 */
[----:B------:R-:W-:Y:S01]  /*62f0*/  STL.64 [R1+0x470], R56 ;  /* 0x0004703801007387 */ /* 0x000fe20000100a00 */
[----:B0-----:R-:W-:-:S03]  /*6300*/  IMAD.WIDE R8, R50, 0x2, R14 ;  /* 0x0000000232087825 */ /* 0x001fc600078e020e */
[----:B------:R0:W-:Y:S01]  /*6310*/  STL.64 [R1+0x24b0], R50 ;  /* 0x0024b03201007387 */ /* 0x0001e20000100a00 */
[----:B-1----:R-:W-:-:S03]  /*6320*/  IMAD.WIDE R6, R51, 0x2, R14 ;  /* 0x0000000233067825 */ /* 0x002fc600078e020e */
[----:B------:R1:W-:Y:S04]  /*6330*/  STL.64 [R1+0x490], R8 ;  /* 0x0004900801007387 */ /* 0x0003e80000100a00 */
[----:B------:R1:W-:Y:S01]  /*6340*/  STL.64 [R1+0x4a8], R6 ;  /* 0x0004a80601007387 */ /* 0x0003e20000100a00 */
[----:B0-----:R-:W-:-:S04]  /*6350*/  IMAD.WIDE R50, R31, 0x2, R14 ;  /* 0x000000021f327825 */ /* 0x001fc800078e020e */
[--C-:B-1----:R-:W-:Y:S01]  /*6360*/  IMAD.WIDE R8, R34, 0x2, R14.reuse ;  /* 0x0000000222087825 */ /* 0x102fe200078e020e */
[----:B------:R-:W-:Y:S03]  /*6370*/  STL.64 [R1+0x4c8], R50 ;  /* 0x0004c83201007387 */ /* 0x000fe60000100a00 */
[--C-:B------:R-:W-:Y:S01]  /*6380*/  IMAD.WIDE R6, R35, 0x2, R14.reuse ;  /* 0x0000000223067825 */ /* 0x100fe200078e020e */
[----:B------:R0:W-:Y:S04]  /*6390*/  STL.64 [R1+0x24b8], R34 ;  /* 0x0024b82201007387 */ /* 0x0001e80000100a00 */
[----:B------:R-:W-:Y:S04]  /*63a0*/  STL.64 [R1+0x4e0], R8 ;  /* 0x0004e00801007387 */ /* 0x000fe80000100a00 */
[----:B------:R1:W-:Y:S01]  /*63b0*/  STL.64 [R1+0x500], R6 ;  /* 0x0005000601007387 */ /* 0x0003e20000100a00 */
[----:B0-----:R-:W-:-:S05]  /*63c0*/  IMAD.WIDE R34, R32, 0x2, R14 ;  /* 0x0000000220227825 */ /* 0x001fca00078e020e */
[----:B------:R-:W-:Y:S01]  /*63d0*/  STL.64 [R1+0x520], R34 ;  /* 0x0005202201007387 */ /* 0x000fe20000100a00 */
[----:B-1----:R-:W-:-:S03]  /*63e0*/  IMAD.WIDE R6, R54, 0x2, R14 ;  /* 0x0000000236067825 */ /* 0x002fc600078e020e */
[----:B------:R-:W-:Y:S01]  /*63f0*/  STL.64 [R1+0x24c0], R54 ;  /* 0x0024c03601007387 */ /* 0x000fe20000100a00 */
[----:B------:R-:W-:-:S03]  /*6400*/  IMAD.WIDE R8, R55, 0x2, R14 ;  /* 0x0000000237087825 */ /* 0x000fc600078e020e */
[----:B------:R0:W-:Y:S04]  /*6410*/  STL.64 [R1+0x568], R6 ;  /* 0x0005680601007387 */ /* 0x0001e80000100a00 */
[----:B------:R1:W-:Y:S01]  /*6420*/  STL.64 [R1+0x588], R8 ;  /* 0x0005880801007387 */ /* 0x0003e20000100a00 */
[----:B0-----:R-:W-:-:S04]  /*6430*/  IMAD.WIDE R6, R22, 0x2, R14 ;  /* 0x0000000216067825 */ /* 0x001fc800078e020e */
[--C-:B------:R-:W-:Y:S01]  /*6440*/  IMAD.WIDE R22, R21, 0x2, R14.reuse ;  /* 0x0000000215167825 */ /* 0x100fe200078e020e */
[----:B------:R0:W-:Y:S03]  /*6450*/  STL.64 [R1+0x5a0], R6 ;  /* 0x0005a00601007387 */ /* 0x0001e60000100a00 */
[--C-:B-1----:R-:W-:Y:S01]  /*6460*/  IMAD.WIDE R8, R20, 0x2, R14.reuse ;  /* 0x0000000214087825 */ /* 0x102fe200078e020e */
[----:B------:R-:W-:Y:S04]  /*6470*/  STL.64 [R1+0x5c0], R22 ;  /* 0x0005c01601007387 */ /* 0x000fe80000100a00 */
[----:B------:R1:W-:Y:S01]  /*6480*/  STL.64 [R1+0x5d8], R8 ;  /* 0x0005d80801007387 */ /* 0x0003e20000100a00 */
[----:B0-----:R-:W-:-:S04]  /*6490*/  IMAD.WIDE R6, R19, 0x2, R14 ;  /* 0x0000000213067825 */ /* 0x001fc800078e020e */
[--C-:B------:R-:W-:Y:S01]  /*64a0*/  IMAD.WIDE R18, R2, 0x2, R14.reuse ;  /* 0x0000000202127825 */ /* 0x100fe200078e020e */
[----:B------:R-:W-:Y:S03]  /*64b0*/  STL.64 [R1+0x5f8], R6 ;  /* 0x0005f80601007387 */ /* 0x000fe60000100a00 */
[--C-:B-1----:R-:W-:Y:S01]  /*64c0*/  IMAD.WIDE R8, R33, 0x2, R14.reuse ;  /* 0x0000000221087825 */ /* 0x102fe200078e020e */
[----:B------:R-:W-:Y:S04]  /*64d0*/  STL.64 [R1+0x618], R18 ;  /* 0x0006181201007387 */ /* 0x000fe80000100a00 */
[----:B------:R0:W-:Y:S02]  /*64e0*/  STL.64 [R1+0x630], R8 ;  /* 0x0006300801007387 */ /* 0x0001e40000100a00 */
[----:B0-----:R-:W-:-:S04]  /*64f0*/  IMAD.WIDE R8, R30, 0x2, R14 ;  /* 0x000000021e087825 */ /* 0x001fc800078e020e */
[----:B--2---:R-:W-:-:S05]  /*6500*/  IMAD.WIDE R6, R10, 0x2, R14 ;  /* 0x000000020a067825 */ /* 0x004fca00078e020e */
[----:B------:R0:W-:Y:S01]  /*6510*/  STL.64 [R1+0x650], R6 ;  /* 0x0006500601007387 */ /* 0x0001e20000100a00 */
[----:B------:R-:W-:-:S04]  /*6520*/  IMAD.WIDE R18, R11, 0x2, R14 ;  /* 0x000000020b127825 */ /* 0x000fc800078e020e */
[--C-:B0-----:R-:W-:Y:S01]  /*6530*/  IMAD.WIDE R6, R3, 0x2, R14.reuse ;  /* 0x0000000203067825 */ /* 0x101fe200078e020e */
[----:B------:R0:W-:Y:S04]  /*6540*/  STL.64 [R1+0x668], R18 ;  /* 0x0006681201007387 */ /* 0x0001e80000100a00 */
[----:B------:R1:W-:Y:S04]  /*6550*/  STL.64 [R1+0x688], R8 ;  /* 0x0006880801007387 */ /* 0x0003e80000100a00 */
[----:B------:R2:W-:Y:S01]  /*6560*/  STL.64 [R1+0x6a0], R6 ;  /* 0x0006a00601007387 */ /* 0x0005e20000100a00 */
[----:B0-----:R-:W-:-:S04]  /*6570*/  IMAD.WIDE R18, R29, 0x2, R14 ;  /* 0x000000021d127825 */ /* 0x001fc800078e020e */
[--C-:B-1----:R-:W-:Y:S01]  /*6580*/  IMAD.WIDE R8, R28, 0x2, R14.reuse ;  /* 0x000000021c087825 */ /* 0x102fe200078e020e */
[----:B------:R-:W-:Y:S03]  /*6590*/  STL.64 [R1+0x6b8], R18 ;  /* 0x0006b81201007387 */ /* 0x000fe60000100a00 */
[--C-:B--2---:R-:W-:Y:S01]  /*65a0*/  IMAD.WIDE R6, R17, 0x2, R14.reuse ;  /* 0x0000000211067825 */ /* 0x104fe200078e020e */
[----:B------:R0:W-:Y:S03]  /*65b0*/  STL.64 [R1+0x6d0], R8 ;  /* 0x0006d00801007387 */ /* 0x0001e60000100a00 */
[--C-:B------:R-:W-:Y:S01]  /*65c0*/  IMAD.WIDE R16, R27, 0x2, R14.reuse ;  /* 0x000000021b107825 */ /* 0x100fe200078e020e */
[----:B------:R1:W-:Y:S04]  /*65d0*/  STL.64 [R1+0x6e8], R6 ;  /* 0x0006e80601007387 */ /* 0x0003e80000100a00 */
[----:B------:R-:W-:Y:S01]  /*65e0*/  STL.64 [R1+0x700], R16 ;  /* 0x0007001001007387 */ /* 0x000fe20000100a00 */
[----:B0-----:R-:W-:-:S04]  /*65f0*/  IMAD.WIDE R8, R26, 0x2, R14 ;  /* 0x000000021a087825 */ /* 0x001fc800078e020e */
[----:B-1----:R-:W-:Y:S01]  /*6600*/  IMAD.WIDE R6, R0, 0x2, R14 ;  /* 0x0000000200067825 */ /* 0x002fe200078e020e */
[----:B------:R0:W-:Y:S04]  /*6610*/  STL.64 [R1+0x718], R8 ;  /* 0x0007180801007387 */ /* 0x0001e80000100a00 */
[----:B------:R3:W-:Y:S01]  /*6620*/  STL.64 [R1+0x730], R6 ;  /* 0x0007300601007387 */ /* 0x0007e20000100a00 */
[----:B----4-:R-:W-:-:S04]  /*6630*/  IMAD.WIDE R14, R12, 0x2, R24 ;  /* 0x000000020c0e7825 */ /* 0x010fc800078e0218 */
[--C-:B0-----:R-:W-:Y:S01]  /*6640*/  IMAD.WIDE R8, R13, 0x2, R24.reuse ;  /* 0x000000020d087825 */ /* 0x101fe200078e0218 */
[----:B------:R0:W-:Y:S03]  /*6650*/  STL.64 [R1+0x148], R14 ;  /* 0x0001480e01007387 */ /* 0x0001e60000100a00 */
[--C-:B---3--:R-:W-:Y:S01]  /*6660*/  IMAD.WIDE R6, R4, 0x2, R24.reuse ;  /* 0x0000000204067825 */ /* 0x108fe200078e0218 */
[----:B------:R1:W-:Y:S04]  /*6670*/  STL.64 [R1+0x138], R8 ;  /* 0x0001380801007387 */ /* 0x0003e80000100a00 */
[----:B------:R2:W-:Y:S01]  /*6680*/  STL.64 [R1+0x128], R6 ;  /* 0x0001280601007387 */ /* 0x0005e20000100a00 */
[----:B0-----:R-:W-:-:S04]  /*6690*/  IMAD.WIDE R14, R5, 0x2, R24 ;  /* 0x00000002050e7825 */ /* 0x001fc800078e0218 */
[--C-:B-1----:R-:W-:Y:S01]  /*66a0*/  IMAD.WIDE R8, R43, 0x2, R24.reuse ;  /* 0x000000022b087825 */ /* 0x102fe200078e0218 */
[----:B------:R0:W-:Y:S03]  /*66b0*/  STL.64 [R1+0x118], R14 ;  /* 0x0001180e01007387 */ /* 0x0001e60000100a00 */
[--C-:B--2---:R-:W-:Y:S01]  /*66c0*/  IMAD.WIDE R6, R52, 0x2, R24.reuse ;  /* 0x0000000234067825 */ /* 0x104fe200078e0218 */
[----:B------:R1:W-:Y:S04]  /*66d0*/  STL.64 [R1+0x108], R8 ;  /* 0x0001080801007387 */ /* 0x0003e80000100a00 */
[----:B------:R2:W-:Y:S01]  /*66e0*/  STL.64 [R1+0xf8], R6 ;  /* 0x0000f80601007387 */ /* 0x0005e20000100a00 */
[----:B0-----:R-:W-:-:S04]  /*66f0*/  IMAD.WIDE R14, R41, 0x2, R24 ;  /* 0x00000002290e7825 */ /* 0x001fc800078e0218 */
[--C-:B-1----:R-:W-:Y:S01]  /*6700*/  IMAD.WIDE R8, R47, 0x2, R24.reuse ;  /* 0x000000022f087825 */ /* 0x102fe200078e0218 */
[----:B------:R-:W-:Y:S04]  /*6710*/  STL.64 [R1+0xe8], R14 ;  /* 0x0000e80e01007387 */ /* 0x000fe80000100a00 */
[----:B------:R-:W3:Y:S01]  /*6720*/  LDL R35, [R1+0x21c] ;  /* 0x00021c0001237983 */ /* 0x000ee20000100800 */
[----:B--2---:R-:W-:-:S03]  /*6730*/  IMAD.WIDE R6, R38, 0x2, R24 ;  /* 0x0000000226067825 */ /* 0x004fc600078e0218 */
[----:B------:R-:W-:Y:S04]  /*6740*/  STL.64 [R1+0xa0], R8 ;  /* 0x0000a00801007387 */ /* 0x000fe80000100a00 */
[----:B------:R-:W2:Y:S04]  /*6750*/  LDL R50, [R1+0x214] ;  /* 0x0002140001327983 */ /* 0x000ea80000100800 */
[----:B------:R0:W-:Y:S04]  /*6760*/  STL.64 [R1+0x88], R6 ;  /* 0x0000880601007387 */ /* 0x0001e80000100a00 */
[----:B------:R-:W4:Y:S04]  /*6770*/  LDL R51, [R1+0x20c] ;  /* 0x00020c0001337983 */ /* 0x000f280000100800 */
[----:B0-----:R-:W4:Y:S04]  /*6780*/  LDL R6, [R1+0x204] ;  /* 0x0002040001067983 */ /* 0x001f280000100800 */
[----:B------:R-:W4:Y:S01]  /*6790*/  LDL R7, [R1+0x1fc] ;  /* 0x0001fc0001077983 */ /* 0x000f220000100800 */
[----:B------:R-:W-:-:S04]  /*67a0*/  IMAD.WIDE R8, R60, 0x2, R24 ;  /* 0x000000023c087825 */ /* 0x000fc800078e0218 */
[--C-:B------:R-:W-:Y:S01]  /*67b0*/  IMAD.WIDE R58, R61, 0x2, R24.reuse ;  /* 0x000000023d3a7825 */ /* 0x100fe200078e0218 */
[----:B------:R0:W-:Y:S03]  /*67c0*/  STL.64 [R1+0x23a0], R8 ;  /* 0x0023a00801007387 */ /* 0x0001e60000100a00 */
[----:B------:R-:W-:-:S04]  /*67d0*/  IMAD.WIDE R56, R53, 0x2, R24 ;  /* 0x0000000235387825 */ /* 0x000fc800078e0218 */
[----:B------:R-:W-:-:S04]  /*67e0*/  IMAD.WIDE R14, R49, 0x2, R24 ;  /* 0x00000002310e7825 */ /* 0x000fc800078e0218 */
[--C-:B------:R-:W-:Y:S01]  /*67f0*/  IMAD.WIDE R16, R36, 0x2, R24.reuse ;  /* 0x0000000224107825 */ /* 0x100fe200078e0218 */
[----:B0-----:R-:W4:Y:S04]  /*6800*/  LDL R8, [R1+0x1cc] ;  /* 0x0001cc0001087983 */ /* 0x001f280000100800 */
[----:B------:R-:W4:Y:S01]  /*6810*/  LDL R9, [R1+0x1c8] ;  /* 0x0001c80001097983 */ /* 0x000f220000100800 */
[----:B------:R-:W-:-:S03]  /*6820*/  IMAD.WIDE R18, R44, 0x2, R24 ;  /* 0x000000022c127825 */ /* 0x000fc600078e0218 */
[----:B------:R0:W-:Y:S01]  /*6830*/  STL.64 [R1+0x23a8], R58 ;  /* 0x0023a83a01007387 */ /* 0x0001e20000100a00 */
[----:B------:R-:W-:-:S04]  /*6840*/  IMAD.WIDE R20, R40, 0x2, R24 ;  /* 0x0000000228147825 */ /* 0x000fc800078e0218 */
[--C-:B------:R-:W-:Y:S01]  /*6850*/  IMAD.WIDE R22, R42, 0x2, R24.reuse ;  /* 0x000000022a167825 */ /* 0x100fe200078e0218 */
[----:B0-----:R-:W4:Y:S04]  /*6860*/  LDL R58, [R1+0x1d4] ;  /* 0x0001d400013a7983 */ /* 0x001f280000100800 */
[----:B------:R-:W4:Y:S04]  /*6870*/  LDL R59, [R1+0x1d0] ;  /* 0x0001d000013b7983 */ /* 0x000f280000100800 */
[----:B------:R0:W-:Y:S04]  /*6880*/  STL.64 [R1+0x23b0], R56 ;  /* 0x0023b03801007387 */ /* 0x0001e80000100a00 */
[----:B------:R1:W-:Y:S01]  /*6890*/  STL.64 [R1+0x23b8], R14 ;  /* 0x0023b80e01007387 */ /* 0x0003e20000100a00 */
[----:B------:R-:W-:-:S04]  /*68a0*/  IMAD.WIDE R54, R46, 0x2, R24 ;  /* 0x000000022e367825 */ /* 0x000fc800078e0218 */
[--C-:B0-----:R-:W-:Y:S01]  /*68b0*/  IMAD.WIDE R56, R45, 0x2, R24.reuse ;  /* 0x000000022d387825 */ /* 0x101fe200078e0218 */
[----:B-1----:R-:W4:Y:S04]  /*68c0*/  LDL R15, [R1+0x1e4] ;  /* 0x0001e400010f7983 */ /* 0x002f280000100800 */
[----:B------:R0:W-:Y:S04]  /*68d0*/  STL.64 [R1+0x23c0], R16 ;  /* 0x0023c01001007387 */ /* 0x0001e80000100a00 */
[----:B0-----:R-:W4:Y:S04]  /*68e0*/  LDL R16, [R1+0x1ec] ;  /* 0x0001ec0001107983 */ /* 0x001f280000100800 */
[----:B------:R-:W4:Y:S04]  /*68f0*/  LDL R17, [R1+0x1dc] ;  /* 0x0001dc0001117983 */ /* 0x000f280000100800 */
[----:B------:R0:W-:Y:S04]  /*6900*/  STL.64 [R1+0x23c8], R18 ;  /* 0x0023c81201007387 */ /* 0x0001e80000100a00 */
[----:B0-----:R-:W4:Y:S04]  /*6910*/  LDL R18, [R1+0x1b4] ;  /* 0x0001b40001127983 */ /* 0x001f280000100800 */
[----:B------:R0:W-:Y:S04]  /*6920*/  STL.64 [R1+0x23d0], R20 ;  /* 0x0023d01401007387 */ /* 0x0001e80000100a00 */
[----:B0-----:R-:W4:Y:S04]  /*6930*/  LDL R21, [R1+0x1f4] ;  /* 0x0001f40001157983 */ /* 0x001f280000100800 */
[----:B------:R0:W-:Y:S04]  /*6940*/  STL.64 [R1+0x23d8], R22 ;  /* 0x0023d81601007387 */ /* 0x0001e80000100a00 */
[----:B0-----:R-:W4:Y:S04]  /*6950*/  LDL R22, [R1+0x1bc] ;  /* 0x0001bc0001167983 */ /* 0x001f280000100800 */
[----:B------:R-:W4:Y:S04]  /*6960*/  LDL R23, [R1+0x1b8] ;  /* 0x0001b80001177983 */ /* 0x000f280000100800 */
[----:B------:R0:W-:Y:S04]  /*6970*/  STL.64 [R1+0x230], R56 ;  /* 0x0002303801007387 */ /* 0x0001e80000100a00 */
[----:B0-----:R-:W4:Y:S04]  /*6980*/  LDL.LU R56, [R1+0x190] ;  /* 0x0001900001387983 */ /* 0x001f280000300800 */
[----:B------:R-:W4:Y:S04]  /*6990*/  LDL.LU R57, [R1+0x18c] ;  /* 0x00018c0001397983 */ /* 0x000f280000300800 */
[----:B------:R0:W-:Y:S02]  /*69a0*/  STL.64 [R1+0x248], R54 ;  /* 0x0002483601007387 */ /* 0x0001e40000100a00 */
[----:B0-----:R-:W-:-:S05]  /*69b0*/  IMAD.WIDE R54, R48, 0x2, R24 ;  /* 0x0000000230367825 */ /* 0x001fca00078e0218 */
[----:B------:R0:W-:Y:S02]  /*69c0*/  STL.64 [R1+0x260], R54 ;  /* 0x0002603601007387 */ /* 0x0001e40000100a00 */
[----:B0-----:R-:W-:-:S05]  /*69d0*/  IMAD.WIDE R54, R37, 0x2, R24 ;  /* 0x0000000225367825 */ /* 0x001fca00078e0218 */
[----:B------:R0:W-:Y:S02]  /*69e0*/  STL.64 [R1+0x278], R54 ;  /* 0x0002783601007387 */ /* 0x0001e40000100a00 */
[----:B0-----:R-:W-:-:S05]  /*69f0*/  IMAD.WIDE R54, R39, 0x2, R24 ;  /* 0x0000000227367825 */ /* 0x001fca00078e0218 */
[----:B------:R0:W-:Y:S04]  /*6a00*/  STL.64 [R1+0x290], R54 ;  /* 0x0002903601007387 */ /* 0x0001e80000100a00 */
[----:B0-----:R-:W4:Y:S04]  /*6a10*/  LDL.LU.64 R54, [R1+0x24c0] ;  /* 0x0024c00001367983 */ /* 0x001f280000300a00 */
[----:B------:R-:W4:Y:S04]  /*6a20*/  LDL R19, [R1+0x188] ;  /* 0x0001880001137983 */ /* 0x000f280000100800 */
[----:B------:R-:W4:Y:S01]  /*6a30*/  LDL R14, [R1+0x184] ;  /* 0x00018400010e7983 */ /* 0x000f220000100800 */
[----:B---3--:R-:W-:-:S05]  /*6a40*/  IMAD.WIDE R34, R35, 0x2, R24 ;  /* 0x0000000223227825 */ /* 0x008fca00078e0218 */
[----:B------:R2:W-:Y:S02]  /*6a50*/  STL.64 [R1+0x2a8], R34 ;  /* 0x0002a82201007387 */ /* 0x0005e40000100a00 */
[----:B--2---:R-:W-:-:S04]  /*6a60*/  IMAD.WIDE R34, R50, 0x2, R24 ;  /* 0x0000000232227825 */ /* 0x004fc800078e0218 */
[--C-:B----4-:R-:W-:Y:S01]  /*6a70*/  IMAD.WIDE R50, R51, 0x2, R24.reuse ;  /* 0x0000000233327825 */ /* 0x110fe200078e0218 */
[----:B------:R0:W-:Y:S04]  /*6a80*/  STL.64 [R1+0x2c0], R34 ;  /* 0x0002c02201007387 */ /* 0x0001e80000100a00 */
[----:B0-----:R-:W2:Y:S04]  /*6a90*/  LDL.LU.64 R34, [R1+0x24b8] ;  /* 0x0024b80001227983 */ /* 0x001ea80000300a00 */
[----:B------:R0:W-:Y:S02]  /*6aa0*/  STL.64 [R1+0x2d8], R50 ;  /* 0x0002d83201007387 */ /* 0x0001e40000100a00 */
[----:B0-----:R-:W-:-:S04]  /*6ab0*/  IMAD.WIDE R50, R6, 0x2, R24 ;  /* 0x0000000206327825 */ /* 0x001fc800078e0218 */
[--C-:B------:R-:W-:Y:S01]  /*6ac0*/  IMAD.WIDE R6, R7, 0x2, R24.reuse ;  /* 0x0000000207067825 */ /* 0x100fe200078e0218 */
[----:B------:R0:W-:Y:S04]  /*6ad0*/  STL.64 [R1+0x2f0], R50 ;  /* 0x0002f03201007387 */ /* 0x0001e80000100a00 */
[----:B0-----:R-:W3:Y:S04]  /*6ae0*/  LDL.LU.64 R50, [R1+0x24b0] ;  /* 0x0024b00001327983 */ /* 0x001ee80000300a00 */
[----:B------:R0:W-:Y:S04]  /*6af0*/  STL.64 [R1+0x308], R6 ;  /* 0x0003080601007387 */ /* 0x0001e80000100a00 */
[----:B0-----:R-:W4:Y:S01]  /*6b00*/  LDL.LU.64 R6, [R1+0x24a8] ;  /* 0x0024a80001067983 */ /* 0x001f220000300a00 */
[----:B------:R-:W-:-:S05]  /*6b10*/  IMAD.WIDE R20, R21, 0x2, R24 ;  /* 0x0000000215147825 */ /* 0x000fca00078e0218 */
[----:B------:R0:W-:Y:S02]  /*6b20*/  STL.64 [R1+0x320], R20 ;  /* 0x0003201401007387 */ /* 0x0001e40000100a00 */
[----:B0-----:R-:W-:-:S05]  /*6b30*/  IMAD.WIDE R20, R16, 0x2, R24 ;  /* 0x0000000210147825 */ /* 0x001fca00078e0218 */
[----:B------:R0:W-:Y:S01]  /*6b40*/  STL.64 [R1+0x340], R20 ;  /* 0x0003401401007387 */ /* 0x0001e20000100a00 */
[----:B------:R-:W-:-:S04]  /*6b50*/  IMAD.WIDE R16, R17, 0x2, R24 ;  /* 0x0000000211107825 */ /* 0x000fc800078e0218 */
[--C-:B0-----:R-:W-:Y:S02]  /*6b60*/  IMAD.WIDE R20, R15, 0x2, R24.reuse ;  /* 0x000000020f147825 */ /* 0x101fe400078e0218 */
[----:B------:R-:W2:Y:S04]  /*6b70*/  LDL R15, [R1+0x160] ;  /* 0x00016000010f7983 */ /* 0x000ea80000100800 */
[----:B------:R0:W-:Y:S04]  /*6b80*/  STL.64 [R1+0x360], R20 ;  /* 0x0003601401007387 */ /* 0x0001e80000100a00 */
[----:B------:R1:W-:Y:S01]  /*6b90*/  STL.64 [R1+0x378], R16 ;  /* 0x0003781001007387 */ /* 0x0003e20000100a00 */
[----:B0-----:R-:W-:-:S04]  /*6ba0*/  IMAD.WIDE R20, R58, 0x2, R24 ;  /* 0x000000023a147825 */ /* 0x001fc800078e0218 */
[--C-:B-1----:R-:W-:Y:S01]  /*6bb0*/  IMAD.WIDE R16, R59, 0x2, R24.reuse ;  /* 0x000000023b107825 */ /* 0x102fe200078e0218 */
[----:B------:R0:W-:Y:S03]  /*6bc0*/  STL.64 [R1+0x398], R20 ;  /* 0x0003981401007387 */ /* 0x0001e60000100a00 */
[--C-:B------:R-:W-:Y:S01]  /*6bd0*/  IMAD.WIDE R58, R8, 0x2, R24.reuse ;  /* 0x00000002083a7825 */ /* 0x100fe200078e0218 */
[----:B------:R4:W-:Y:S04]  /*6be0*/  STL.64 [R1+0x3b0], R16 ;  /* 0x0003b01001007387 */ /* 0x0009e80000100a00 */
[----:B------:R-:W-:Y:S01]  /*6bf0*/  STL.64 [R1+0x3d0], R58 ;  /* 0x0003d03a01007387 */ /* 0x000fe20000100a00 */
[----:B0-----:R-:W-:-:S05]  /*6c00*/  IMAD.WIDE R20, R9, 0x2, R24 ;  /* 0x0000000209147825 */ /* 0x001fca00078e0218 */
[----:B------:R-:W-:Y:S01]  /*6c10*/  STL.64 [R1+0x3e8], R20 ;  /* 0x0003e81401007387 */ /* 0x000fe20000100a00 */
[----:B----4-:R-:W-:-:S04]  /*6c20*/  IMAD.WIDE R16, R6, 0x2, R24 ;  /* 0x0000000206107825 */ /* 0x010fc800078e0218 */
[--C-:B------:R-:W-:Y:S01]  /*6c30*/  IMAD.WIDE R8, R7, 0x2, R24.reuse ;  /* 0x0000000207087825 */ /* 0x100fe200078e0218 */
[----:B------:R0:W-:Y:S03]  /*6c40*/  STL.64 [R1+0x408], R16 ;  /* 0x0004081001007387 */ /* 0x0001e60000100a00 */
[--C-:B------:R-:W-:Y:S01]  /*6c50*/  IMAD.WIDE R6, R22, 0x2, R24.reuse ;  /* 0x0000000216067825 */ /* 0x100fe200078e0218 */
[----:B------:R1:W-:Y:S04]  /*6c60*/  STL.64 [R1+0x428], R8 ;  /* 0x0004280801007387 */ /* 0x0003e80000100a00 */
[----:B------:R3:W-:Y:S01]  /*6c70*/  STL.64 [R1+0x440], R6 ;  /* 0x0004400601007387 */ /* 0x0007e20000100a00 */
[----:B0-----:R-:W-:-:S04]  /*6c80*/  IMAD.WIDE R16, R23, 0x2, R24 ;  /* 0x0000000217107825 */ /* 0x001fc800078e0218 */
[--C-:B-1----:R-:W-:Y:S01]  /*6c90*/  IMAD.WIDE R8, R18, 0x2, R24.reuse ;  /* 0x0000000212087825 */ /* 0x102fe200078e0218 */
[----:B------:R0:W-:Y:S03]  /*6ca0*/  STL.64 [R1+0x460], R16 ;  /* 0x0004601001007387 */ /* 0x0001e60000100a00 */
[--C-:B---3--:R-:W-:Y:S01]  /*6cb0*/  IMAD.WIDE R6, R50, 0x2, R24.reuse ;  /* 0x0000000232067825 */ /* 0x108fe200078e0218 */
[----:B------:R1:W-:Y:S04]  /*6cc0*/  STL.64 [R1+0x478], R8 ;  /* 0x0004780801007387 */ /* 0x0003e80000100a00 */
[----:B------:R2:W-:Y:S01]  /*6cd0*/  STL.64 [R1+0x498], R6 ;  /* 0x0004980601007387 */ /* 0x0005e20000100a00 */
[----:B0-----:R-:W-:-:S04]  /*6ce0*/  IMAD.WIDE R16, R51, 0x2, R24 ;  /* 0x0000000233107825 */ /* 0x001fc800078e0218 */
[--C-:B-1----:R-:W-:Y:S01]  /*6cf0*/  IMAD.WIDE R8, R31, 0x2, R24.reuse ;  /* 0x000000021f087825 */ /* 0x102fe200078e0218 */
[----:B------:R-:W-:Y:S03]  /*6d00*/  STL.64 [R1+0x4b0], R16 ;  /* 0x0004b01001007387 */ /* 0x000fe60000100a00 */
[--C-:B--2---:R-:W-:Y:S02]  /*6d10*/  IMAD.WIDE R6, R34, 0x2, R24.reuse ;  /* 0x0000000222067825 */ /* 0x104fe400078e0218 */
[----:B------:R-:W2:Y:S04]  /*6d20*/  LDL.LU R34, [R1+0x24a4] ;  /* 0x0024a40001227983 */ /* 0x000ea80000300800 */
[----:B------:R0:W-:Y:S02]  /*6d30*/  STL.64 [R1+0x4d0], R8 ;  /* 0x0004d00801007387 */ /* 0x0001e40000100a00 */
[----:B0-----:R-:W-:-:S02]  /*6d40*/  IMAD.WIDE R8, R35, 0x2, R24 ;  /* 0x0000000223087825 */ /* 0x001fc400078e0218 */
[----:B------:R-:W2:Y:S04]  /*6d50*/  LDL.LU R35, [R1+0x24a0] ;  /* 0x0024a00001237983 */ /* 0x000ea80000300800 */
[----:B------:R0:W-:Y:S01]  /*6d60*/  STL.64 [R1+0x4f0], R6 ;  /* 0x0004f00601007387 */ /* 0x0001e20000100a00 */
[----:B------:R-:W-:-:S03]  /*6d70*/  IMAD.WIDE R16, R54, 0x2, R24 ;  /* 0x0000000236107825 */ /* 0x000fc600078e0218 */
[----:B------:R1:W-:Y:S01]  /*6d80*/  STL.64 [R1+0x508], R8 ;  /* 0x0005080801007387 */ /* 0x0003e20000100a00 */
[----:B0-----:R-:W-:-:S04]  /*6d90*/  IMAD.WIDE R6, R32, 0x2, R24 ;  /* 0x0000000220067825 */ /* 0x001fc800078e0218 */
[--C-:B-1----:R-:W-:Y:S01]  /*6da0*/  IMAD.WIDE R8, R55, 0x2, R24.reuse ;  /* 0x0000000237087825 */ /* 0x102fe200078e0218 */
[----:B------:R0:W-:Y:S04]  /*6db0*/  STL.64 [R1+0x528], R6 ;  /* 0x0005280601007387 */ /* 0x0001e80000100a00 */
        /* <DEDUP_REMOVED lines=32> */
[----:B0-----:R-:W-:-:S05]  /*6fc0*/  IMAD.WIDE R6, R0, 0x2, R24 ;  /* 0x0000000200067825 */ /* 0x001fca00078e0218 */
[----:B------:R0:W-:Y:S01]  /*6fd0*/  STL.64 [R1+0x738], R6 ;  /* 0x0007380601007387 */ /* 0x0001e20000100a00 */
[----:B--2---:R-:W-:-:S04]  /*6fe0*/  IMAD.WIDE R16, R12, 0x2, R34 ;  /* 0x000000020c107825 */ /* 0x004fc800078e0222 */
[--C-:B-1----:R-:W-:Y:S01]  /*6ff0*/  IMAD.WIDE R8, R13, 0x2, R34.reuse ;  /* 0x000000020d087825 */ /* 0x102fe200078e0222 */
[----:B------:R-:W-:Y:S03]  /*7000*/  STL.64 [R1+0xe0], R16 ;  /* 0x0000e01001007387 */ /* 0x000fe60000100a00 */
[--C-:B------:R-:W-:Y:S01]  /*7010*/  IMAD.WIDE R20, R5, 0x2, R34.reuse ;  /* 0x0000000205147825 */ /* 0x100fe200078e0222 */
[----:B------:R1:W-:Y:S03]  /*7020*/  STL.64 [R1+0xd8], R8 ;  /* 0x0000d80801007387 */ /* 0x0003e60000100a00 */
[--C-:B0-----:R-:W-:Y:S01]  /*7030*/  IMAD.WIDE R6, R4, 0x2, R34.reuse ;  /* 0x0000000204067825 */ /* 0x101fe200078e0222 */
[----:B------:R-:W-:Y:S03]  /*7040*/  STL.64 [R1+0x2418], R20 ;  /* 0x0024181401007387 */ /* 0x000fe60000100a00 */
[--C-:B------:R-:W-:Y:S01]  /*7050*/  IMAD.WIDE R58, R43, 0x2, R34.reuse ;  /* 0x000000022b3a7825 */ /* 0x100fe200078e0222 */
[----:B------:R-:W-:Y:S04]  /*7060*/  STL.64 [R1+0xd0], R6 ;  /* 0x0000d00601007387 */ /* 0x000fe80000100a00 */
[----:B------:R0:W-:Y:S01]  /*7070*/  STL.64 [R1+0x2410], R58 ;  /* 0x0024103a01007387 */ /* 0x0001e20000100a00 */
[----:B-1----:R-:W-:-:S03]  /*7080*/  IMAD.WIDE R8, R52, 0x2, R34 ;  /* 0x0000000234087825 */ /* 0x002fc600078e0222 */
[----:B0-----:R-:W2:Y:S01]  /*7090*/  LDL R59, [R1+0x21c] ;  /* 0x00021c00013b7983 */ /* 0x001ea20000100800 */
[----:B------:R-:W-:-:S03]  /*70a0*/  IMAD.WIDE R6, R41, 0x2, R34 ;  /* 0x0000000229067825 */ /* 0x000fc600078e0222 */
[----:B------:R0:W-:Y:S01]  /*70b0*/  STL.64 [R1+0xb8], R8 ;  /* 0x0000b80801007387 */ /* 0x0001e20000100a00 */
[----:B------:R-:W-:-:S03]  /*70c0*/  IMAD.WIDE R16, R47, 0x2, R34 ;  /* 0x000000022f107825 */ /* 0x000fc600078e0222 */
[----:B------:R1:W-:Y:S01]  /*70d0*/  STL.64 [R1+0xb0], R6 ;  /* 0x0000b00601007387 */ /* 0x0003e20000100a00 */
[----:B------:R-:W-:-:S03]  /*70e0*/  IMAD.WIDE R50, R61, 0x2, R34 ;  /* 0x000000023d327825 */ /* 0x000fc600078e0222 */
[----:B------:R-:W-:Y:S01]  /*70f0*/  STL.64 [R1+0x23e0], R16 ;  /* 0x0023e01001007387 */ /* 0x000fe20000100a00 */
[----:B0-----:R-:W-:-:S04]  /*7100*/  IMAD.WIDE R8, R38, 0x2, R34 ;  /* 0x0000000226087825 */ /* 0x001fc800078e0222 */
[--C-:B-1----:R-:W-:Y:S01]  /*7110*/  IMAD.WIDE R6, R60, 0x2, R34.reuse ;  /* 0x000000023c067825 */ /* 0x102fe200078e0222 */
[----:B------:R0:W-:Y:S03]  /*7120*/  STL.64 [R1+0x23e8], R8 ;  /* 0x0023e80801007387 */ /* 0x0001e60000100a00 */
[----:B------:R-:W-:-:S04]  /*7130*/  IMAD.WIDE R54, R53, 0x2, R34 ;  /* 0x0000000235367825 */ /* 0x000fc800078e0222 */
[--C-:B------:R-:W-:Y:S01]  /*7140*/  IMAD.WIDE R24, R49, 0x2, R34.reuse ;  /* 0x0000000231187825 */ /* 0x100fe200078e0222 */
[----:B0-----:R-:W3:Y:S03]  /*7150*/  LDL R8, [R1+0x1dc] ;  /* 0x0001dc0001087983 */ /* 0x001ee60000100800 */
[--C-:B------:R-:W-:Y:S01]  /*7160*/  IMAD.WIDE R26, R36, 0x2, R34.reuse ;  /* 0x00000002241a7825 */ /* 0x100fe200078e0222 */
[----:B------:R-:W-:Y:S04]  /*7170*/  STL.64 [R1+0x23f0], R6 ;  /* 0x0023f00601007387 */ /* 0x000fe80000100a00 */
[----:B------:R0:W-:Y:S04]  /*7180*/  STL.64 [R1+0x23f8], R50 ;  /* 0x0023f83201007387 */ /* 0x0001e80000100a00 */
[----:B0-----:R-:W4:Y:S04]  /*7190*/  LDL R50, [R1+0x1ec] ;  /* 0x0001ec0001327983 */ /* 0x001f280000100800 */
[----:B------:R-:W3:Y:S04]  /*71a0*/  LDL R51, [R1+0x1e4] ;  /* 0x0001e40001337983 */ /* 0x000ee80000100800 */
[----:B------:R0:W-:Y:S04]  /*71b0*/  STL.64 [R1+0x2400], R54 ;  /* 0x0024003601007387 */ /* 0x0001e80000100a00 */
[----:B0-----:R-:W3:Y:S04]  /*71c0*/  LDL R54, [R1+0x1fc] ;  /* 0x0001fc0001367983 */ /* 0x001ee80000100800 */
[----:B------:R-:W3:Y:S04]  /*71d0*/  LDL R55, [R1+0x1f4] ;  /* 0x0001f40001377983 */ /* 0x000ee80000100800 */
[----:B------:R0:W-:Y:S04]  /*71e0*/  STL.64 [R1+0x2408], R24 ;  /* 0x0024081801007387 */ /* 0x0001e80000100a00 */
[----:B0-----:R-:W3:Y:S04]  /*71f0*/  LDL R24, [R1+0x204] ;  /* 0x0002040001187983 */ /* 0x001ee80000100800 */
[----:B------:R0:W-:Y:S04]  /*7200*/  STL.64 [R1+0x2420], R26 ;  /* 0x0024201a01007387 */ /* 0x0001e80000100a00 */
[----:B0-----:R-:W3:Y:S04]  /*7210*/  LDL R26, [R1+0x214] ;  /* 0x00021400011a7983 */ /* 0x001ee80000100800 */
[----:B------:R-:W4:Y:S01]  /*7220*/  LDL R27, [R1+0x20c] ;  /* 0x00020c00011b7983 */ /* 0x000f220000100800 */
[----:B------:R-:W-:-:S04]  /*7230*/  IMAD.WIDE R28, R44, 0x2, R34 ;  /* 0x000000022c1c7825 */ /* 0x000fc800078e0222 */
[--C-:B------:R-:W-:Y:S01]  /*7240*/  IMAD.WIDE R30, R40, 0x2, R34.reuse ;  /* 0x00000002281e7825 */ /* 0x100fe200078e0222 */
[----:B------:R-:W-:Y:S03]  /*7250*/  STL.64 [R1+0x2428], R28 ;  /* 0x0024281c01007387 */ /* 0x000fe60000100a00 */
[--C-:B------:R-:W-:Y:S01]  /*7260*/  IMAD.WIDE R32, R42, 0x2, R34.reuse ;  /* 0x000000022a207825 */ /* 0x100fe200078e0222 */
[----:B------:R-:W-:Y:S03]  /*7270*/  STL.64 [R1+0x2430], R30 ;  /* 0x0024301e01007387 */ /* 0x000fe60000100a00 */
[--C-:B------:R-:W-:Y:S01]  /*7280*/  IMAD.WIDE R16, R45, 0x2, R34.reuse ;  /* 0x000000022d107825 */ /* 0x100fe200078e0222 */
[----:B------:R-:W-:Y:S04]  /*7290*/  STL.64 [R1+0x2438], R32 ;  /* 0x0024382001007387 */ /* 0x000fe80000100a00 */
[----:B------:R-:W4:Y:S01]  /*72a0*/  LDL R9, [R1+0x1d4] ;  /* 0x0001d40001097983 */ /* 0x000f220000100800 */
[----:B------:R-:W-:-:S03]  /*72b0*/  IMAD.WIDE R6, R46, 0x2, R34 ;  /* 0x000000022e067825 */ /* 0x000fc600078e0222 */
[----:B------:R0:W-:Y:S04]  /*72c0*/  STL.64 [R1+0x238], R16 ;  /* 0x0002381001007387 */ /* 0x0001e80000100a00 */
[----:B------:R-:W4:Y:S04]  /*72d0*/  LDL R25, [R1+0x1d0] ;  /* 0x0001d00001197983 */ /* 0x000f280000100800 */
[----:B------:R1:W-:Y:S01]  /*72e0*/  STL.64 [R1+0x250], R6 ;  /* 0x0002500601007387 */ /* 0x0003e20000100a00 */
[----:B0-----:R-:W-:-:S03]  /*72f0*/  IMAD.WIDE R16, R48, 0x2, R34 ;  /* 0x0000000230107825 */ /* 0x001fc600078e0222 */
[----:B-1----:R-:W4:Y:S04]  /*7300*/  LDL R6, [R1+0x1cc] ;  /* 0x0001cc0001067983 */ /* 0x002f280000100800 */
[----:B------:R0:W-:Y:S04]  /*7310*/  STL.64 [R1+0x268], R16 ;  /* 0x0002681001007387 */ /* 0x0001e80000100a00 */
[----:B------:R-:W4:Y:S01]  /*7320*/  LDL R7, [R1+0x1c8] ;  /* 0x0001c80001077983 */ /* 0x000f220000100800 */
[----:B------:R-:W-:-:S03]  /*7330*/  IMAD.WIDE R30, R37, 0x2, R34 ;  /* 0x00000002251e7825 */ /* 0x000fc600078e0222 */
[----:B------:R-:W4:Y:S04]  /*7340*/  LDL R20, [R1+0x1c4] ;  /* 0x0001c40001147983 */ /* 0x000f280000100800 */
[----:B------:R-:W4:Y:S01]  /*7350*/  LDL R21, [R1+0x1c0] ;  /* 0x0001c00001157983 */ /* 0x000f220000100800 */
[----:B0-----:R-:W-:-:S03]  /*7360*/  IMAD.WIDE R16, R39, 0x2, R34 ;  /* 0x0000000227107825 */ /* 0x001fc600078e0222 */
[----:B------:R-:W-:Y:S04]  /*7370*/  STL.64 [R1+0x280], R30 ;  /* 0x0002801e01007387 */ /* 0x000fe80000100a00 */
[----:B------:R-:W4:Y:S04]  /*7380*/  LDL.LU R32, [R1+0x1b0] ;  /* 0x0001b00001207983 */ /* 0x000f280000300800 */
[----:B------:R0:W-:Y:S04]  /*7390*/  STL.64 [R1+0x298], R16 ;  /* 0x0002981001007387 */ /* 0x0001e80000100a00 */
[----:B0-----:R-:W4:Y:S01]  /*73a0*/  LDL.LU R16, [R1+0x1ac] ;  /* 0x0001ac0001107983 */ /* 0x001f220000300800 */
[----:B--2---:R-:W-:-:S05]  /*73b0*/  IMAD.WIDE R28, R59, 0x2, R34 ;  /* 0x000000023b1c7825 */ /* 0x004fca00078e0222 */
[----:B------:R3:W-:Y:S04]  /*73c0*/  STL.64 [R1+0x2b0], R28 ;  /* 0x0002b01c01007387 */ /* 0x0007e80000100a00 */
[----:B------:R-:W2:Y:S04]  /*73d0*/  LDL.LU R17, [R1+0x1a8] ;  /* 0x0001a80001117983 */ /* 0x000ea80000300800 */
[----:B------:R-:W2:Y:S04]  /*73e0*/  LDL.LU R33, [R1+0x1a4] ;  /* 0x0001a40001217983 */ /* 0x000ea80000300800 */
[----:B------:R-:W2:Y:S04]  /*73f0*/  LDL.LU R30, [R1+0x1a0] ;  /* 0x0001a000011e7983 */ /* 0x000ea80000300800 */
[----:B------:R-:W2:Y:S04]  /*7400*/  LDL.LU R31, [R1+0x19c] ;  /* 0x00019c00011f7983 */ /* 0x000ea80000300800 */
[----:B------:R-:W2:Y:S04]  /*7410*/  LDL.LU R58, [R1+0x198] ;  /* 0x00019800013a7983 */ /* 0x000ea80000300800 */
[----:B------:R-:W2:Y:S01]  /*7420*/  LDL.LU R59, [R1+0x194] ;  /* 0x00019400013b7983 */ /* 0x000ea20000300800 */
[----:B---3--:R-:W-:-:S04]  /*7430*/  IMAD.WIDE R28, R26, 0x2, R34 ;  /* 0x000000021a1c7825 */ /* 0x008fc800078e0222 */
[--C-:B----4-:R-:W-:Y:S01]  /*7440*/  IMAD.WIDE R26, R27, 0x2, R34.reuse ;  /* 0x000000021b1a7825 */ /* 0x110fe200078e0222 */
[----:B------:R0:W-:Y:S04]  /*7450*/  STL.64 [R1+0x2c8], R28 ;  /* 0x0002c81c01007387 */ /* 0x0001e80000100a00 */
[----:B------:R1:W-:Y:S01]  /*7460*/  STL.64 [R1+0x2e0], R26 ;  /* 0x0002e01a01007387 */ /* 0x0003e20000100a00 */
[----:B0-----:R-:W-:-:S04]  /*7470*/  IMAD.WIDE R28, R24, 0x2, R34 ;  /* 0x00000002181c7825 */ /* 0x001fc800078e0222 */
[--C-:B-1----:R-:W-:Y:S01]  /*7480*/  IMAD.WIDE R26, R54, 0x2, R34.reuse ;  /* 0x00000002361a7825 */ /* 0x102fe200078e0222 */
[----:B------:R0:W-:Y:S04]  /*7490*/  STL.64 [R1+0x2f8], R28 ;  /* 0x0002f81c01007387 */ /* 0x0001e80000100a00 */
[----:B------:R-:W3:Y:S04]  /*74a0*/  LDL.LU R54, [R1+0x17c] ;  /* 0x00017c0001367983 */ /* 0x000ee80000300800 */
[----:B------:R1:W-:Y:S01]  /*74b0*/  STL.64 [R1+0x310], R26 ;  /* 0x0003101a01007387 */ /* 0x0003e20000100a00 */
[----:B0-----:R-:W-:-:S05]  /*74c0*/  IMAD.WIDE R28, R55, 0x2, R34 ;  /* 0x00000002371c7825 */ /* 0x001fca00078e0222 */
[----:B------:R0:W-:Y:S04]  /*74d0*/  STL.64 [R1+0x328], R28 ;  /* 0x0003281c01007387 */ /* 0x0001e80000100a00 */
[----:B------:R-:W4:Y:S01]  /*74e0*/  LDL.LU R55, [R1+0x170] ;  /* 0x0001700001377983 */ /* 0x000f220000300800 */
[----:B-1----:R-:W-:-:S05]  /*74f0*/  IMAD.WIDE R26, R50, 0x2, R34 ;  /* 0x00000002321a7825 */ /* 0x002fca00078e0222 */
[----:B------:R1:W-:Y:S01]  /*7500*/  STL.64 [R1+0x348], R26 ;  /* 0x0003481a01007387 */ /* 0x0003e20000100a00 */
[----:B0-----:R-:W-:-:S05]  /*7510*/  IMAD.WIDE R28, R51, 0x2, R34 ;  /* 0x00000002331c7825 */ /* 0x001fca00078e0222 */
[----:B------:R-:W-:Y:S04]  /*7520*/  STL.64 [R1+0x368], R28 ;  /* 0x0003681c01007387 */ /* 0x000fe80000100a00 */
[----:B------:R-:W4:Y:S01]  /*7530*/  LDL.LU R50, [R1+0x168] ;  /* 0x0001680001327983 */ /* 0x000f220000300800 */
[----:B-1----:R-:W-:-:S03]  /*7540*/  IMAD.WIDE R26, R8, 0x2, R34 ;  /* 0x00000002081a7825 */ /* 0x002fc600078e0222 */
[----:B------:R-:W4:Y:S04]  /*7550*/  LDL.LU R51, [R1+0x164] ;  /* 0x0001640001337983 */ /* 0x000f280000300800 */
[----:B------:R0:W-:Y:S04]  /*7560*/  STL.64 [R1+0x380], R26 ;  /* 0x0003801a01007387 */ /* 0x0001e80000100a00 */
[----:B------:R-:W4:Y:S01]  /*7570*/  LDL.LU R8, [R1+0x15c] ;  /* 0x00015c0001087983 */ /* 0x000f220000300800 */
[----:B0-----:R-:W-:-:S03]  /*7580*/  IMAD.WIDE R26, R9, 0x2, R34 ;  /* 0x00000002091a7825 */ /* 0x001fc600078e0222 */
[----:B------:R-:W4:Y:S04]  /*7590*/  LDL.LU R9, [R1+0x158] ;  /* 0x0001580001097983 */ /* 0x000f280000300800 */
[----:B------:R0:W-:Y:S01]  /*75a0*/  STL.64 [R1+0x3a0], R26 ;  /* 0x0003a01a01007387 */ /* 0x0001e20000100a00 */
[----:B------:R-:W-:-:S04]  /*75b0*/  IMAD.WIDE R28, R6, 0x2, R34 ;  /* 0x00000002061c7825 */ /* 0x000fc800078e0222 */
[----:B0-----:R-:W-:-:S04]  /*75c0*/  IMAD.WIDE R26, R25, 0x2, R34 ;  /* 0x00000002191a7825 */ /* 0x001fc800078e0222 */
[--C-:B------:R-:W-:Y:S01]  /*75d0*/  IMAD.WIDE R24, R7, 0x2, R34.reuse ;  /* 0x0000000207187825 */ /* 0x100fe200078e0222 */
[----:B------:R0:W-:Y:S03]  /*75e0*/  STL.64 [R1+0x3b8], R26 ;  /* 0x0003b81a01007387 */ /* 0x0001e60000100a00 */
[--C-:B------:R-:W-:Y:S01]  /*75f0*/  IMAD.WIDE R6, R21, 0x2, R34.reuse ;  /* 0x0000000215067825 */ /* 0x100fe200078e0222 */
[----:B------:R-:W-:Y:S04]  /*7600*/  STL.64 [R1+0x3d8], R28 ;  /* 0x0003d81c01007387 */ /* 0x000fe80000100a00 */
[----:B------:R1:W-:Y:S01]  /*7610*/  STL.64 [R1+0x3f0], R24 ;  /* 0x0003f01801007387 */ /* 0x0003e20000100a00 */
[----:B0-----:R-:W-:-:S04]  /*7620*/  IMAD.WIDE R26, R20, 0x2, R34 ;  /* 0x00000002141a7825 */ /* 0x001fc800078e0222 */
[--C-:B------:R-:W-:Y:S01]  /*7630*/  IMAD.WIDE R20, R23, 0x2, R34.reuse ;  /* 0x0000000217147825 */ /* 0x100fe200078e0222 */
[----:B------:R-:W-:Y:S03]  /*7640*/  STL.64 [R1+0x410], R26 ;  /* 0x0004101a01007387 */ /* 0x000fe60000100a00 */
[--C-:B-1----:R-:W-:Y:S01]  /*7650*/  IMAD.WIDE R24, R22, 0x2, R34.reuse ;  /* 0x0000000216187825 */ /* 0x102fe200078e0222 */
[----:B------:R0:W-:Y:S03]  /*7660*/  STL.64 [R1+0x430], R6 ;  /* 0x0004300601007387 */ /* 0x0001e60000100a00 */
[--C-:B------:R-:W-:Y:S01]  /*7670*/  IMAD.WIDE R22, R32, 0x2, R34.reuse ;  /* 0x0000000220167825 */ /* 0x100fe200078e0222 */
[----:B------:R-:W-:Y:S04]  /*7680*/  STL.64 [R1+0x448], R24 ;  /* 0x0004481801007387 */ /* 0x000fe80000100a00 */
[----:B------:R1:W-:Y:S01]  /*7690*/  STL.64 [R1+0x468], R20 ;  /* 0x0004681401007387 */ /* 0x0003e20000100a00 */
[----:B0-----:R-:W-:-:S05]  /*76a0*/  IMAD.WIDE R6, R18, 0x2, R34 ;  /* 0x0000000212067825 */ /* 0x001fca00078e0222 */
[----:B------:R2:W-:Y:S01]  /*76b0*/  STL.64 [R1+0x480], R6 ;  /* 0x0004800601007387 */ /* 0x0005e20000100a00 */
[----:B-1----:R-:W-:-:S03]  /*76c0*/  IMAD.WIDE R20, R16, 0x2, R34 ;  /* 0x0000000210147825 */ /* 0x002fc600078e0222 */
[----:B------:R-:W-:Y:S01]  /*76d0*/  STL.64 [R1+0x4a0], R22 ;  /* 0x0004a01601007387 */ /* 0x000fe20000100a00 */
[----:B------:R-:W-:-:S04]  /*76e0*/  IMAD.WIDE R18, R19, 0x2, R34 ;  /* 0x0000000213127825 */ /* 0x000fc800078e0222 */
[--C-:B--2---:R-:W-:Y:S01]  /*76f0*/  IMAD.WIDE R6, R17, 0x2, R34.reuse ;  /* 0x0000000211067825 */ /* 0x104fe200078e0222 */
[----:B------:R-:W-:Y:S04]  /*7700*/  STL [R1+0x2464], R17 ;  /* 0x0024641101007387 */ /* 0x000fe80000100800 */
[----:B------:R-:W-:Y:S04]  /*7710*/  STL.64 [R1+0x4b8], R20 ;  /* 0x0004b81401007387 */ /* 0x000fe80000100a00 */
[----:B------:R0:W-:Y:S04]  /*7720*/  STL [R1+0x2468], R16 ;  /* 0x0024681001007387 */ /* 0x0001e80000100800 */
[----:B------:R1:W-:Y:S04]  /*7730*/  STL.64 [R1+0x4d8], R6 ;  /* 0x0004d80601007387 */ /* 0x0003e80000100a00 */
[----:B------:R-:W-:Y:S01]  /*7740*/  STL.64 [R1+0x2470], R32 ;  /* 0x0024702001007387 */ /* 0x000fe20000100a00 */
[----:B0-----:R-:W-:-:S04]  /*7750*/  IMAD.WIDE R16, R30, 0x2, R34 ;  /* 0x000000021e107825 */ /* 0x001fc800078e0222 */
[----:B-1----:R-:W-:-:S05]  /*7760*/  IMAD.WIDE R6, R33, 0x2, R34 ;  /* 0x0000000221067825 */ /* 0x002fca00078e0222 */
[----:B------:R0:W-:Y:S04]  /*7770*/  STL.64 [R1+0x4f8], R6 ;  /* 0x0004f80601007387 */ /* 0x0001e80000100a00 */
[----:B------:R-:W-:Y:S04]  /*7780*/  STL.64 [R1+0x2478], R30 ;  /* 0x0024781e01007387 */ /* 0x000fe80000100a00 */
[----:B------:R1:W-:Y:S01]  /*7790*/  STL.64 [R1+0x510], R16 ;  /* 0x0005101001007387 */ /* 0x0003e20000100a00 */
[----:B0-----:R-:W-:-:S05]  /*77a0*/  IMAD.WIDE R6, R31, 0x2, R34 ;  /* 0x000000021f067825 */ /* 0x001fca00078e0222 */
[----:B------:R0:W-:Y:S01]  /*77b0*/  STL.64 [R1+0x560], R6 ;  /* 0x0005600601007387 */ /* 0x0001e20000100a00 */
[----:B-1----:R-:W-:-:S03]  /*77c0*/  IMAD.WIDE R16, R58, 0x2, R34 ;  /* 0x000000023a107825 */ /* 0x002fc600078e0222 */
[----:B------:R-:W-:Y:S04]  /*77d0*/  STL [R1+0x2460], R59 ;  /* 0x0024603b01007387 */ /* 0x000fe80000100800 */
[----:B------:R1:W-:Y:S01]  /*77e0*/  STL.64 [R1+0x578], R16 ;  /* 0x0005781001007387 */ /* 0x0003e20000100a00 */
[----:B0-----:R-:W-:-:S05]  /*77f0*/  IMAD.WIDE R6, R59, 0x2, R34 ;  /* 0x000000023b067825 */ /* 0x001fca00078e0222 */
[----:B------:R0:W-:Y:S01]  /*7800*/  STL.64 [R1+0x598], R6 ;  /* 0x0005980601007387 */ /* 0x0001e20000100a00 */
[----:B-1----:R-:W-:-:S03]  /*7810*/  IMAD.WIDE R16, R56, 0x2, R34 ;  /* 0x0000000238107825 */ /* 0x002fc600078e0222 */
[----:B------:R-:W-:Y:S04]  /*7820*/  STL.64 [R1+0x2480], R56 ;  /* 0x0024803801007387 */ /* 0x000fe80000100a00 */
[----:B------:R1:W-:Y:S01]  /*7830*/  STL.64 [R1+0x5b0], R16 ;  /* 0x0005b01001007387 */ /* 0x0003e20000100a00 */
[----:B0-----:R-:W-:-:S05]  /*7840*/  IMAD.WIDE R6, R57, 0x2, R34 ;  /* 0x0000000239067825 */ /* 0x001fca00078e0222 */
[----:B------:R0:W-:Y:S01]  /*7850*/  STL.64 [R1+0x5d0], R6 ;  /* 0x0005d00601007387 */ /* 0x0001e20000100a00 */
[----:B-1----:R-:W-:-:S03]  /*7860*/  IMAD.WIDE R16, R14, 0x2, R34 ;  /* 0x000000020e107825 */ /* 0x002fc600078e0222 */
[----:B------:R-:W-:Y:S01]  /*7870*/  STL.64 [R1+0x5f0], R18 ;  /* 0x0005f01201007387 */ /* 0x000fe20000100a00 */
[----:B0-----:R-:W-:-:S03]  /*7880*/  IMAD.WIDE R6, R2, 0x2, R34 ;  /* 0x0000000202067825 */ /* 0x001fc600078e0222 */
[----:B------:R-:W2:Y:S04]  /*7890*/  LDL.LU R2, [R1+0x249c] ;  /* 0x00249c0001027983 */ /* 0x000ea80000300800 */
[----:B------:R0:W-:Y:S04]  /*78a0*/  STL.64 [R1+0x608], R16 ;  /* 0x0006081001007387 */ /* 0x0001e80000100a00 */
[----:B------:R1:W-:Y:S01]  /*78b0*/  STL.64 [R1+0x628], R6 ;  /* 0x0006280601007387 */ /* 0x0003e20000100a00 */
[----:B0-----:R-:W-:-:S04]  /*78c0*/  IMAD.WIDE R16, R10, 0x2, R34 ;  /* 0x000000020a107825 */ /* 0x001fc800078e0222 */
[----:B-1----:R-:W-:-:S04]  /*78d0*/  IMAD.WIDE R6, R11, 0x2, R34 ;  /* 0x000000020b067825 */ /* 0x002fc800078e0222 */
[----:B---3--:R-:W-:-:S05]  /*78e0*/  IMAD.WIDE R18, R54, 0x2, R34 ;  /* 0x0000000236127825 */ /* 0x008fca00078e0222 */
[----:B------:R-:W-:Y:S04]  /*78f0*/  STL.64 [R1+0x640], R18 ;  /* 0x0006401201007387 */ /* 0x000fe80000100a00 */
[----:B------:R-:W-:Y:S04]  /*7900*/  STL [R1+0x2450], R11 ;  /* 0x0024500b01007387 */ /* 0x000fe80000100800 */
[----:B------:R0:W-:Y:S04]  /*7910*/  STL.64 [R1+0x660], R16 ;  /* 0x0006601001007387 */ /* 0x0001e80000100a00 */
[----:B------:R-:W-:Y:S04]  /*7920*/  STL [R1+0x2454], R10 ;  /* 0x0024540a01007387 */ /* 0x000fe80000100800 */
[----:B------:R1:W-:Y:S04]  /*7930*/  STL.64 [R1+0x678], R6 ;  /* 0x0006780601007387 */ /* 0x0003e80000100a00 */
[----:B----4-:R-:W-:Y:S01]  /*7940*/  STL.64 [R1+0x2458], R54 ;  /* 0x0024583601007387 */ /* 0x010fe20000100a00 */
[----:B0-----:R-:W-:-:S04]  /*7950*/  IMAD.WIDE R16, R3, 0x2, R34 ;  /* 0x0000000203107825 */ /* 0x001fc800078e0222 */
[----:B-1----:R-:W-:-:S05]  /*7960*/  IMAD.WIDE R6, R55, 0x2, R34 ;  /* 0x0000000237067825 */ /* 0x002fca00078e0222 */
[----:B------:R0:W-:Y:S04]  /*7970*/  STL.64 [R1+0x698], R6 ;  /* 0x0006980601007387 */ /* 0x0001e80000100a00 */
[----:B------:R-:W2:Y:S01]  /*7980*/  LDL.LU R3, [R1+0x2498] ;  /* 0x0024980001037983 */ /* 0x000ea20000300800 */
[----:B------:R-:W-:-:S03]  /*7990*/  IMAD.WIDE R10, R50, 0x2, R34 ;  /* 0x00000002320a7825 */ /* 0x000fc600078e0222 */
[----:B------:R-:W-:Y:S01]  /*79a0*/  STL.64 [R1+0x6b0], R16 ;  /* 0x0006b01001007387 */ /* 0x000fe20000100a00 */
[----:B------:R-:W-:-:S04]  /*79b0*/  IMAD.WIDE R14, R15, 0x2, R34 ;  /* 0x000000020f0e7825 */ /* 0x000fc800078e0222 */
[--C-:B0-----:R-:W-:Y:S01]  /*79c0*/  IMAD.WIDE R6, R51, 0x2, R34.reuse ;  /* 0x0000000233067825 */ /* 0x101fe200078e0222 */
[----:B------:R-:W-:Y:S04]  /*79d0*/  STL [R1+0x2448], R51 ;  /* 0x0024483301007387 */ /* 0x000fe80000100800 */
[----:B------:R0:W-:Y:S04]  /*79e0*/  STL.64 [R1+0x6c8], R10 ;  /* 0x0006c80a01007387 */ /* 0x0001e80000100a00 */
[----:B------:R-:W-:Y:S04]  /*79f0*/  STL [R1+0x244c], R50 ;  /* 0x00244c3201007387 */ /* 0x000fe80000100800 */
[----:B------:R1:W-:Y:S01]  /*7a00*/  STL.64 [R1+0x6e0], R6 ;  /* 0x0006e00601007387 */ /* 0x0003e20000100a00 */
[----:B0-----:R-:W-:-:S03]  /*7a10*/  IMAD.WIDE R10, R8, 0x2, R34 ;  /* 0x00000002080a7825 */ /* 0x001fc600078e0222 */
[----:B------:R-:W-:Y:S04]  /*7a20*/  STL.64 [R1+0x6f8], R14 ;  /* 0x0006f80e01007387 */ /* 0x000fe80000100a00 */
[----:B------:R-:W-:Y:S01]  /*7a30*/  STL [R1+0x2440], R9 ;  /* 0x0024400901007387 */ /* 0x000fe20000100800 */
[----:B-1----:R-:W-:-:S03]  /*7a40*/  IMAD.WIDE R6, R9, 0x2, R34 ;  /* 0x0000000209067825 */ /* 0x002fc600078e0222 */
[----:B------:R-:W-:Y:S04]  /*7a50*/  STL.64 [R1+0x710], R10 ;  /* 0x0007100a01007387 */ /* 0x000fe80000100a00 */
[----:B------:R-:W-:Y:S04]  /*7a60*/  STL [R1+0x2444], R8 ;  /* 0x0024440801007387 */ /* 0x000fe80000100800 */
[----:B------:R0:W-:Y:S02]  /*7a70*/  STL.64 [R1+0x728], R6 ;  /* 0x0007280601007387 */ /* 0x0001e40000100a00 */
[----:B0-----:R-:W-:-:S04]  /*7a80*/  IMAD.WIDE R6, R0, 0x2, R34 ;  /* 0x0000000200067825 */ /* 0x001fc800078e0222 */
[----:B--2---:R-:W-:-:S04]  /*7a90*/  IMAD.WIDE R28, R12, 0x2, R2 ;  /* 0x000000020c1c7825 */ /* 0x004fc800078e0202 */
[----:B------:R-:W-:Y:S01]  /*7aa0*/  IMAD.WIDE R26, R13, 0x2, R2 ;  /* 0x000000020d1a7825 */ /* 0x000fe200078e0202 */
[----:B------:R0:W-:Y:S04]  /*7ab0*/  STL.64 [R1+0x2488], R28 ;  /* 0x0024881c01007387 */ /* 0x0001e80000100a00 */
[----:B------:R-:W-:Y:S04]  /*7ac0*/  STL.64 [R1+0x740], R6 ;  /* 0x0007400601007387 */ /* 0x000fe80000100a00 */
[----:B------:R1:W-:Y:S04]  /*7ad0*/  STL.64 [R1+0x2490], R26 ;  /* 0x0024901a01007387 */ /* 0x0003e80000100a00 */
[----:B0-----:R-:W2:Y:S04]  /*7ae0*/  LDL.LU R29, [R1+0x21c] ;  /* 0x00021c00011d7983 */ /* 0x001ea80000300800 */
[----:B------:R-:W3:Y:S04]  /*7af0*/  LDL.LU R8, [R1+0x214] ;  /* 0x0002140001087983 */ /* 0x000ee80000300800 */
[----:B------:R-:W4:Y:S04]  /*7b00*/  LDL.LU R55, [R1+0x20c] ;  /* 0x00020c0001377983 */ /* 0x000f280000300800 */
[----:B------:R-:W3:Y:S04]  /*7b10*/  LDL.LU R10, [R1+0x204] ;  /* 0x00020400010a7983 */ /* 0x000ee80000300800 */
[----:B------:R-:W3:Y:S04]  /*7b20*/  LDL.LU R11, [R1+0x1fc] ;  /* 0x0001fc00010b7983 */ /* 0x000ee80000300800 */
        /* <DEDUP_REMOVED lines=12> */
[----:B-1----:R-:W-:-:S02]  /*7bf0*/  IMAD.MOV.U32 R27, RZ, RZ, R37 ;  /* 0x000000ffff1b7224 */ /* 0x002fc400078e0025 */
[----:B------:R-:W-:Y:S01]  /*7c00*/  IMAD.MOV.U32 R28, RZ, RZ, R39 ;  /* 0x000000ffff1c7224 */ /* 0x000fe200078e0027 */
[----:B------:R-:W4:Y:S01]  /*7c10*/  LDL.LU R17, [R1+0x1b4] ;  /* 0x0001b40001117983 */ /* 0x000f220000300800 */
[----:B------:R-:W-:-:S05]  /*7c20*/  IMAD.WIDE R26, R27, 0x2, R2 ;  /* 0x000000021b1a7825 */ /* 0x000fca00078e0202 */
[----:B------:R0:W-:Y:S02]  /*7c30*/  STL.64 [R1+0x228], R26 ;  /* 0x0002281a01007387 */ /* 0x0001e40000100a00 */
[----:B0-----:R-:W-:-:S05]  /*7c40*/  IMAD.WIDE R26, R28, 0x2, R2 ;  /* 0x000000021c1a7825 */ /* 0x001fca00078e0202 */
[----:B------:R0:W-:Y:S04]  /*7c50*/  STL.64 [R1+0x220], R26 ;  /* 0x0002201a01007387 */ /* 0x0001e80000100a00 */
[----:B0-----:R-:W4:Y:S01]  /*7c60*/  LDL.LU.64 R26, [R1+0x2490] ;  /* 0x00249000011a7983 */ /* 0x001f220000300a00 */
[----:B--2---:R-:W-:-:S05]  /*7c70*/  IMAD.WIDE R28, R29, 0x2, R2 ;  /* 0x000000021d1c7825 */ /* 0x004fca00078e0202 */
[----:B------:R3:W-:Y:S02]  /*7c80*/  STL.64 [R1+0x218], R28 ;  /* 0x0002181c01007387 */ /* 0x0007e40000100a00 */
[----:B---3--:R-:W-:-:S05]  /*7c90*/  IMAD.WIDE R28, R8, 0x2, R2 ;  /* 0x00000002081c7825 */ /* 0x008fca00078e0202 */
[----:B------:R4:W-:Y:S02]  /*7ca0*/  STL.64 [R1+0x210], R28 ;  /* 0x0002101c01007387 */ /* 0x0009e40000100a00 */
[----:B----4-:R-:W-:-:S05]  /*7cb0*/  IMAD.WIDE R28, R55, 0x2, R2 ;  /* 0x00000002371c7825 */ /* 0x010fca00078e0202 */
[----:B------:R0:W-:Y:S02]  /*7cc0*/  STL.64 [R1+0x208], R28 ;  /* 0x0002081c01007387 */ /* 0x0001e40000100a00 */
[----:B0-----:R-:W-:-:S04]  /*7cd0*/  IMAD.WIDE R28, R10, 0x2, R2 ;  /* 0x000000020a1c7825 */ /* 0x001fc800078e0202 */
[--C-:B------:R-:W-:Y:S01]  /*7ce0*/  IMAD.WIDE R10, R11, 0x2, R2.reuse ;  /* 0x000000020b0a7825 */ /* 0x100fe200078e0202 */
[----:B------:R0:W-:Y:S04]  /*7cf0*/  STL.64 [R1+0x200], R28 ;  /* 0x0002001c01007387 */ /* 0x0001e80000100a00 */
[----:B0-----:R-:W2:Y:S04]  /*7d00*/  LDL.LU.64 R28, [R1+0x2488] ;  /* 0x00248800011c7983 */ /* 0x001ea80000300a00 */
[----:B------:R0:W-:Y:S04]  /*7d10*/  STL.64 [R1+0x1f8], R10 ;  /* 0x0001f80a01007387 */ /* 0x0001e80000100a00 */
[----:B------:R-:W3:Y:S01]  /*7d20*/  LDL.LU R55, [R1+0x188] ;  /* 0x0001880001377983 */ /* 0x000ee20000300800 */
[----:B0-----:R-:W-:-:S04]  /*7d30*/  IMAD.WIDE R10, R56, 0x2, R2 ;  /* 0x00000002380a7825 */ /* 0x001fc800078e0202 */
[--C-:B------:R-:W-:Y:S01]  /*7d40*/  IMAD.WIDE R56, R57, 0x2, R2.reuse ;  /* 0x0000000239387825 */ /* 0x100fe200078e0202 */
[----:B------:R0:W-:Y:S03]  /*7d50*/  STL.64 [R1+0x1f0], R10 ;  /* 0x0001f00a01007387 */ /* 0x0001e60000100a00 */
[--C-:B------:R-:W-:Y:S01]  /*7d60*/  IMAD.WIDE R8, R9, 0x2, R2.reuse ;  /* 0x0000000209087825 */ /* 0x100fe200078e0202 */
[----:B0-----:R-:W4:Y:S04]  /*7d70*/  LDL.LU R10, [R1+0x184] ;  /* 0x00018400010a7983 */ /* 0x001f280000300800 */
[----:B------:R0:W-:Y:S04]  /*7d80*/  STL.64 [R1+0x1e8], R56 ;  /* 0x0001e83801007387 */ /* 0x0001e80000100a00 */
[----:B------:R-:W2:Y:S01]  /*7d90*/  LDL.LU R11, [R1+0x180] ;  /* 0x00018000010b7983 */ /* 0x000ea20000300800 */
[----:B0-----:R-:W-:-:S04]  /*7da0*/  IMAD.WIDE R56, R30, 0x2, R2 ;  /* 0x000000021e387825 */ /* 0x001fc800078e0202 */
[--C-:B------:R-:W-:Y:S01]  /*7db0*/  IMAD.WIDE R30, R31, 0x2, R2.reuse ;  /* 0x000000021f1e7825 */ /* 0x100fe200078e0202 */
[----:B------:R0:W-:Y:S04]  /*7dc0*/  STL.64 [R1+0x1e0], R56 ;  /* 0x0001e03801007387 */ /* 0x0001e80000100a00 */
[----:B0-----:R-:W2:Y:S04]  /*7dd0*/  LDL.LU.64 R56, [R1+0x2480] ;  /* 0x0024800001387983 */ /* 0x001ea80000300a00 */
[----:B------:R0:W-:Y:S04]  /*7de0*/  STL.64 [R1+0x1d8], R30 ;  /* 0x0001d81e01007387 */ /* 0x0001e80000100a00 */
[----:B0-----:R-:W2:Y:S04]  /*7df0*/  LDL.LU.64 R30, [R1+0x2478] ;  /* 0x00247800011e7983 */ /* 0x001ea80000300a00 */
[----:B------:R0:W-:Y:S02]  /*7e00*/  STL.64 [R1+0x330], R8 ;  /* 0x0003300801007387 */ /* 0x0001e40000100a00 */
[----:B0-----:R-:W-:-:S04]  /*7e10*/  IMAD.WIDE R8, R50, 0x2, R2 ;  /* 0x0000000232087825 */ /* 0x001fc800078e0202 */
[--C-:B------:R-:W-:Y:S01]  /*7e20*/  IMAD.WIDE R50, R51, 0x2, R2.reuse ;  /* 0x0000000233327825 */ /* 0x100fe200078e0202 */
[----:B------:R0:W-:Y:S04]  /*7e30*/  STL.64 [R1+0x1d0], R8 ;  /* 0x0001d00801007387 */ /* 0x0001e80000100a00 */
[----:B------:R1:W-:Y:S01]  /*7e40*/  STL.64 [R1+0x358], R50 ;  /* 0x0003583201007387 */ /* 0x0003e20000100a00 */
[----:B0-----:R-:W-:-:S03]  /*7e50*/  IMAD.WIDE R8, R54, 0x2, R2 ;  /* 0x0000000236087825 */ /* 0x001fc600078e0202 */
[----:B-1----:R-:W2:Y:S04]  /*7e60*/  LDL.LU R51, [R1+0x16c] ;  /* 0x00016c0001337983 */ /* 0x002ea80000300800 */
[----:B------:R0:W-:Y:S02]  /*7e70*/  STL.64 [R1+0x1c8], R8 ;  /* 0x0001c80801007387 */ /* 0x0001e40000100a00 */
[----:B0-----:R-:W-:-:S05]  /*7e80*/  IMAD.WIDE R8, R59, 0x2, R2 ;  /* 0x000000023b087825 */ /* 0x001fca00078e0202 */
[----:B------:R0:W-:Y:S02]  /*7e90*/  STL.64 [R1+0x388], R8 ;  /* 0x0003880801007387 */ /* 0x0001e40000100a00 */
[----:B0-----:R-:W-:-:S04]  /*7ea0*/  IMAD.WIDE R8, R32, 0x2, R2 ;  /* 0x0000000220087825 */ /* 0x001fc800078e0202 */
[--C-:B------:R-:W-:Y:S01]  /*7eb0*/  IMAD.WIDE R32, R33, 0x2, R2.reuse ;  /* 0x0000000221207825 */ /* 0x100fe200078e0202 */
[----:B------:R0:W-:Y:S04]  /*7ec0*/  STL.64 [R1+0x1c0], R8 ;  /* 0x0001c00801007387 */ /* 0x0001e80000100a00 */
[----:B0-----:R-:W2:Y:S04]  /*7ed0*/  LDL.LU R9, [R1+0x160] ;  /* 0x0001600001097983 */ /* 0x001ea80000300800 */
[----:B------:R0:W-:Y:S02]  /*7ee0*/  STL.64 [R1+0x3c0], R32 ;  /* 0x0003c02001007387 */ /* 0x0001e40000100a00 */
[----:B0-----:R-:W-:-:S05]  /*7ef0*/  IMAD.WIDE R32, R16, 0x2, R2 ;  /* 0x0000000210207825 */ /* 0x001fca00078e0202 */
[----:B------:R0:W-:Y:S04]  /*7f00*/  STL.64 [R1+0x1b8], R32 ;  /* 0x0001b82001007387 */ /* 0x0001e80000100a00 */
[----:B0-----:R-:W2:Y:S01]  /*7f10*/  LDL.LU.64 R32, [R1+0x2470] ;  /* 0x0024700001207983 */ /* 0x001ea20000300a00 */
[----:B------:R-:W-:-:S05]  /*7f20*/  IMAD.WIDE R16, R17, 0x2, R2 ;  /* 0x0000000211107825 */ /* 0x000fca00078e0202 */
[----:B------:R2:W-:Y:S02]  /*7f30*/  STL.64 [R1+0x3f8], R16 ;  /* 0x0003f81001007387 */ /* 0x0005e40000100a00 */
[----:B--2---:R-:W-:-:S05]  /*7f40*/  IMAD.WIDE R16, R32, 0x2, R2 ;  /* 0x0000000220107825 */ /* 0x004fca00078e0202 */
[----:B------:R0:W-:Y:S04]  /*7f50*/  STL.64 [R1+0x1b0], R16 ;  /* 0x0001b01001007387 */ /* 0x0001e80000100a00 */
[----:B0-----:R-:W2:Y:S02]  /*7f60*/  LDL.LU R16, [R1+0x2468] ;  /* 0x0024680001107983 */ /* 0x001ea40000300800 */
[----:B--2---:R-:W-:-:S05]  /*7f70*/  IMAD.WIDE R16, R16, 0x2, R2 ;  /* 0x0000000210107825 */ /* 0x004fca00078e0202 */
[----:B------:R0:W-:Y:S04]  /*7f80*/  STL.64 [R1+0x420], R16 ;  /* 0x0004201001007387 */ /* 0x0001e80000100a00 */
[----:B0-----:R-:W2:Y:S01]  /*7f90*/  LDL.LU R17, [R1+0x2464] ;  /* 0x0024640001117983 */ /* 0x001ea20000300800 */
[----:B------:R-:W-:-:S04]  /*7fa0*/  IMAD.WIDE R32, R33, 0x2, R2 ;  /* 0x0000000221207825 */ /* 0x000fc800078e0202 */
[----:B------:R-:W-:-:S04]  /*7fb0*/  IMAD.WIDE R58, R58, 0x2, R2 ;  /* 0x000000023a3a7825 */ /* 0x000fc800078e0202 */
[----:B--2---:R-:W-:-:S05]  /*7fc0*/  IMAD.WIDE R16, R17, 0x2, R2 ;  /* 0x0000000211107825 */ /* 0x004fca00078e0202 */
[----:B------:R0:W-:Y:S04]  /*7fd0*/  STL.64 [R1+0x1a8], R16 ;  /* 0x0001a81001007387 */ /* 0x0001e80000100a00 */
[----:B0-----:R-:W2:Y:S04]  /*7fe0*/  LDL.LU.64 R16, [R1+0x150] ;  /* 0x0001500001107983 */ /* 0x001ea80000300a00 */
[----:B------:R0:W-:Y:S02]  /*7ff0*/  STL.64 [R1+0x450], R32 ;  /* 0x0004502001007387 */ /* 0x0001e40000100a00 */
[----:B0-----:R-:W-:-:S04]  /*8000*/  IMAD.WIDE R32, R30, 0x2, R2 ;  /* 0x000000021e207825 */ /* 0x001fc800078e0202 */
[--C-:B------:R-:W-:Y:S01]  /*8010*/  IMAD.WIDE R30, R31, 0x2, R2.reuse ;  /* 0x000000021f1e7825 */ /* 0x100fe200078e0202 */
[----:B------:R0:W-:Y:S04]  /*8020*/  STL.64 [R1+0x1a0], R32 ;  /* 0x0001a02001007387 */ /* 0x0001e80000100a00 */
[----:B0-----:R-:W2:Y:S04]  /*8030*/  LDL.LU.64 R32, [R1+0x148] ;  /* 0x0001480001207983 */ /* 0x001ea80000300a00 */
[----:B------:R0:W-:Y:S04]  /*8040*/  STL.64 [R1+0x488], R30 ;  /* 0x0004881e01007387 */ /* 0x0001e80000100a00 */
[----:B0-----:R-:W2:Y:S04]  /*8050*/  LDL.LU.64 R30, [R1+0xe0] ;  /* 0x0000e000011e7983 */ /* 0x001ea80000300a00 */
[----:B------:R0:W-:Y:S04]  /*8060*/  STL.64 [R1+0x198], R58 ;  /* 0x0001983a01007387 */ /* 0x0001e80000100a00 */
[----:B0-----:R-:W2:Y:S01]  /*8070*/  LDL.LU R59, [R1+0x2460] ;  /* 0x00246000013b7983 */ /* 0x001ea20000300800 */
[----:B---3--:R-:W-:-:S04]  /*8080*/  IMAD.WIDE R54, R55, 0x2, R2 ;  /* 0x0000000237367825 */ /* 0x008fc800078e0202 */
[----:B--2---:R-:W-:-:S05]  /*8090*/  IMAD.WIDE R58, R59, 0x2, R2 ;  /* 0x000000023b3a7825 */ /* 0x004fca00078e0202 */
[----:B------:R0:W-:Y:S02]  /*80a0*/  STL.64 [R1+0x4c0], R58 ;  /* 0x0004c03a01007387 */ /* 0x0001e40000100a00 */
[----:B0-----:R-:W-:-:S04]  /*80b0*/  IMAD.WIDE R58, R56, 0x2, R2 ;  /* 0x00000002383a7825 */ /* 0x001fc800078e0202 */
[--C-:B------:R-:W-:Y:S01]  /*80c0*/  IMAD.WIDE R56, R57, 0x2, R2.reuse ;  /* 0x0000000239387825 */ /* 0x100fe200078e0202 */
[----:B------:R0:W-:Y:S04]  /*80d0*/  STL.64 [R1+0x190], R58 ;  /* 0x0001903a01007387 */ /* 0x0001e80000100a00 */
[----:B0-----:R-:W2:Y:S04]  /*80e0*/  LDL.LU.64 R58, [R1+0x140] ;  /* 0x00014000013a7983 */ /* 0x001ea80000300a00 */
[----:B------:R0:W-:Y:S04]  /*80f0*/  STL.64 [R1+0x4e8], R56 ;  /* 0x0004e83801007387 */ /* 0x0001e80000100a00 */
[----:B0-----:R-:W3:Y:S04]  /*8100*/  LDL.LU.64 R56, [R1+0x138] ;  /* 0x0001380001387983 */ /* 0x001ee80000300a00 */
[----:B------:R4:W-:Y:S02]  /*8110*/  STL.64 [R1+0x188], R54 ;  /* 0x0001883601007387 */ /* 0x0009e40000100a00 */
[----:B----4-:R-:W-:-:S05]  /*8120*/  IMAD.WIDE R54, R10, 0x2, R2 ;  /* 0x000000020a367825 */ /* 0x010fca00078e0202 */
[----:B------:R0:W-:Y:S04]  /*8130*/  STL.64 [R1+0x518], R54 ;  /* 0x0005183601007387 */ /* 0x0001e80000100a00 */
[----:B0-----:R-:W4:Y:S01]  /*8140*/  LDL.LU.64 R54, [R1+0x2458] ;  /* 0x0024580001367983 */ /* 0x001f220000300a00 */
[----:B------:R-:W-:-:S05]  /*8150*/  IMAD.WIDE R10, R11, 0x2, R2 ;  /* 0x000000020b0a7825 */ /* 0x000fca00078e0202 */
[----:B------:R4:W-:Y:S02]  /*8160*/  STL.64 [R1+0x180], R10 ;  /* 0x0001800a01007387 */ /* 0x0009e40000100a00 */
[----:B----4-:R-:W-:-:S05]  /*8170*/  IMAD.WIDE R10, R54, 0x2, R2 ;  /* 0x00000002360a7825 */ /* 0x010fca00078e0202 */
[----:B------:R0:W-:Y:S04]  /*8180*/  STL.64 [R1+0x580], R10 ;  /* 0x0005800a01007387 */ /* 0x0001e80000100a00 */
[----:B0-----:R-:W4:Y:S02]  /*8190*/  LDL.LU R10, [R1+0x2454] ;  /* 0x00245400010a7983 */ /* 0x001f240000300800 */
[----:B----4-:R-:W-:-:S05]  /*81a0*/  IMAD.WIDE R10, R10, 0x2, R2 ;  /* 0x000000020a0a7825 */ /* 0x010fca00078e0202 */
[----:B------:R0:W-:Y:S04]  /*81b0*/  STL.64 [R1+0x178], R10 ;  /* 0x0001780a01007387 */ /* 0x0001e80000100a00 */
[----:B0-----:R-:W4:Y:S01]  /*81c0*/  LDL.LU R11, [R1+0x2450] ;  /* 0x00245000010b7983 */ /* 0x001f220000300800 */
[----:B------:R-:W-:-:S04]  /*81d0*/  IMAD.WIDE R54, R55, 0x2, R2 ;  /* 0x0000000237367825 */ /* 0x000fc800078e0202 */
[----:B------:R-:W-:-:S04]  /*81e0*/  IMAD.WIDE R50, R51, 0x2, R2 ;  /* 0x0000000233327825 */ /* 0x000fc800078e0202 */
[----:B----4-:R-:W-:-:S05]  /*81f0*/  IMAD.WIDE R10, R11, 0x2, R2 ;  /* 0x000000020b0a7825 */ /* 0x010fca00078e0202 */
[----:B------:R0:W-:Y:S04]  /*8200*/  STL.64 [R1+0x5b8], R10 ;  /* 0x0005b80a01007387 */ /* 0x0001e80000100a00 */
[----:B0-----:R-:W4:Y:S04]  /*8210*/  LDL.LU.64 R10, [R1+0x130] ;  /* 0x00013000010a7983 */ /* 0x001f280000300a00 */
[----:B------:R0:W-:Y:S04]  /*8220*/  STL.64 [R1+0x170], R54 ;  /* 0x0001703601007387 */ /* 0x0001e80000100a00 */
[----:B0-----:R-:W2:Y:S04]  /*8230*/  LDL.LU.64 R54, [R1+0x128] ;  /* 0x0001280001367983 */ /* 0x001ea80000300a00 */
[----:B------:R0:W-:Y:S04]  /*8240*/  STL.64 [R1+0x5e0], R50 ;  /* 0x0005e03201007387 */ /* 0x0001e80000100a00 */
[----:B0-----:R-:W2:Y:S02]  /*8250*/  LDL.LU R50, [R1+0x244c] ;  /* 0x00244c0001327983 */ /* 0x001ea40000300800 */
[----:B--2---:R-:W-:-:S05]  /*8260*/  IMAD.WIDE R50, R50, 0x2, R2 ;  /* 0x0000000232327825 */ /* 0x004fca00078e0202 */
[----:B------:R0:W-:Y:S04]  /*8270*/  STL.64 [R1+0x168], R50 ;  /* 0x0001683201007387 */ /* 0x0001e80000100a00 */
[----:B0-----:R-:W2:Y:S01]  /*8280*/  LDL.LU R51, [R1+0x2448] ;  /* 0x0024480001337983 */ /* 0x001ea20000300800 */
[----:B------:R-:W-:-:S04]  /*8290*/  IMAD.WIDE R8, R9, 0x2, R2 ;  /* 0x0000000209087825 */ /* 0x000fc800078e0202 */
[----:B--2---:R-:W-:-:S05]  /*82a0*/  IMAD.WIDE R50, R51, 0x2, R2 ;  /* 0x0000000233327825 */ /* 0x004fca00078e0202 */
        /* <DEDUP_REMOVED lines=25> */
[----:B--2---:R-:W-:-:S05]  /*8440*/  IMAD.WIDE R8, R9, 0x2, R2 ;  /* 0x0000000209087825 */ /* 0x004fca00078e0202 */
[----:B------:R0:W-:Y:S02]  /*8450*/  STL.64 [R1+0x158], R8 ;  /* 0x0001580801007387 */ /* 0x0001e40000100a00 */
[----:B0-----:R-:W-:Y:S02]  /*8460*/  IMAD.WIDE R8, R0, 0x2, R2 ;  /* 0x0000000200087825 */ /* 0x001fe400078e0202 */
[----:B------:R-:W2:Y:S02]  /*8470*/  LDL.LU.64 R2, [R1+0xd8] ;  /* 0x0000d80001027983 */ /* 0x000ea40000300a00 */
[----:B------:R-:W-:Y:S02]  /*8480*/  IMAD.MOV.U32 R0, RZ, RZ, R17 ;  /* 0x000000ffff007224 */ /* 0x000fe400078e0011 */
[----:B------:R0:W-:Y:S04]  /*8490*/  STL.64 [R1+0x680], R8 ;  /* 0x0006800801007387 */ /* 0x0001e80000100a00 */
[----:B0-----:R-:W4:Y:S04]  /*84a0*/  LDL.LU.64 R8, [R1+0x120] ;  /* 0x0001200001087983 */ /* 0x001f280000300a00 */
[----:B------:R0:W-:Y:S04]  /*84b0*/  STL [R1+0x2354], R16 ;  /* 0x0023541001007387 */ /* 0x0001e80000100800 */
[----:B0-----:R-:W4:Y:S04]  /*84c0*/  LDL.LU.64 R16, [R1+0x118] ;  /* 0x0001180001107983 */ /* 0x001f280000300a00 */
[----:B------:R0:W-:Y:S04]  /*84d0*/  STL [R1+0x234c], R0 ;  /* 0x00234c0001007387 */ /* 0x0001e80000100800 */
[----:B------:R1:W-:Y:S01]  /*84e0*/  STL [R1+0x2350], R32 ;  /* 0x0023502001007387 */ /* 0x0003e20000100800 */
[----:B0-----:R-:W-:-:S03]  /*84f0*/  IMAD.MOV.U32 R0, RZ, RZ, R33 ;  /* 0x000000ffff007224 */ /* 0x001fc600078e0021 */
[----:B-1----:R-:W4:Y:S04]  /*8500*/  LDL.LU.64 R32, [R1+0x2438] ;  /* 0x0024380001207983 */ /* 0x002f280000300a00 */
[----:B------:R-:W-:Y:S04]  /*8510*/  STL [R1+0x2348], R30 ;  /* 0x0023481e01007387 */ /* 0x000fe80000100800 */
[----:B------:R0:W-:Y:S02]  /*8520*/  STL [R1+0x2344], R0 ;  /* 0x0023440001007387 */ /* 0x0001e40000100800 */
[----:B0-----:R-:W-:-:S02]  /*8530*/  IMAD.MOV.U32 R0, RZ, RZ, R31 ;  /* 0x000000ffff007224 */ /* 0x001fc400078e001f */
[----:B------:R-:W4:Y:S04]  /*8540*/  LDL.LU.64 R30, [R1+0x2430] ;  /* 0x00243000011e7983 */ /* 0x000f280000300a00 */
[----:B------:R-:W-:Y:S04]  /*8550*/  STL [R1+0x2340], R28 ;  /* 0x0023401c01007387 */ /* 0x000fe80000100800 */
[----:B------:R0:W-:Y:S02]  /*8560*/  STL [R1+0x233c], R0 ;  /* 0x00233c0001007387 */ /* 0x0001e40000100800 */
[----:B0-----:R-:W-:-:S02]  /*8570*/  IMAD.MOV.U32 R0, RZ, RZ, R29 ;  /* 0x000000ffff007224 */ /* 0x001fc400078e001d */
[----:B------:R-:W4:Y:S04]  /*8580*/  LDL.LU.64 R28, [R1+0x2428] ;  /* 0x00242800011c7983 */ /* 0x000f280000300a00 */
[----:B------:R-:W-:Y:S04]  /*8590*/  STL [R1+0x2338], R58 ;  /* 0x0023383a01007387 */ /* 0x000fe80000100800 */
[----:B------:R0:W-:Y:S04]  /*85a0*/  STL [R1+0x2334], R0 ;  /* 0x0023340001007387 */ /* 0x0001e80000100800 */
[----:B---3--:R-:W-:Y:S01]  /*85b0*/  STL [R1+0x2330], R56 ;  /* 0x0023303801007387 */ /* 0x008fe20000100800 */
[----:B0-----:R-:W-:-:S05]  /*85c0*/  IMAD.MOV.U32 R0, RZ, RZ, R59 ;  /* 0x000000ffff007224 */ /* 0x001fca00078e003b */
[----:B------:R0:W-:Y:S04]  /*85d0*/  STL [R1+0x232c], R0 ;  /* 0x00232c0001007387 */ /* 0x0001e80000100800 */
[----:B------:R-:W3:Y:S01]  /*85e0*/  LDL.LU.64 R58, [R1+0x110] ;  /* 0x00011000013a7983 */ /* 0x000ee20000300a00 */
[----:B0-----:R-:W-:-:S03]  /*85f0*/  IMAD.MOV.U32 R0, RZ, RZ, R57 ;  /* 0x000000ffff007224 */ /* 0x001fc600078e0039 */
[----:B------:R-:W3:Y:S04]  /*8600*/  LDL.LU.64 R56, [R1+0x108] ;  /* 0x0001080001387983 */ /* 0x000ee80000300a00 */
[----:B------:R2:W-:Y:S02]  /*8610*/  STL [R1+0x2324], R0 ;  /* 0x0023240001007387 */ /* 0x0005e40000100800 */
[----:B--2---:R-:W-:Y:S02]  /*8620*/  IMAD.MOV.U32 R0, RZ, RZ, R3 ;  /* 0x000000ffff007224 */ /* 0x004fe400078e0003 */
[----:B------:R-:W-:Y:S04]  /*8630*/  STL [R1+0x2328], R2 ;  /* 0x0023280201007387 */ /* 0x000fe80000100800 */
[----:B------:R-:W-:Y:S04]  /*8640*/  STL [R1+0x2320], R26 ;  /* 0x0023201a01007387 */ /* 0x000fe80000100800 */
[----:B------:R0:W-:Y:S02]  /*8650*/  STL [R1+0x231c], R0 ;  /* 0x00231c0001007387 */ /* 0x0001e40000100800 */
[----:B0-----:R-:W-:-:S02]  /*8660*/  IMAD.MOV.U32 R0, RZ, RZ, R27 ;  /* 0x000000ffff007224 */ /* 0x001fc400078e001b */
[----:B------:R-:W2:Y:S04]  /*8670*/  LDL.LU.64 R26, [R1+0x2420] ;  /* 0x00242000011a7983 */ /* 0x000ea80000300a00 */
[----:B----4-:R-:W-:Y:S04]  /*8680*/  STL [R1+0x2318], R10 ;  /* 0x0023180a01007387 */ /* 0x010fe80000100800 */
[----:B------:R0:W-:Y:S04]  /*8690*/  STL [R1+0x2314], R0 ;  /* 0x0023140001007387 */ /* 0x0001e80000100800 */
[----:B------:R-:W-:Y:S01]  /*86a0*/  STL [R1+0x2310], R54 ;  /* 0x0023103601007387 */ /* 0x000fe20000100800 */
[----:B0-----:R-:W-:-:S05]  /*86b0*/  IMAD.MOV.U32 R0, RZ, RZ, R11 ;  /* 0x000000ffff007224 */ /* 0x001fca00078e000b */
[----:B------:R0:W-:Y:S04]  /*86c0*/  STL [R1+0x230c], R0 ;  /* 0x00230c0001007387 */ /* 0x0001e80000100800 */
[----:B------:R-:W4:Y:S01]  /*86d0*/  LDL.LU.64 R10, [R1+0x100] ;  /* 0x00010000010a7983 */ /* 0x000f220000300a00 */
[----:B0-----:R-:W-:-:S03]  /*86e0*/  IMAD.MOV.U32 R0, RZ, RZ, R55 ;  /* 0x000000ffff007224 */ /* 0x001fc600078e0037 */
[----:B------:R-:W2:Y:S04]  /*86f0*/  LDL.LU.64 R54, [R1+0xf8] ;  /* 0x0000f80001367983 */ /* 0x000ea80000300a00 */
[----:B------:R0:W-:Y:S04]  /*8700*/  STL [R1+0x2304], R0 ;  /* 0x0023040001007387 */ /* 0x0001e80000100800 */
[----:B------:R1:W-:Y:S01]  /*8710*/  STL [R1+0x2308], R50 ;  /* 0x0023083201007387 */ /* 0x0003e20000100800 */
[----:B0-----:R-:W-:-:S03]  /*8720*/  IMAD.MOV.U32 R0, RZ, RZ, R51 ;  /* 0x000000ffff007224 */ /* 0x001fc600078e0033 */
[----:B-1----:R-:W2:Y:S04]  /*8730*/  LDL.LU.64 R50, [R1+0xb8] ;  /* 0x0000b80001327983 */ /* 0x002ea80000300a00 */
[----:B------:R0:W-:Y:S04]  /*8740*/  STL [R1+0x22fc], R0 ;  /* 0x0022fc0001007387 */ /* 0x0001e80000100800 */
[----:B------:R1:W-:Y:S01]  /*8750*/  STL [R1+0x2300], R20 ;  /* 0x0023001401007387 */ /* 0x0003e20000100800 */
[----:B0-----:R-:W-:-:S03]  /*8760*/  IMAD.MOV.U32 R0, RZ, RZ, R21 ;  /* 0x000000ffff007224 */ /* 0x001fc600078e0015 */
[----:B-1----:R-:W2:Y:S04]  /*8770*/  LDL.LU.64 R20, [R1+0x2418] ;  /* 0x0024180001147983 */ /* 0x002ea80000300a00 */
[----:B------:R-:W-:Y:S04]  /*8780*/  STL [R1+0x22f8], R8 ;  /* 0x0022f80801007387 */ /* 0x000fe80000100800 */
[----:B------:R0:W-:Y:S04]  /*8790*/  STL [R1+0x22f4], R0 ;  /* 0x0022f40001007387 */ /* 0x0001e80000100800 */
[----:B------:R-:W3:Y:S01]  /*87a0*/  LDL.LU.64 R2, [R1+0xf0] ;  /* 0x0000f00001027983 */ /* 0x000ee20000300a00 */
[----:B0-----:R-:W-:-:S03]  /*87b0*/  IMAD.MOV.U32 R0, RZ, RZ, R9 ;  /* 0x000000ffff007224 */ /* 0x001fc600078e0009 */
[----:B------:R-:W-:Y:S04]  /*87c0*/  STL [R1+0x22f0], R16 ;  /* 0x0022f01001007387 */ /* 0x000fe80000100800 */
[----:B------:R0:W-:Y:S04]  /*87d0*/  STL [R1+0x22ec], R0 ;  /* 0x0022ec0001007387 */ /* 0x0001e80000100800 */
[----:B------:R-:W3:Y:S01]  /*87e0*/  LDL.LU.64 R8, [R1+0xe8] ;  /* 0x0000e80001087983 */ /* 0x000ee20000300a00 */
[----:B0-----:R-:W-:-:S03]  /*87f0*/  IMAD.MOV.U32 R0, RZ, RZ, R17 ;  /* 0x000000ffff007224 */ /* 0x001fc600078e0011 */
[----:B------:R-:W4:Y:S04]  /*8800*/  LDL.LU.64 R16, [R1+0xb0] ;  /* 0x0000b00001107983 */ /* 0x000f280000300a00 */
[----:B------:R2:W-:Y:S02]  /*8810*/  STL [R1+0x22e4], R0 ;  /* 0x0022e40001007387 */ /* 0x0005e40000100800 */
[----:B--2---:R-:W-:Y:S02]  /*8820*/  IMAD.MOV.U32 R0, RZ, RZ, R21 ;  /* 0x000000ffff007224 */ /* 0x004fe400078e0015 */
[----:B------:R0:W-:Y:S04]  /*8830*/  STL [R1+0x22e8], R20 ;  /* 0x0022e81401007387 */ /* 0x0001e80000100800 */
[----:B------:R-:W-:Y:S04]  /*8840*/  STL [R1+0x22e0], R18 ;  /* 0x0022e01201007387 */ /* 0x000fe80000100800 */
[----:B------:R1:W-:Y:S04]  /*8850*/  STL [R1+0x22dc], R0 ;  /* 0x0022dc0001007387 */ /* 0x0003e80000100800 */
[----:B0-----:R-:W2:Y:S01]  /*8860*/  LDL.LU.64 R20, [R1+0xa8] ;  /* 0x0000a80001147983 */ /* 0x001ea20000300a00 */
[----:B-1----:R-:W-:-:S03]  /*8870*/  IMAD.MOV.U32 R0, RZ, RZ, R19 ;  /* 0x000000ffff007224 */ /* 0x002fc600078e0013 */
[----:B------:R-:W2:Y:S04]  /*8880*/  LDL.LU.64 R18, [R1+0xa0] ;  /* 0x0000a00001127983 */ /* 0x000ea80000300a00 */
[----:B------:R0:W-:Y:S04]  /*8890*/  STL [R1+0x22d4], R0 ;  /* 0x0022d40001007387 */ /* 0x0001e80000100800 */
[----:B---3--:R1:W-:Y:S01]  /*88a0*/  STL [R1+0x22d8], R58 ;  /* 0x0022d83a01007387 */ /* 0x0083e20000100800 */
[----:B0-----:R-:W-:-:S03]  /*88b0*/  IMAD.MOV.U32 R0, RZ, RZ, R59 ;  /* 0x000000ffff007224 */ /* 0x001fc600078e003b */
[----:B-1----:R-:W3:Y:S04]  /*88c0*/  LDL.LU.64 R58, [R1+0x2410] ;  /* 0x00241000013a7983 */ /* 0x002ee80000300a00 */
[----:B------:R-:W-:Y:S04]  /*88d0*/  STL [R1+0x22d0], R56 ;  /* 0x0022d03801007387 */ /* 0x000fe80000100800 */
[----:B------:R0:W-:Y:S02]  /*88e0*/  STL [R1+0x22cc], R0 ;  /* 0x0022cc0001007387 */ /* 0x0001e40000100800 */
[----:B0-----:R-:W-:-:S02]  /*88f0*/  IMAD.MOV.U32 R0, RZ, RZ, R57 ;  /* 0x000000ffff007224 */ /* 0x001fc400078e0039 */
[----:B---3--:R-:W-:Y:S04]  /*8900*/  STL [R1+0x22c8], R58 ;  /* 0x0022c83a01007387 */ /* 0x008fe80000100800 */
[----:B------:R0:W-:Y:S04]  /*8910*/  STL [R1+0x22c4], R0 ;  /* 0x0022c40001007387 */ /* 0x0001e80000100800 */
[----:B------:R-:W3:Y:S01]  /*8920*/  LDL.LU.64 R56, [R1+0x90] ;  /* 0x0000900001387983 */ /* 0x000ee20000300a00 */
[----:B0-----:R-:W-:-:S03]  /*8930*/  IMAD.MOV.U32 R0, RZ, RZ, R59 ;  /* 0x000000ffff007224 */ /* 0x001fc600078e003b */
[----:B------:R-:W3:Y:S04]  /*8940*/  LDL.LU.64 R58, [R1+0x88] ;  /* 0x00008800013a7983 */ /* 0x000ee80000300a00 */
[----:B------:R0:W-:Y:S04]  /*8950*/  STL [R1+0x22bc], R0 ;  /* 0x0022bc0001007387 */ /* 0x0001e80000100800 */
[----:B------:R1:W-:Y:S01]  /*8960*/  STL [R1+0x22c0], R24 ;  /* 0x0022c01801007387 */ /* 0x0003e20000100800 */
[----:B0-----:R-:W-:-:S03]  /*8970*/  IMAD.MOV.U32 R0, RZ, RZ, R25 ;  /* 0x000000ffff007224 */ /* 0x001fc600078e0019 */
[----:B-1----:R-:W3:Y:S04]  /*8980*/  LDL.LU.64 R24, [R1+0x2408] ;  /* 0x0024080001187983 */ /* 0x002ee80000300a00 */
[----:B----4-:R-:W-:Y:S04]  /*8990*/  STL [R1+0x22b8], R10 ;  /* 0x0022b80a01007387 */ /* 0x010fe80000100800 */
[----:B------:R0:W-:Y:S04]  /*89a0*/  STL [R1+0x22b4], R0 ;  /* 0x0022b40001007387 */ /* 0x0001e80000100800 */
[----:B------:R-:W-:Y:S01]  /*89b0*/  STL [R1+0x22b0], R54 ;  /* 0x0022b03601007387 */ /* 0x000fe20000100800 */
[----:B0-----:R-:W-:-:S05]  /*89c0*/  IMAD.MOV.U32 R0, RZ, RZ, R11 ;  /* 0x000000ffff007224 */ /* 0x001fca00078e000b */
[----:B------:R0:W-:Y:S04]  /*89d0*/  STL [R1+0x22ac], R0 ;  /* 0x0022ac0001007387 */ /* 0x0001e80000100800 */
[----:B------:R-:W4:Y:S01]  /*89e0*/  LDL.LU.64 R10, [R1+0x78] ;  /* 0x00007800010a7983 */ /* 0x000f220000300a00 */
[----:B0-----:R-:W-:-:S03]  /*89f0*/  IMAD.MOV.U32 R0, RZ, RZ, R55 ;  /* 0x000000ffff007224 */ /* 0x001fc600078e0037 */
[----:B------:R-:W3:Y:S04]  /*8a00*/  LDL.LU.64 R54, [R1+0x2400] ;  /* 0x0024000001367983 */ /* 0x000ee80000300a00 */
[----:B------:R-:W-:Y:S04]  /*8a10*/  STL [R1+0x22a8], R50 ;  /* 0x0022a83201007387 */ /* 0x000fe80000100800 */
[----:B------:R0:W-:Y:S02]  /*8a20*/  STL [R1+0x22a4], R0 ;  /* 0x0022a40001007387 */ /* 0x0001e40000100800 */
[----:B0-----:R-:W-:-:S02]  /*8a30*/  IMAD.MOV.U32 R0, RZ, RZ, R51 ;  /* 0x000000ffff007224 */ /* 0x001fc400078e0033 */
        /* <DEDUP_REMOVED lines=9> */
[----:B------:R0:W-:Y:S04]  /*8ad0*/  STL [R1+0x228c], R0 ;  /* 0x00228c0001007387 */ /* 0x0001e80000100800 */
[----:B------:R1:W-:Y:S01]  /*8ae0*/  STL [R1+0x2290], R8 ;  /* 0x0022900801007387 */ /* 0x0003e20000100800 */
[----:B0-----:R-:W-:-:S03]  /*8af0*/  IMAD.MOV.U32 R0, RZ, RZ, R9 ;  /* 0x000000ffff007224 */ /* 0x001fc600078e0009 */
[----:B-1----:R-:W3:Y:S04]  /*8b00*/  LDL.LU.64 R8, [R1+0x23e8] ;  /* 0x0023e80001087983 */ /* 0x002ee80000300a00 */
[----:B------:R-:W-:Y:S04]  /*8b10*/  STL [R1+0x2288], R16 ;  /* 0x0022881001007387 */ /* 0x000fe80000100800 */
[----:B------:R0:W-:Y:S02]  /*8b20*/  STL [R1+0x2284], R0 ;  /* 0x0022840001007387 */ /* 0x0001e40000100800 */
[----:B0-----:R-:W-:-:S02]  /*8b30*/  IMAD.MOV.U32 R0, RZ, RZ, R17 ;  /* 0x000000ffff007224 */ /* 0x001fc400078e0011 */
[----:B------:R-:W3:Y:S04]  /*8b40*/  LDL.LU.64 R16, [R1+0x23e0] ;  /* 0x0023e00001107983 */ /* 0x000ee80000300a00 */
[----:B------:R-:W-:Y:S04]  /*8b50*/  STL [R1+0x2280], R22 ;  /* 0x0022801601007387 */ /* 0x000fe80000100800 */
[----:B------:R0:W-:Y:S02]  /*8b60*/  STL [R1+0x227c], R0 ;  /* 0x00227c0001007387 */ /* 0x0001e40000100800 */
[----:B0-----:R-:W-:-:S02]  /*8b70*/  IMAD.MOV.U32 R0, RZ, RZ, R23 ;  /* 0x000000ffff007224 */ /* 0x001fc400078e0017 */
[----:B------:R-:W4:Y:S04]  /*8b80*/  LDL.LU.64 R22, [R1+0x23d8] ;  /* 0x0023d80001167983 */ /* 0x000f280000300a00 */
[----:B--2---:R-:W-:Y:S04]  /*8b90*/  STL [R1+0x2278], R20 ;  /* 0x0022781401007387 */ /* 0x004fe80000100800 */
[----:B------:R0:W-:Y:S02]  /*8ba0*/  STL [R1+0x2274], R0 ;  /* 0x0022740001007387 */ /* 0x0001e40000100800 */
[----:B0-----:R-:W-:-:S02]  /*8bb0*/  IMAD.MOV.U32 R0, RZ, RZ, R21 ;  /* 0x000000ffff007224 */ /* 0x001fc400078e0015 */
[----:B------:R-:W2:Y:S04]  /*8bc0*/  LDL.LU.64 R20, [R1+0x23d0] ;  /* 0x0023d00001147983 */ /* 0x000ea80000300a00 */
[----:B------:R-:W-:Y:S04]  /*8bd0*/  STL [R1+0x2270], R18 ;  /* 0x0022701201007387 */ /* 0x000fe80000100800 */
[----:B------:R0:W-:Y:S02]  /*8be0*/  STL [R1+0x226c], R0 ;  /* 0x00226c0001007387 */ /* 0x0001e40000100800 */
[----:B0-----:R-:W-:-:S02]  /*8bf0*/  IMAD.MOV.U32 R0, RZ, RZ, R19 ;  /* 0x000000ffff007224 */ /* 0x001fc400078e0013 */
[----:B------:R-:W2:Y:S04]  /*8c00*/  LDL.LU.64 R18, [R1+0x23c8] ;  /* 0x0023c80001127983 */ /* 0x000ea80000300a00 */
[----:B---3--:R-:W-:Y:S04]  /*8c10*/  STL [R1+0x2268], R16 ;  /* 0x0022681001007387 */ /* 0x008fe80000100800 */
[----:B------:R0:W-:Y:S02]  /*8c20*/  STL [R1+0x2264], R0 ;  /* 0x0022640001007387 */ /* 0x0001e40000100800 */
[----:B0-----:R-:W-:-:S02]  /*8c30*/  IMAD.MOV.U32 R0, RZ, RZ, R17 ;  /* 0x000000ffff007224 */ /* 0x001fc400078e0011 */
[----:B------:R-:W3:Y:S04]  /*8c40*/  LDL.LU.64 R16, [R1+0x23c0] ;  /* 0x0023c00001107983 */ /* 0x000ee80000300a00 */
[----:B------:R-:W-:Y:S04]  /*8c50*/  STL [R1+0x2260], R14 ;  /* 0x0022600e01007387 */ /* 0x000fe80000100800 */
[----:B------:R0:W-:Y:S02]  /*8c60*/  STL [R1+0x225c], R0 ;  /* 0x00225c0001007387 */ /* 0x0001e40000100800 */
[----:B0-----:R-:W-:-:S02]  /*8c70*/  IMAD.MOV.U32 R0, RZ, RZ, R15 ;  /* 0x000000ffff007224 */ /* 0x001fc400078e000f */
[----:B------:R-:W2:Y:S04]  /*8c80*/  LDL.LU.64 R14, [R1+0x23b8] ;  /* 0x0023b800010e7983 */ /* 0x000ea80000300a00 */
        /* <DEDUP_REMOVED lines=15> */
[----:B------:R-:W3:Y:S04]  /*8d80*/  LDL.LU.64 R12, [R1+0x2398] ;  /* 0x00239800010c7983 */ /* 0x000ee80000300a00 */
[----:B----4-:R-:W-:Y:S04]  /*8d90*/  STL [R1+0x2238], R10 ;  /* 0x0022380a01007387 */ /* 0x010fe80000100800 */
        /* <DEDUP_REMOVED lines=16> */
[----:B------:R0:W-:Y:S04]  /*8ea0*/  STL [R1+0x2214], R0 ;  /* 0x0022140001007387 */ /* 0x0001e80000100800 */
[----:B------:R-:W-:Y:S01]  /*8eb0*/  STL [R1+0x2210], R58 ;  /* 0x0022103a01007387 */ /* 0x000fe20000100800 */
[----:B0-----:R-:W-:-:S05]  /*8ec0*/  IMAD.MOV.U32 R0, RZ, RZ, R3 ;  /* 0x000000ffff007224 */ /* 0x001fca00078e0003 */
[----:B------:R0:W-:Y:S02]  /*8ed0*/  STL [R1+0x220c], R0 ;  /* 0x00220c0001007387 */ /* 0x0001e40000100800 */
[----:B0-----:R-:W-:Y:S02]  /*8ee0*/  IMAD.MOV.U32 R0, RZ, RZ, R59 ;  /* 0x000000ffff007224 */ /* 0x001fe400078e003b */
[----:B------:R-:W2:Y:S04]  /*8ef0*/  LDL.LU.64 R58, [R1+0x2370] ;  /* 0x00237000013a7983 */ /* 0x000ea80000300a00 */
[----:B------:R-:W-:Y:S04]  /*8f00*/  STL [R1+0x2208], R50 ;  /* 0x0022083201007387 */ /* 0x000fe80000100800 */
[----:B------:R0:W-:Y:S02]  /*8f10*/  STL [R1+0x2204], R0 ;  /* 0x0022040001007387 */ /* 0x0001e40000100800 */
[----:B0-----:R-:W-:-:S02]  /*8f20*/  IMAD.MOV.U32 R0, RZ, RZ, R51 ;  /* 0x000000ffff007224 */ /* 0x001fc400078e0033 */
[----:B------:R-:W3:Y:S04]  /*8f30*/  LDL.LU.64 R50, [R1+0x2368] ;  /* 0x0023680001327983 */ /* 0x000ee80000300a00 */
[----:B------:R-:W-:Y:S04]  /*8f40*/  STL [R1+0x2200], R60 ;  /* 0x0022003c01007387 */ /* 0x000fe80000100800 */
[----:B------:R-:W-:Y:S04]  /*8f50*/  STL [R1+0x21fc], R0 ;  /* 0x0021fc0001007387 */ /* 0x000fe80000100800 */
[----:B------:R-:W-:Y:S04]  /*8f60*/  STL [R1+0x21f4], R61 ;  /* 0x0021f43d01007387 */ /* 0x000fe80000100800 */
[----:B--2---:R-:W-:Y:S04]  /*8f70*/  STL [R1+0x21f8], R58 ;  /* 0x0021f83a01007387 */ /* 0x004fe80000100800 */
[----:B------:R-:W-:Y:S04]  /*8f80*/  STL [R1+0x21ec], R59 ;  /* 0x0021ec3b01007387 */ /* 0x000fe80000100800 */
[----:B------:R-:W-:Y:S04]  /*8f90*/  STL [R1+0x21f0], R56 ;  /* 0x0021f03801007387 */ /* 0x000fe80000100800 */
[----:B------:R0:W-:Y:S04]  /*8fa0*/  STL [R1+0x21e4], R57 ;  /* 0x0021e43901007387 */ /* 0x0001e80000100800 */
[----:B------:R-:W-:Y:S04]  /*8fb0*/  STL [R1+0x21e8], R54 ;  /* 0x0021e83601007387 */ /* 0x000fe80000100800 */
[----:B------:R-:W-:Y:S04]  /*8fc0*/  STL [R1+0x21dc], R55 ;  /* 0x0021dc3701007387 */ /* 0x000fe80000100800 */
[----:B------:R-:W-:Y:S04]  /*8fd0*/  STL [R1+0x21e0], R52 ;  /* 0x0021e03401007387 */ /* 0x000fe80000100800 */
[----:B------:R-:W-:Y:S04]  /*8fe0*/  STL [R1+0x21d4], R53 ;  /* 0x0021d43501007387 */ /* 0x000fe80000100800 */
[----:B------:R-:W2:Y:S04]  /*8ff0*/  LDL.64 R2, [R1+0x540] ;  /* 0x0005400001027983 */ /* 0x000ea80000100a00 */
[----:B---3--:R-:W-:Y:S04]  /*9000*/  STL [R1+0x21d8], R50 ;  /* 0x0021d83201007387 */ /* 0x008fe80000100800 */
[----:B------:R-:W-:Y:S04]  /*9010*/  STL [R1+0x21cc], R51 ;  /* 0x0021cc3301007387 */ /* 0x000fe80000100800 */
        /* <DEDUP_REMOVED lines=9> */
[----:B0-----:R-:W3:Y:S04]  /*90b0*/  LDL.64 R56, [R1+0x548] ;  /* 0x0005480001387983 */ /* 0x001ee80000100a00 */
[----:B------:R-:W2:Y:S04]  /*90c0*/  LDL.64 R58, [R1+0x550] ;  /* 0x00055000013a7983 */ /* 0x000ea80000100a00 */
[----:B------:R-:W2:Y:S04]  /*90d0*/  LDL.64 R60, [R1+0x558] ;  /* 0x00055800013c7983 */ /* 0x000ea80000100a00 */
[----:B------:R0:W-:Y:S04]  /*90e0*/  STL [R1+0x21a4], R17 ;  /* 0x0021a41101007387 */ /* 0x0001e80000100800 */
        /* <DEDUP_REMOVED lines=11> */
[----:B0-----:R-:W2:Y:S04]  /*91a0*/  LDL.LU.64 R16, [R1+0x230] ;  /* 0x0002300001107983 */ /* 0x001ea80000300a00 */
[----:B------:R-:W-:Y:S04]  /*91b0*/  STL [R1+0x2174], R39 ;  /* 0x0021742701007387 */ /* 0x000fe80000100800 */
[----:B------:R-:W3:Y:S04]  /*91c0*/  LDL.LU.64 R52, [R1+0x238] ;  /* 0x0002380001347983 */ /* 0x000ee80000300a00 */
[----:B------:R-:W-:Y:S04]  /*91d0*/  STL [R1+0x2178], R8 ;  /* 0x0021780801007387 */ /* 0x000fe80000100800 */
[----:B------:R-:W-:Y:S04]  /*91e0*/  STL [R1+0x216c], R9 ;  /* 0x00216c0901007387 */ /* 0x000fe80000100800 */
[----:B------:R-:W-:Y:S04]  /*91f0*/  STL [R1+0x2170], R20 ;  /* 0x0021701401007387 */ /* 0x000fe80000100800 */
[----:B------:R-:W-:Y:S04]  /*9200*/  STL [R1+0x2164], R21 ;  /* 0x0021641501007387 */ /* 0x000fe80000100800 */
[----:B------:R-:W3:Y:S04]  /*9210*/  LDL.LU.64 R4, [R1+0x240] ;  /* 0x0002400001047983 */ /* 0x000ee80000300a00 */
[----:B------:R-:W-:Y:S04]  /*9220*/  STL [R1+0x2168], R30 ;  /* 0x0021681e01007387 */ /* 0x000fe80000100800 */
[----:B------:R-:W-:Y:S04]  /*9230*/  STL [R1+0x215c], R31 ;  /* 0x00215c1f01007387 */ /* 0x000fe80000100800 */
[----:B------:R-:W3:Y:S04]  /*9240*/  LDL.LU.64 R24, [R1+0x250] ;  /* 0x0002500001187983 */ /* 0x000ee80000300a00 */
[----:B------:R-:W-:Y:S04]  /*9250*/  STL [R1+0x2160], R40 ;  /* 0x0021602801007387 */ /* 0x000fe80000100800 */
[----:B------:R-:W3:Y:S04]  /*9260*/  LDL.LU.64 R34, [R1+0x248] ;  /* 0x0002480001227983 */ /* 0x000ee80000300a00 */
[----:B------:R-:W-:Y:S04]  /*9270*/  STL [R1+0x2154], R41 ;  /* 0x0021542901007387 */ /* 0x000fe80000100800 */
[----:B----4-:R-:W-:Y:S04]  /*9280*/  STL [R1+0x2158], R10 ;  /* 0x0021580a01007387 */ /* 0x010fe80000100800 */
[----:B------:R-:W-:Y:S04]  /*9290*/  STL [R1+0x214c], R11 ;  /* 0x00214c0b01007387 */ /* 0x000fe80000100800 */
[----:B------:R-:W-:Y:S04]  /*92a0*/  STL [R1+0x2150], R22 ;  /* 0x0021501601007387 */ /* 0x000fe80000100800 */
[----:B------:R-:W-:Y:S04]  /*92b0*/  STL [R1+0x2144], R23 ;  /* 0x0021441701007387 */ /* 0x000fe80000100800 */
[----:B------:R-:W-:Y:S04]  /*92c0*/  STL [R1+0x2148], R32 ;  /* 0x0021482001007387 */ /* 0x000fe80000100800 */
[----:B------:R-:W4:Y:S04]  /*92d0*/  LDL.LU.64 R14, [R1+0x258] ;  /* 0x00025800010e7983 */ /* 0x000f280000300a00 */
[----:B------:R-:W-:Y:S04]  /*92e0*/  STL [R1+0x213c], R33 ;  /* 0x00213c2101007387 */ /* 0x000fe80000100800 */
[----:B------:R-:W-:Y:S04]  /*92f0*/  STL [R1+0x2140], R42 ;  /* 0x0021402a01007387 */ /* 0x000fe80000100800 */
[----:B------:R-:W-:Y:S04]  /*9300*/  STL [R1+0x2134], R43 ;  /* 0x0021342b01007387 */ /* 0x000fe80000100800 */
[----:B------:R-:W4:Y:S04]  /*9310*/  LDL.LU.64 R50, [R1+0x260] ;  /* 0x0002600001327983 */ /* 0x000f280000300a00 */
[----:B------:R0:W-:Y:S04]  /*9320*/  STL [R1+0x2138], R12 ;  /* 0x0021380c01007387 */ /* 0x0001e80000100800 */
[----:B------:R1:W-:Y:S04]  /*9330*/  STL [R1+0x211c], R13 ;  /* 0x00211c0d01007387 */ /* 0x0003e80000100800 */
[----:B------:R-:W4:Y:S01]  /*9340*/  LDL.LU.64 R54, [R1+0x268] ;  /* 0x0002680001367983 */ /* 0x000f220000300a00 */
[----:B0-----:R-:W0:Y:S08]  /*9350*/  LDC R12, c[0x0][0x3a8] ;  /* 0x0000ea00ff0c7b82 */ /* 0x001e300000000800 */
[----:B-1----:R-:W1:Y:S01]  /*9360*/  LDC R13, c[0x0][0x3a8] ;  /* 0x0000ea00ff0d7b82 */ /* 0x002e620000000800 */
[----:B--2---:R-:W-:Y:S01]  /*9370*/  IMAD.MOV.U32 R0, RZ, RZ, R17 ;  /* 0x000000ffff007224 */ /* 0x004fe200078e0011 */
[----:B------:R-:W-:Y:S04]  /*9380*/  STL [R1+0x2124], R16 ;  /* 0x0021241001007387 */ /* 0x000fe80000100800 */
[----:B---3--:R-:W-:Y:S04]  /*9390*/  STL [R1+0x212c], R52 ;  /* 0x00212c3401007387 */ /* 0x008fe80000100800 */
[----:B------:R2:W-:Y:S02]  /*93a0*/  STL [R1+0x2120], R0 ;  /* 0x0021200001007387 */ /* 0x0005e40000100800 */
[----:B--2---:R-:W-:-:S05]  /*93b0*/  IMAD.MOV.U32 R0, RZ, RZ, R53 ;  /* 0x000000ffff007224 */ /* 0x004fca00078e0035 */
[----:B------:R2:W-:Y:S04]  /*93c0*/  STL [R1+0x2128], R0 ;  /* 0x0021280001007387 */ /* 0x0005e80000100800 */
[----:B------:R-:W-:Y:S04]  /*93d0*/  STL [R1+0x2130], R44 ;  /* 0x0021302c01007387 */ /* 0x000fe80000100800 */
[----:B------:R-:W3:Y:S04]  /*93e0*/  LDL.LU.64 R52, [R1+0x270] ;  /* 0x0002700001347983 */ /* 0x000ee80000300a00 */
[----:B------:R-:W-:Y:S04]  /*93f0*/  STL [R1+0x20fc], R45 ;  /* 0x0020fc2d01007387 */ /* 0x000fe80000100800 */
[----:B------:R0:W-:Y:S04]  /*9400*/  STL [R1+0x2104], R4 ;  /* 0x0021040401007387 */ /* 0x0001e80000100800 */
[----:B------:R-:W3:Y:S01]  /*9410*/  LDL.LU.64 R16, [R1+0x278] ;  /* 0x0002780001107983 */ /* 0x000ee20000300a00 */
[----:B--2---:R-:W-:-:S03]  /*9420*/  IMAD.MOV.U32 R0, RZ, RZ, R5 ;  /* 0x000000ffff007224 */ /* 0x004fc600078e0005 */
[----:B------:R-:W2:Y:S04]  /*9430*/  LDL.LU.64 R6, [R1+0x280] ;  /* 0x0002800001067983 */ /* 0x000ea80000300a00 */
[----:B0-----:R-:W2:Y:S04]  /*9440*/  LDL.LU.64 R4, [R1+0x228] ;  /* 0x0002280001047983 */ /* 0x001ea80000300a00 */
[----:B------:R0:W-:Y:S04]  /*9450*/  STL [R1+0x2100], R0 ;  /* 0x0021000001007387 */ /* 0x0001e80000100800 */
[----:B------:R-:W-:Y:S01]  /*9460*/  STL [R1+0x210c], R34 ;  /* 0x00210c2201007387 */ /* 0x000fe20000100800 */
[----:B0-----:R-:W-:-:S03]  /*9470*/  IMAD.MOV.U32 R0, RZ, RZ, R35 ;  /* 0x000000ffff007224 */ /* 0x001fc600078e0023 */
[----:B------:R-:W-:Y:S04]  /*9480*/  STL [R1+0x2114], R24 ;  /* 0x0021141801007387 */ /* 0x000fe80000100800 */
[----:B------:R0:W-:Y:S04]  /*9490*/  STL [R1+0x2108], R0 ;  /* 0x0021080001007387 */ /* 0x0001e80000100800 */
[----:B------:R-:W-:Y:S01]  /*94a0*/  STL [R1+0x2118], R46 ;  /* 0x0021182e01007387 */ /* 0x000fe20000100800 */
[----:B0-----:R-:W-:-:S05]  /*94b0*/  IMAD.MOV.U32 R0, RZ, RZ, R25 ;  /* 0x000000ffff007224 */ /* 0x001fca00078e0019 */
[----:B------:R0:W-:Y:S04]  /*94c0*/  STL [R1+0x2110], R0 ;  /* 0x0021100001007387 */ /* 0x0001e80000100800 */
[----:B------:R-:W2:Y:S04]  /*94d0*/  LDL.LU.64 R34, [R1+0x288] ;  /* 0x0002880001227983 */ /* 0x000ea80000300a00 */
[----:B------:R-:W-:Y:S04]  /*94e0*/  STL [R1+0x20dc], R47 ;  /* 0x0020dc2f01007387 */ /* 0x000fe80000100800 */
[----:B----4-:R4:W-:Y:S01]  /*94f0*/  STL [R1+0x20e4], R14 ;  /* 0x0020e40e01007387 */ /* 0x0109e20000100800 */
[----:B0-----:R-:W-:-:S03]  /*9500*/  IMAD.MOV.U32 R0, RZ, RZ, R15 ;  /* 0x000000ffff007224 */ /* 0x001fc600078e000f */
[----:B------:R-:W2:Y:S04]  /*9510*/  LDL.LU.64 R24, [R1+0x290] ;  /* 0x0002900001187983 */ /* 0x000ea80000300a00 */
[----:B----4-:R-:W4:Y:S04]  /*9520*/  LDL.LU.64 R14, [R1+0x298] ;  /* 0x00029800010e7983 */ /* 0x010f280000300a00 */
[----:B------:R0:W-:Y:S04]  /*9530*/  STL [R1+0x20e0], R0 ;  /* 0x0020e00001007387 */ /* 0x0001e80000100800 */
[----:B------:R1:W-:Y:S01]  /*9540*/  STL [R1+0x20ec], R50 ;  /* 0x0020ec3201007387 */ /* 0x0003e20000100800 */
[----:B0-----:R-:W-:-:S03]  /*9550*/  IMAD.MOV.U32 R0, RZ, RZ, R51 ;  /* 0x000000ffff007224 */ /* 0x001fc600078e0033 */
[----:B-1----:R-:W4:Y:S04]  /*9560*/  LDL.LU.64 R50, [R1+0x220] ;  /* 0x0002200001327983 */ /* 0x002f280000300a00 */
[----:B------:R0:W-:Y:S04]  /*9570*/  STL [R1+0x20e8], R0 ;  /* 0x0020e80001007387 */ /* 0x0001e80000100800 */
[----:B------:R1:W-:Y:S04]  /*9580*/  STL [R1+0x20f4], R54 ;  /* 0x0020f43601007387 */ /* 0x0003e80000100800 */
[----:B------:R-:W4:Y:S01]  /*9590*/  LDL.LU.64 R26, [R1+0x2a0] ;  /* 0x0002a000011a7983 */ /* 0x000f220000300a00 */
[----:B0-----:R-:W-:-:S05]  /*95a0*/  IMAD.MOV.U32 R0, RZ, RZ, R55 ;  /* 0x000000ffff007224 */ /* 0x001fca00078e0037 */
[----:B------:R0:W-:Y:S04]  /*95b0*/  STL [R1+0x20f0], R0 ;  /* 0x0020f00001007387 */ /* 0x0001e80000100800 */
[----:B------:R-:W-:Y:S04]  /*95c0*/  STL [R1+0x20f8], R48 ;  /* 0x0020f83001007387 */ /* 0x000fe80000100800 */
[----:B------:R-:W-:Y:S04]  /*95d0*/  STL [R1+0xb78], R49 ;  /* 0x000b783101007387 */ /* 0x000fe80000100800 */
[----:B-1----:R-:W4:Y:S04]  /*95e0*/  LDL.LU.64 R54, [R1+0x2a8] ;  /* 0x0002a80001367983 */ /* 0x002f280000300a00 */
[----:B---3--:R1:W-:Y:S01]  /*95f0*/  STL [R1+0xb80], R52 ;  /* 0x000b803401007387 */ /* 0x0083e20000100800 */
[----:B0-----:R-:W-:-:S03]  /*9600*/  IMAD.MOV.U32 R0, RZ, RZ, R53 ;  /* 0x000000ffff007224 */ /* 0x001fc600078e0035 */
[----:B-1----:R-:W3:Y:S04]  /*9610*/  LDL.LU.64 R52, [R1+0x2b0] ;  /* 0x0002b00001347983 */ /* 0x002ee80000300a00 */
[----:B------:R0:W-:Y:S04]  /*9620*/  STL [R1+0xb7c], R0 ;  /* 0x000b7c0001007387 */ /* 0x0001e80000100800 */
[----:B------:R1:W-:Y:S01]  /*9630*/  STL [R1+0xb88], R16 ;  /* 0x000b881001007387 */ /* 0x0003e20000100800 */
[----:B0-----:R-:W-:-:S03]  /*9640*/  IMAD.MOV.U32 R0, RZ, RZ, R17 ;  /* 0x000000ffff007224 */ /* 0x001fc600078e0011 */
[----:B-1----:R-:W3:Y:S04]  /*9650*/  LDL.LU.64 R16, [R1+0x2b8] ;  /* 0x0002b80001107983 */ /* 0x002ee80000300a00 */
[----:B------:R0:W-:Y:S04]  /*9660*/  STL [R1+0xb84], R0 ;  /* 0x000b840001007387 */ /* 0x0001e80000100800 */
[----:B--2---:R-:W-:Y:S04]  /*9670*/  STL [R1+0xb90], R6 ;  /* 0x000b900601007387 */ /* 0x004fe80000100800 */
[----:B------:R-:W2:Y:S01]  /*9680*/  LDL.LU.64 R36, [R1+0x218] ;  /* 0x0002180001247983 */ /* 0x000ea20000300a00 */
[----:B0-----:R-:W-:-:S03]  /*9690*/  IMAD.MOV.U32 R0, RZ, RZ, R7 ;  /* 0x000000ffff007224 */ /* 0x001fc600078e0007 */
[----:B------:R-:W-:Y:S04]  /*96a0*/  STL [R1+0xb98], R4 ;  /* 0x000b980401007387 */ /* 0x000fe80000100800 */
[----:B------:R0:W-:Y:S02]  /*96b0*/  STL [R1+0xb8c], R0 ;  /* 0x000b8c0001007387 */ /* 0x0001e40000100800 */
[----:B0-----:R-:W-:Y:S02]  /*96c0*/  IMAD.MOV.U32 R0, RZ, RZ, R5 ;  /* 0x000000ffff007224 */ /* 0x001fe400078e0005 */
        /* <DEDUP_REMOVED lines=8> */
[----:B----4-:R-:W-:Y:S04]  /*9750*/  STL [R1+0xbb0], R14 ;  /* 0x000bb00e01007387 */ /* 0x010fe80000100800 */
[----:B------:R0:W-:Y:S04]  /*9760*/  STL [R1+0xba4], R0 ;  /* 0x000ba40001007387 */ /* 0x0001e80000100800 */
[----:B-1----:R-:W4:Y:S01]  /*9770*/  LDL.LU.64 R24, [R1+0x210] ;  /* 0x0002100001187983 */ /* 0x002f220000300a00 */
[----:B0-----:R-:W-:-:S03]  /*9780*/  IMAD.MOV.U32 R0, RZ, RZ, R15 ;  /* 0x000000ffff007224 */ /* 0x001fc600078e000f */
[----:B------:R-:W-:Y:S04]  /*9790*/  STL [R1+0xbb8], R50 ;  /* 0x000bb83201007387 */ /* 0x000fe80000100800 */
[----:B------:R0:W-:Y:S04]  /*97a0*/  STL [R1+0xbac], R0 ;  /* 0x000bac0001007387 */ /* 0x0001e80000100800 */
[----:B------:R-:W4:Y:S01]  /*97b0*/  LDL.LU.64 R14, [R1+0x2d0] ;  /* 0x0002d000010e7983 */ /* 0x000f220000300a00 */
[----:B0-----:R-:W-:-:S03]  /*97c0*/  IMAD.MOV.U32 R0, RZ, RZ, R51 ;  /* 0x000000ffff007224 */ /* 0x001fc600078e0033 */
[----:B------:R-:W-:Y:S04]  /*97d0*/  STL [R1+0xbc0], R26 ;  /* 0x000bc01a01007387 */ /* 0x000fe80000100800 */
[----:B------:R0:W-:Y:S04]  /*97e0*/  STL [R1+0xbb4], R0 ;  /* 0x000bb40001007387 */ /* 0x0001e80000100800 */
[----:B------:R-:W4:Y:S01]  /*97f0*/  LDL.LU.64 R50, [R1+0x2d8] ;  /* 0x0002d80001327983 */ /* 0x000f220000300a00 */
[----:B0-----:R-:W-:-:S05]  /*9800*/  IMAD.MOV.U32 R0, RZ, RZ, R27 ;  /* 0x000000ffff007224 */ /* 0x001fca00078e001b */
[----:B------:R0:W-:Y:S04]  /*9810*/  STL [R1+0xbbc], R0 ;  /* 0x000bbc0001007387 */ /* 0x0001e80000100800 */
[----:B------:R1:W-:Y:S04]  /*9820*/  STL [R1+0xbc8], R54 ;  /* 0x000bc83601007387 */ /* 0x0003e80000100800 */
[----:B------:R-:W4:Y:S01]  /*9830*/  LDL.LU.64 R26, [R1+0x2e0] ;  /* 0x0002e000011a7983 */ /* 0x000f220000300a00 */
[----:B0-----:R-:W-:-:S03]  /*9840*/  IMAD.MOV.U32 R0, RZ, RZ, R55 ;  /* 0x000000ffff007224 */ /* 0x001fc600078e0037 */
[----:B---3--:R-:W-:Y:S04]  /*9850*/  STL [R1+0xbd0], R52 ;  /* 0x000bd03401007387 */ /* 0x008fe80000100800 */
[----:B------:R0:W-:Y:S04]  /*9860*/  STL [R1+0xbc4], R0 ;  /* 0x000bc40001007387 */ /* 0x0001e80000100800 */
[----:B-1----:R-:W3:Y:S04]  /*9870*/  LDL.LU.64 R54, [R1+0x208] ;  /* 0x0002080001367983 */ /* 0x002ee80000300a00 */
        /* <DEDUP_REMOVED lines=9> */
[----:B------:R-:W-:Y:S04]  /*9910*/  STL [R1+0xbe8], R4 ;  /* 0x000be80401007387 */ /* 0x000fe80000100800 */
[----:B------:R0:W-:Y:S04]  /*9920*/  STL [R1+0xbdc], R0 ;  /* 0x000bdc0001007387 */ /* 0x0001e80000100800 */
[----:B------:R-:W2:Y:S01]  /*9930*/  LDL.LU.64 R16, [R1+0x2f8] ;  /* 0x0002f80001107983 */ /* 0x000ea20000300a00 */
[----:B0-----:R-:W-:-:S03]  /*9940*/  IMAD.MOV.U32 R0, RZ, RZ, R5 ;  /* 0x000000ffff007224 */ /* 0x001fc600078e0005 */
[----:B------:R-:W-:Y:S04]  /*9950*/  STL [R1+0xbf0], R34 ;  /* 0x000bf02201007387 */ /* 0x000fe80000100800 */
[----:B------:R0:W-:Y:S04]  /*9960*/  STL [R1+0xbe4], R0 ;  /* 0x000be40001007387 */ /* 0x0001e80000100800 */
[----:B------:R-:W2:Y:S01]  /*9970*/  LDL.LU.64 R4, [R1+0x200] ;  /* 0x0002000001047983 */ /* 0x000ea20000300a00 */
[----:B0-----:R-:W-:-:S03]  /*9980*/  IMAD.MOV.U32 R0, RZ, RZ, R35 ;  /* 0x000000ffff007224 */ /* 0x001fc600078e0023 */
[----:B------:R-:W2:Y:S04]  /*9990*/  LDL.LU.64 R34, [R1+0x300] ;  /* 0x0003000001227983 */ /* 0x000ea80000300a00 */
[----:B------:R0:W-:Y:S04]  /*99a0*/  STL [R1+0xbec], R0 ;  /* 0x000bec0001007387 */ /* 0x0001e80000100800 */
[----:B----4-:R1:W-:Y:S01]  /*99b0*/  STL [R1+0xbf8], R24 ;  /* 0x000bf81801007387 */ /* 0x0103e20000100800 */
[----:B0-----:R-:W-:-:S03]  /*99c0*/  IMAD.MOV.U32 R0, RZ, RZ, R25 ;  /* 0x000000ffff007224 */ /* 0x001fc600078e0019 */
[----:B-1----:R-:W4:Y:S04]  /*99d0*/  LDL.LU.64 R24, [R1+0x308] ;  /* 0x0003080001187983 */ /* 0x002f280000300a00 */
[----:B------:R0:W-:Y:S04]  /*99e0*/  STL [R1+0xbf4], R0 ;  /* 0x000bf40001007387 */ /* 0x0001e80000100800 */
[----:B------:R1:W-:Y:S01]  /*99f0*/  STL [R1+0xc00], R14 ;  /* 0x000c000e01007387 */ /* 0x0003e20000100800 */
        /* <DEDUP_REMOVED lines=10> */
[----:B------:R3:W-:Y:S02]  /*9aa0*/  STL [R1+0xc0c], R0 ;  /* 0x000c0c0001007387 */ /* 0x0007e40000100800 */
[----:B---3--:R-:W-:Y:S02]  /*9ab0*/  IMAD.MOV.U32 R0, RZ, RZ, R55 ;  /* 0x000000ffff007224 */ /* 0x008fe400078e0037 */
[----:B------:R0:W-:Y:S04]  /*9ac0*/  STL [R1+0xc18], R54 ;  /* 0x000c183601007387 */ /* 0x0001e80000100800 */
[----:B0-----:R-:W3:Y:S04]  /*9ad0*/  LDL.LU.64 R54, [R1+0x328] ;  /* 0x0003280001367983 */ /* 0x001ee80000300a00 */
[----:B------:R0:W-:Y:S04]  /*9ae0*/  STL [R1+0xc14], R0 ;  /* 0x000c140001007387 */ /* 0x0001e80000100800 */
[----:B------:R-:W-:Y:S04]  /*9af0*/  STL [R1+0xc20], R6 ;  /* 0x000c200601007387 */ /* 0x000fe80000100800 */
[----:B------:R-:W3:Y:S01]  /*9b00*/  LDL.LU.64 R36, [R1+0x320] ;  /* 0x0003200001247983 */ /* 0x000ee20000300a00 */
[----:B0-----:R-:W-:-:S03]  /*9b10*/  IMAD.MOV.U32 R0, RZ, RZ, R7 ;  /* 0x000000ffff007224 */ /* 0x001fc600078e0007 */
[----:B------:R-:W-:Y:S04]  /*9b20*/  STL [R1+0xc28], R52 ;  /* 0x000c283401007387 */ /* 0x000fe80000100800 */
[----:B------:R0:W-:Y:S02]  /*9b30*/  STL [R1+0xc1c], R0 ;  /* 0x000c1c0001007387 */ /* 0x0001e40000100800 */
[----:B0-----:R-:W-:Y:S02]  /*9b40*/  IMAD.MOV.U32 R0, RZ, RZ, R53 ;  /* 0x000000ffff007224 */ /* 0x001fe400078e0035 */
[----:B------:R-:W3:Y:S04]  /*9b50*/  LDL.LU.64 R52, [R1+0x1f0] ;  /* 0x0001f00001347983 */ /* 0x000ee80000300a00 */
[----:B------:R0:W-:Y:S04]  /*9b60*/  STL [R1+0xc24], R0 ;  /* 0x000c240001007387 */ /* 0x0001e80000100800 */
[----:B--2---:R1:W-:Y:S01]  /*9b70*/  STL [R1+0xc30], R16 ;  /* 0x000c301001007387 */ /* 0x0043e20000100800 */
[----:B0-----:R-:W-:-:S03]  /*9b80*/  IMAD.MOV.U32 R0, RZ, RZ, R17 ;  /* 0x000000ffff007224 */ /* 0x001fc600078e0011 */
[----:B-1----:R-:W2:Y:S04]  /*9b90*/  LDL.LU.64 R16, [R1+0x338] ;  /* 0x0003380001107983 */ /* 0x002ea80000300a00 */
[----:B------:R0:W-:Y:S04]  /*9ba0*/  STL [R1+0xc2c], R0 ;  /* 0x000c2c0001007387 */ /* 0x0001e80000100800 */
[----:B------:R1:W-:Y:S01]  /*9bb0*/  STL [R1+0xc38], R4 ;  /* 0x000c380401007387 */ /* 0x0003e20000100800 */
[----:B0-----:R-:W-:-:S03]  /*9bc0*/  IMAD.MOV.U32 R0, RZ, RZ, R5 ;  /* 0x000000ffff007224 */ /* 0x001fc600078e0005 */
[----:B------:R-:W-:Y:S04]  /*9bd0*/  STL [R1+0xc40], R34 ;  /* 0x000c402201007387 */ /* 0x000fe80000100800 */
[----:B------:R0:W-:Y:S04]  /*9be0*/  STL [R1+0xc34], R0 ;  /* 0x000c340001007387 */ /* 0x0001e80000100800 */
[----:B-1----:R-:W2:Y:S01]  /*9bf0*/  LDL.LU.64 R4, [R1+0x340] ;  /* 0x0003400001047983 */ /* 0x002ea20000300a00 */
[----:B0-----:R-:W-:-:S03]  /*9c00*/  IMAD.MOV.U32 R0, RZ, RZ, R35 ;  /* 0x000000ffff007224 */ /* 0x001fc600078e0023 */
[----:B----4-:R-:W-:Y:S04]  /*9c10*/  STL [R1+0xc48], R24 ;  /* 0x000c481801007387 */ /* 0x010fe80000100800 */
        /* <DEDUP_REMOVED lines=11> */
[----:B------:R-:W-:Y:S04]  /*9cd0*/  STL [R1+0xc60], R26 ;  /* 0x000c601a01007387 */ /* 0x000fe80000100800 */
[----:B------:R0:W-:Y:S04]  /*9ce0*/  STL [R1+0xc54], R0 ;  /* 0x000c540001007387 */ /* 0x0001e80000100800 */
[----:B-1----:R-:W4:Y:S04]  /*9cf0*/  LDL.LU.64 R50, [R1+0x360] ;  /* 0x0003600001327983 */ /* 0x002f280000300a00 */
[----:B------:R-:W4:Y:S01]  /*9d00*/  LDL.LU.64 R6, [R1+0x368] ;  /* 0x0003680001067983 */ /* 0x000f220000300a00 */
[----:B0-----:R-:W-:-:S03]  /*9d10*/  IMAD.MOV.U32 R0, RZ, RZ, R27 ;  /* 0x000000ffff007224 */ /* 0x001fc600078e001b */
[----:B------:R-:W4:Y:S04]  /*9d20*/  LDL.LU.64 R26, [R1+0x1e0] ;  /* 0x0001e000011a7983 */ /* 0x000f280000300a00 */
[----:B------:R3:W-:Y:S02]  /*9d30*/  STL [R1+0xc5c], R0 ;  /* 0x000c5c0001007387 */ /* 0x0007e40000100800 */
[----:B---3--:R-:W-:Y:S02]  /*9d40*/  IMAD.MOV.U32 R0, RZ, RZ, R37 ;  /* 0x000000ffff007224 */ /* 0x008fe400078e0025 */
[----:B------:R-:W-:Y:S04]  /*9d50*/  STL [R1+0xc68], R36 ;  /* 0x000c682401007387 */ /* 0x000fe80000100800 */
[----:B------:R-:W-:Y:S04]  /*9d60*/  STL [R1+0xc70], R54 ;  /* 0x000c703601007387 */ /* 0x000fe80000100800 */
[----:B------:R0:W-:Y:S02]  /*9d70*/  STL [R1+0xc64], R0 ;  /* 0x000c640001007387 */ /* 0x0001e40000100800 */
[----:B0-----:R-:W-:-:S02]  /*9d80*/  IMAD.MOV.U32 R0, RZ, RZ, R55 ;  /* 0x000000ffff007224 */ /* 0x001fc400078e0037 */
[----:B------:R-:W-:Y:S04]  /*9d90*/  STL [R1+0xc78], R52 ;  /* 0x000c783401007387 */ /* 0x000fe80000100800 */
[----:B------:R0:W-:Y:S04]  /*9da0*/  STL [R1+0xc6c], R0 ;  /* 0x000c6c0001007387 */ /* 0x0001e80000100800 */
[----:B------:R-:W3:Y:S01]  /*9db0*/  LDL.LU.64 R54, [R1+0x370] ;  /* 0x0003700001367983 */ /* 0x000ee20000300a00 */
[----:B0-----:R-:W-:-:S03]  /*9dc0*/  IMAD.MOV.U32 R0, RZ, RZ, R53 ;  /* 0x000000ffff007224 */ /* 0x001fc600078e0035 */
[----:B--2---:R-:W-:Y:S04]  /*9dd0*/  STL [R1+0xc80], R16 ;  /* 0x000c801001007387 */ /* 0x004fe80000100800 */
[----:B------:R0:W-:Y:S04]  /*9de0*/  STL [R1+0xc74], R0 ;  /* 0x000c740001007387 */ /* 0x0001e80000100800 */
[----:B------:R-:W2:Y:S01]  /*9df0*/  LDL.LU.64 R52, [R1+0x378] ;  /* 0x0003780001347983 */ /* 0x000ea20000300a00 */
[----:B0-----:R-:W-:-:S03]  /*9e00*/  IMAD.MOV.U32 R0, RZ, RZ, R17 ;  /* 0x000000ffff007224 */ /* 0x001fc600078e0011 */
[----:B------:R-:W2:Y:S04]  /*9e10*/  LDL.LU.64 R16, [R1+0x380] ;  /* 0x0003800001107983 */ /* 0x000ea80000300a00 */
[----:B------:R0:W-:Y:S04]  /*9e20*/  STL [R1+0xc7c], R0 ;  /* 0x000c7c0001007387 */ /* 0x0001e80000100800 */
[----:B------:R1:W-:Y:S01]  /*9e30*/  STL [R1+0xc88], R4 ;  /* 0x000c880401007387 */ /* 0x0003e20000100800 */
[----:B0-----:R-:W-:-:S03]  /*9e40*/  IMAD.MOV.U32 R0, RZ, RZ, R5 ;  /* 0x000000ffff007224 */ /* 0x001fc600078e0005 */
[----:B-1----:R-:W2:Y:S04]  /*9e50*/  LDL.LU.64 R4, [R1+0x1d8] ;  /* 0x0001d80001047983 */ /* 0x002ea80000300a00 */
        /* <DEDUP_REMOVED lines=17> */
[----:B------:R-:W-:Y:S04]  /*9f70*/  STL [R1+0xcb0], R6 ;  /* 0x000cb00601007387 */ /* 0x000fe80000100800 */
[----:B------:R-:W4:Y:S01]  /*9f80*/  LDL.LU.64 R36, [R1+0x330] ;  /* 0x0003300001247983 */ /* 0x000f220000300a00 */
[----:B0-----:R-:W-:-:S03]  /*9f90*/  IMAD.MOV.U32 R0, RZ, RZ, R7 ;  /* 0x000000ffff007224 */ /* 0x001fc600078e0007 */
[----:B------:R-:W-:Y:S04]  /*9fa0*/  STL [R1+0xcb8], R26 ;  /* 0x000cb81a01007387 */ /* 0x000fe80000100800 */
[----:B------:R0:W-:Y:S02]  /*9fb0*/  STL [R1+0xcac], R0 ;  /* 0x000cac0001007387 */ /* 0x0001e40000100800 */
[----:B0-----:R-:W-:Y:S02]  /*9fc0*/  IMAD.MOV.U32 R0, RZ, RZ, R27 ;  /* 0x000000ffff007224 */ /* 0x001fe400078e001b */
[----:B------:R-:W4:Y:S04]  /*9fd0*/  LDL.LU.64 R26, [R1+0x3b0] ;  /* 0x0003b000011a7983 */ /* 0x000f280000300a00 */
[----:B------:R0:W-:Y:S04]  /*9fe0*/  STL [R1+0xcb4], R0 ;  /* 0x000cb40001007387 */ /* 0x0001e80000100800 */
[----:B---3--:R1:W-:Y:S01]  /*9ff0*/  STL [R1+0xcc0], R54 ;  /* 0x000cc03601007387 */ /* 0x0083e20000100800 */
[----:B0-----:R-:W-:-:S03]  /*a000*/  IMAD.MOV.U32 R0, RZ, RZ, R55 ;  /* 0x000000ffff007224 */ /* 0x001fc600078e0037 */
[----:B-1----:R-:W3:Y:S04]  /*a010*/  LDL.LU.64 R54, [R1+0x3b8] ;  /* 0x0003b80001367983 */ /* 0x002ee80000300a00 */
[----:B------:R0:W-:Y:S04]  /*a020*/  STL [R1+0xcbc], R0 ;  /* 0x000cbc0001007387 */ /* 0x0001e80000100800 */
[----:B--2---:R1:W-:Y:S01]  /*a030*/  STL [R1+0xcc8], R52 ;  /* 0x000cc83401007387 */ /* 0x0043e20000100800 */
[----:B0-----:R-:W-:-:S03]  /*a040*/  IMAD.MOV.U32 R0, RZ, RZ, R53 ;  /* 0x000000ffff007224 */ /* 0x001fc600078e0035 */
[----:B------:R-:W-:Y:S04]  /*a050*/  STL [R1+0xcd0], R16 ;  /* 0x000cd01001007387 */ /* 0x000fe80000100800 */
[----:B------:R0:W-:Y:S04]  /*a060*/  STL [R1+0xcc4], R0 ;  /* 0x000cc40001007387 */ /* 0x0001e80000100800 */
[----:B-1----:R-:W2:Y:S01]  /*a070*/  LDL.LU.64 R52, [R1+0x1d0] ;  /* 0x0001d00001347983 */ /* 0x002ea20000300a00 */
[----:B0-----:R-:W-:-:S03]  /*a080*/  IMAD.MOV.U32 R0, RZ, RZ, R17 ;  /* 0x000000ffff007224 */ /* 0x001fc600078e0011 */
[----:B------:R-:W-:Y:S04]  /*a090*/  STL [R1+0xcd8], R4 ;  /* 0x000cd80401007387 */ /* 0x000fe80000100800 */
[----:B------:R0:W-:Y:S04]  /*a0a0*/  STL [R1+0xccc], R0 ;  /* 0x000ccc0001007387 */ /* 0x0001e80000100800 */
[----:B------:R-:W2:Y:S01]  /*a0b0*/  LDL.LU.64 R16, [R1+0x3c8] ;  /* 0x0003c80001107983 */ /* 0x000ea20000300a00 */
[----:B0-----:R-:W-:-:S03]  /*a0c0*/  IMAD.MOV.U32 R0, RZ, RZ, R5 ;  /* 0x000000ffff007224 */ /* 0x001fc600078e0005 */
[----:B----4-:R-:W-:Y:S04]  /*a0d0*/  STL [R1+0xce0], R34 ;  /* 0x000ce02201007387 */ /* 0x010fe80000100800 */
        /* <DEDUP_REMOVED lines=14> */
[----:B0-----:R-:W-:Y:S02]  /*a1c0*/  IMAD.MOV.U32 R0, RZ, RZ, R37 ;  /* 0x000000ffff007224 */ /* 0x001fe400078e0025 */
[----:B------:R-:W-:Y:S04]  /*a1d0*/  STL [R1+0xcf8], R36 ;  /* 0x000cf82401007387 */ /* 0x000fe80000100800 */
[----:B------:R-:W-:Y:S04]  /*a1e0*/  STL [R1+0xd00], R50 ;  /* 0x000d003201007387 */ /* 0x000fe80000100800 */
[----:B------:R0:W-:Y:S02]  /*a1f0*/  STL [R1+0xcf4], R0 ;  /* 0x000cf40001007387 */ /* 0x0001e40000100800 */
[----:B0-----:R-:W-:-:S02]  /*a200*/  IMAD.MOV.U32 R0, RZ, RZ, R51 ;  /* 0x000000ffff007224 */ /* 0x001fc400078e0033 */
[----:B------:R-:W-:Y:S04]  /*a210*/  STL [R1+0xd08], R26 ;  /* 0x000d081a01007387 */ /* 0x000fe80000100800 */
[----:B------:R0:W-:Y:S04]  /*a220*/  STL [R1+0xcfc], R0 ;  /* 0x000cfc0001007387 */ /* 0x0001e80000100800 */
[----:B------:R-:W4:Y:S01]  /*a230*/  LDL.LU.64 R50, [R1+0x3f0] ;  /* 0x0003f00001327983 */ /* 0x000f220000300a00 */
[----:B0-----:R-:W-:-:S03]  /*a240*/  IMAD.MOV.U32 R0, RZ, RZ, R27 ;  /* 0x000000ffff007224 */ /* 0x001fc600078e001b */
[----:B---3--:R-:W-:Y:S04]  /*a250*/  STL [R1+0xd10], R54 ;  /* 0x000d103601007387 */ /* 0x008fe80000100800 */
[----:B------:R0:W-:Y:S04]  /*a260*/  STL [R1+0xd04], R0 ;  /* 0x000d040001007387 */ /* 0x0001e80000100800 */
[----:B------:R-:W3:Y:S01]  /*a270*/  LDL.LU.64 R26, [R1+0x1c8] ;  /* 0x0001c800011a7983 */ /* 0x000ee20000300a00 */
[----:B0-----:R-:W-:-:S03]  /*a280*/  IMAD.MOV.U32 R0, RZ, RZ, R55 ;  /* 0x000000ffff007224 */ /* 0x001fc600078e0037 */
        /* <DEDUP_REMOVED lines=30> */
[----:B------:R1:W-:Y:S01]  /*a470*/  STL [R1+0xd50], R50 ;  /* 0x000d503201007387 */ /* 0x0003e20000100800 */
[----:B0-----:R-:W-:-:S03]  /*a480*/  IMAD.MOV.U32 R0, RZ, RZ, R51 ;  /* 0x000000ffff007224 */ /* 0x001fc600078e0033 */
[----:B-1----:R-:W4:Y:S04]  /*a490*/  LDL.LU.64 R50, [R1+0x438] ;  /* 0x0004380001327983 */ /* 0x002f280000300a00 */
[----:B------:R3:W-:Y:S02]  /*a4a0*/  STL [R1+0xd4c], R0 ;  /* 0x000d4c0001007387 */ /* 0x0007e40000100800 */
[----:B---3--:R-:W-:Y:S02]  /*a4b0*/  IMAD.MOV.U32 R0, RZ, RZ, R27 ;  /* 0x000000ffff007224 */ /* 0x008fe400078e001b */
[----:B------:R0:W-:Y:S04]  /*a4c0*/  STL [R1+0xd58], R26 ;  /* 0x000d581a01007387 */ /* 0x0001e80000100800 */
[----:B------:R-:W-:Y:S04]  /*a4d0*/  STL [R1+0xd60], R54 ;  /* 0x000d603601007387 */ /* 0x000fe80000100800 */
[----:B------:R1:W-:Y:S04]  /*a4e0*/  STL [R1+0xd54], R0 ;  /* 0x000d540001007387 */ /* 0x0003e80000100800 */
[----:B0-----:R-:W3:Y:S01]  /*a4f0*/  LDL.LU.64 R26, [R1+0x440] ;  /* 0x00044000011a7983 */ /* 0x001ee20000300a00 */
[----:B-1----:R-:W-:-:S03]  /*a500*/  IMAD.MOV.U32 R0, RZ, RZ, R55 ;  /* 0x000000ffff007224 */ /* 0x002fc600078e0037 */
[----:B--2---:R-:W-:Y:S04]  /*a510*/  STL [R1+0xd68], R52 ;  /* 0x000d683401007387 */ /* 0x004fe80000100800 */
[----:B------:R0:W-:Y:S04]  /*a520*/  STL [R1+0xd5c], R0 ;  /* 0x000d5c0001007387 */ /* 0x0001e80000100800 */
[----:B------:R-:W2:Y:S01]  /*a530*/  LDL.LU.64 R54, [R1+0x448] ;  /* 0x0004480001367983 */ /* 0x000ea20000300a00 */
[----:B0-----:R-:W-:-:S03]  /*a540*/  IMAD.MOV.U32 R0, RZ, RZ, R53 ;  /* 0x000000ffff007224 */ /* 0x001fc600078e0035 */
[----:B------:R-:W-:Y:S04]  /*a550*/  STL [R1+0xd70], R16 ;  /* 0x000d701001007387 */ /* 0x000fe80000100800 */
[----:B------:R0:W-:Y:S04]  /*a560*/  STL [R1+0xd64], R0 ;  /* 0x000d640001007387 */ /* 0x0001e80000100800 */
[----:B------:R-:W2:Y:S01]  /*a570*/  LDL.LU.64 R52, [R1+0x3c0] ;  /* 0x0003c00001347983 */ /* 0x000ea20000300a00 */
[----:B0-----:R-:W-:-:S05]  /*a580*/  IMAD.MOV.U32 R0, RZ, RZ, R17 ;  /* 0x000000ffff007224 */ /* 0x001fca00078e0011 */
[----:B------:R0:W-:Y:S04]  /*a590*/  STL [R1+0xd6c], R0 ;  /* 0x000d6c0001007387 */ /* 0x0001e80000100800 */
[----:B----4-:R1:W-:Y:S04]  /*a5a0*/  STL [R1+0xd78], R4 ;  /* 0x000d780401007387 */ /* 0x0103e80000100800 */
        /* <DEDUP_REMOVED lines=18> */
[----:B------:R-:W-:Y:S04]  /*a6d0*/  STL [R1+0xda0], R50 ;  /* 0x000da03201007387 */ /* 0x000fe80000100800 */
[----:B------:R0:W-:Y:S04]  /*a6e0*/  STL [R1+0xd94], R0 ;  /* 0x000d940001007387 */ /* 0x0001e80000100800 */
[----:B------:R-:W4:Y:S01]  /*a6f0*/  LDL.LU.64 R14, [R1+0x478] ;  /* 0x00047800010e7983 */ /* 0x000f220000300a00 */
[----:B0-----:R-:W-:-:S03]  /*a700*/  IMAD.MOV.U32 R0, RZ, RZ, R51 ;  /* 0x000000ffff007224 */ /* 0x001fc600078e0033 */
        /* <DEDUP_REMOVED lines=33> */
[----:B------:R0:W-:Y:S04]  /*a920*/  STL [R1+0xddc], R0 ;  /* 0x000ddc0001007387 */ /* 0x0001e80000100800 */
[----:B------:R1:W-:Y:S01]  /*a930*/  STL [R1+0xde8], R14 ;  /* 0x000de80e01007387 */ /* 0x0003e20000100800 */
[----:B0-----:R-:W-:-:S03]  /*a940*/  IMAD.MOV.U32 R0, RZ, RZ, R15 ;  /* 0x000000ffff007224 */ /* 0x001fc600078e000f */
[----:B------:R-:W-:Y:S04]  /*a950*/  STL [R1+0xdf0], R50 ;  /* 0x000df03201007387 */ /* 0x000fe80000100800 */
[----:B------:R0:W-:Y:S04]  /*a960*/  STL [R1+0xde4], R0 ;  /* 0x000de40001007387 */ /* 0x0001e80000100800 */
[----:B-1----:R-:W4:Y:S01]  /*a970*/  LDL.LU.64 R14, [R1+0x420] ;  /* 0x00042000010e7983 */ /* 0x002f220000300a00 */
[----:B0-----:R-:W-:-:S03]  /*a980*/  IMAD.MOV.U32 R0, RZ, RZ, R51 ;  /* 0x000000ffff007224 */ /* 0x001fc600078e0033 */
[----:B---3--:R-:W-:Y:S04]  /*a990*/  STL [R1+0xdf8], R26 ;  /* 0x000df81a01007387 */ /* 0x008fe80000100800 */
[----:B------:R0:W-:Y:S04]  /*a9a0*/  STL [R1+0xdec], R0 ;  /* 0x000dec0001007387 */ /* 0x0001e80000100800 */
[----:B------:R-:W3:Y:S01]  /*a9b0*/  LDL.LU.64 R50, [R1+0x4c8] ;  /* 0x0004c80001327983 */ /* 0x000ee20000300a00 */
[----:B0-----:R-:W-:-:S03]  /*a9c0*/  IMAD.MOV.U32 R0, RZ, RZ, R27 ;  /* 0x000000ffff007224 */ /* 0x001fc600078e001b */
[----:B--2---:R-:W-:Y:S04]  /*a9d0*/  STL [R1+0xe00], R54 ;  /* 0x000e003601007387 */ /* 0x004fe80000100800 */
[----:B------:R0:W-:Y:S04]  /*a9e0*/  STL [R1+0xdf4], R0 ;  /* 0x000df40001007387 */ /* 0x0001e80000100800 */
[----:B------:R-:W2:Y:S01]  /*a9f0*/  LDL.LU.64 R26, [R1+0x4d0] ;  /* 0x0004d000011a7983 */ /* 0x000ea20000300a00 */
[----:B0-----:R-:W-:-:S05]  /*aa00*/  IMAD.MOV.U32 R0, RZ, RZ, R55 ;  /* 0x000000ffff007224 */ /* 0x001fca00078e0037 */
[----:B------:R0:W-:Y:S04]  /*aa10*/  STL [R1+0xdfc], R0 ;  /* 0x000dfc0001007387 */ /* 0x0001e80000100800 */
[----:B------:R1:W-:Y:S04]  /*aa20*/  STL [R1+0xe08], R52 ;  /* 0x000e083401007387 */ /* 0x0003e80000100800 */
[----:B------:R-:W2:Y:S01]  /*aa30*/  LDL.LU.64 R54, [R1+0x4d8] ;  /* 0x0004d80001367983 */ /* 0x000ea20000300a00 */
[----:B0-----:R-:W-:-:S03]  /*aa40*/  IMAD.MOV.U32 R0, RZ, RZ, R53 ;  /* 0x000000ffff007224 */ /* 0x001fc600078e0035 */
[----:B----4-:R-:W-:Y:S04]  /*aa50*/  STL [R1+0xe10], R16 ;  /* 0x000e101001007387 */ /* 0x010fe80000100800 */
        /* <DEDUP_REMOVED lines=21> */
[----:B------:R1:W-:Y:S01]  /*abb0*/  STL [R1+0xe38], R14 ;  /* 0x000e380e01007387 */ /* 0x0003e20000100800 */
[----:B0-----:R-:W-:-:S03]  /*abc0*/  IMAD.MOV.U32 R0, RZ, RZ, R15 ;  /* 0x000000ffff007224 */ /* 0x001fc600078e000f */
[----:B-1----:R-:W4:Y:S04]  /*abd0*/  LDL.LU.64 R14, [R1+0x508] ;  /* 0x00050800010e7983 */ /* 0x002f280000300a00 */
        /* <DEDUP_REMOVED lines=35> */
[----:B------:R-:W-:Y:S04]  /*ae10*/  STL [R1+0xe88], R14 ;  /* 0x000e880e01007387 */ /* 0x000fe80000100800 */
[----:B------:R0:W-:Y:S04]  /*ae20*/  STL [R1+0xe7c], R0 ;  /* 0x000e7c0001007387 */ /* 0x0001e80000100800 */
[----:B------:R-:W4:Y:S01]  /*ae30*/  LDL.LU.64 R24, [R1+0x578] ;  /* 0x0005780001187983 */ /* 0x000f220000300a00 */
[----:B0-----:R-:W-:-:S03]  /*ae40*/  IMAD.MOV.U32 R0, RZ, RZ, R15 ;  /* 0x000000ffff007224 */ /* 0x001fc600078e000f */
[----:B---3--:R-:W-:Y:S04]  /*ae50*/  STL [R1+0xe90], R50 ;  /* 0x000e903201007387 */ /* 0x008fe80000100800 */
[----:B------:R0:W-:Y:S04]  /*ae60*/  STL [R1+0xe84], R0 ;  /* 0x000e840001007387 */ /* 0x0001e80000100800 */
[----:B------:R-:W3:Y:S01]  /*ae70*/  LDL.LU.64 R14, [R1+0x198] ;  /* 0x00019800010e7983 */ /* 0x000ee20000300a00 */
[----:B0-----:R-:W-:-:S05]  /*ae80*/  IMAD.MOV.U32 R0, RZ, RZ, R51 ;  /* 0x000000ffff007224 */ /* 0x001fca00078e0033 */
[----:B------:R0:W-:Y:S04]  /*ae90*/  STL [R1+0xe8c], R0 ;  /* 0x000e8c0001007387 */ /* 0x0001e80000100800 */
[----:B--2---:R1:W-:Y:S04]  /*aea0*/  STL [R1+0xe98], R26 ;  /* 0x000e981a01007387 */ /* 0x0043e80000100800 */
[----:B------:R-:W2:Y:S01]  /*aeb0*/  LDL.LU.64 R50, [R1+0x588] ;  /* 0x0005880001327983 */ /* 0x000ea20000300a00 */
[----:B0-----:R-:W-:-:S03]  /*aec0*/  IMAD.MOV.U32 R0, RZ, RZ, R27 ;  /* 0x000000ffff007224 */ /* 0x001fc600078e001b */
[----:B------:R-:W-:Y:S04]  /*aed0*/  STL [R1+0xea0], R54 ;  /* 0x000ea03601007387 */ /* 0x000fe80000100800 */
[----:B------:R0:W-:Y:S04]  /*aee0*/  STL [R1+0xe94], R0 ;  /* 0x000e940001007387 */ /* 0x0001e80000100800 */
[----:B-1----:R-:W2:Y:S04]  /*aef0*/  LDL.LU.64 R26, [R1+0x590] ;  /* 0x00059000011a7983 */ /* 0x002ea80000300a00 */
[----:B------:R-:W2:Y:S01]  /*af00*/  LDL.LU.64 R6, [R1+0x598] ;  /* 0x0005980001067983 */ /* 0x000ea20000300a00 */
[----:B0-----:R-:W-:-:S03]  /*af10*/  IMAD.MOV.U32 R0, RZ, RZ, R55 ;  /* 0x000000ffff007224 */ /* 0x001fc600078e0037 */
[----:B------:R-:W2:Y:S04]  /*af20*/  LDL.LU.64 R54, [R1+0x4c0] ;  /* 0x0004c00001367983 */ /* 0x000ea80000300a00 */
[----:B------:R4:W-:Y:S02]  /*af30*/  STL [R1+0xe9c], R0 ;  /* 0x000e9c0001007387 */ /* 0x0009e40000100800 */
[----:B----4-:R-:W-:Y:S02]  /*af40*/  IMAD.MOV.U32 R0, RZ, RZ, R37 ;  /* 0x000000ffff007224 */ /* 0x010fe400078e0025 */
        /* <DEDUP_REMOVED lines=34> */
[----:B------:R-:W-:Y:S04]  /*b170*/  STL [R1+0xef0], R6 ;  /* 0x000ef00601007387 */ /* 0x000fe80000100800 */
[----:B------:R-:W2:Y:S01]  /*b180*/  LDL.LU.64 R36, [R1+0x4e8] ;  /* 0x0004e80001247983 */ /* 0x000ea20000300a00 */
[----:B0-----:R-:W-:-:S03]  /*b190*/  IMAD.MOV.U32 R0, RZ, RZ, R7 ;  /* 0x000000ffff007224 */ /* 0x001fc600078e0007 */
[----:B------:R-:W-:Y:S04]  /*b1a0*/  STL [R1+0xef8], R54 ;  /* 0x000ef83601007387 */ /* 0x000fe80000100800 */
[----:B------:R0:W-:Y:S02]  /*b1b0*/  STL [R1+0xeec], R0 ;  /* 0x000eec0001007387 */ /* 0x0001e40000100800 */
[----:B0-----:R-:W-:Y:S02]  /*b1c0*/  IMAD.MOV.U32 R0, RZ, RZ, R55 ;  /* 0x000000ffff007224 */ /* 0x001fe400078e0037 */
        /* <DEDUP_REMOVED lines=21> */
[----:B---3--:R1:W-:Y:S01]  /*b320*/  STL [R1+0xf28], R14 ;  /* 0x000f280e01007387 */ /* 0x0083e20000100800 */
[----:B0-----:R-:W-:-:S03]  /*b330*/  IMAD.MOV.U32 R0, RZ, RZ, R15 ;  /* 0x000000ffff007224 */ /* 0x001fc600078e000f */
[----:B------:R-:W3:Y:S04]  /*b340*/  LDL.LU.64 R24, [R1+0x608] ;  /* 0x0006080001187983 */ /* 0x000ee80000300a00 */
[----:B--2---:R-:W-:Y:S04]  /*b350*/  STL [R1+0xf30], R50 ;  /* 0x000f303201007387 */ /* 0x004fe80000100800 */
[----:B------:R0:W-:Y:S04]  /*b360*/  STL [R1+0xf24], R0 ;  /* 0x000f240001007387 */ /* 0x0001e80000100800 */
[----:B-1----:R-:W2:Y:S04]  /*b370*/  LDL.LU.64 R14, [R1+0x518] ;  /* 0x00051800010e7983 */ /* 0x002ea80000300a00 */
[----:B------:R-:W2:Y:S01]  /*b380*/  LDL.LU.64 R6, [R1+0x618] ;  /* 0x0006180001067983 */ /* 0x000ea20000300a00 */
[----:B0-----:R-:W-:-:S03]  /*b390*/  IMAD.MOV.U32 R0, RZ, RZ, R51 ;  /* 0x000000ffff007224 */ /* 0x001fc600078e0033 */
[----:B------:R-:W2:Y:S04]  /*b3a0*/  LDL.LU.64 R50, [R1+0x620] ;  /* 0x0006200001327983 */ /* 0x000ea80000300a00 */
        /* <DEDUP_REMOVED lines=10> */
[----:B----4-:R-:W-:Y:S04]  /*b450*/  STL [R1+0xf50], R52 ;  /* 0x000f503401007387 */ /* 0x010fe80000100800 */
        /* <DEDUP_REMOVED lines=52> */
[----:B------:R-:W-:Y:S04]  /*b7a0*/  STL [R1+0xfb8], R34 ;  /* 0x000fb82201007387 */ /* 0x000fe80000100800 */
[----:B------:R-:W4:Y:S01]  /*b7b0*/  LDL.LU.64 R4, [R1+0x688] ;  /* 0x0006880001047983 */ /* 0x000f220000300a00 */
[----:B0-----:R-:W-:-:S05]  /*b7c0*/  IMAD.MOV.U32 R0, RZ, RZ, R35 ;  /* 0x000000ffff007224 */ /* 0x001fca00078e0023 */
[----:B------:R0:W-:Y:S04]  /*b7d0*/  STL [R1+0xfb4], R0 ;  /* 0x000fb40001007387 */ /* 0x0001e80000100800 */
[----:B---3--:R1:W-:Y:S01]  /*b7e0*/  STL [R1+0xfc0], R24 ;  /* 0x000fc01801007387 */ /* 0x0083e20000100800 */
[----:B0-----:R-:W-:-:S03]  /*b7f0*/  IMAD.MOV.U32 R0, RZ, RZ, R25 ;  /* 0x000000ffff007224 */ /* 0x001fc600078e0019 */
[----:B------:R-:W3:Y:S04]  /*b800*/  LDL.LU.64 R34, [R1+0x690] ;  /* 0x0006900001227983 */ /* 0x000ee80000300a00 */
[----:B-1----:R-:W3:Y:S04]  /*b810*/  LDL.LU.64 R24, [R1+0x698] ;  /* 0x0006980001187983 */ /* 0x002ee80000300a00 */
[----:B------:R2:W-:Y:S04]  /*b820*/  STL [R1+0xfbc], R0 ;  /* 0x000fbc0001007387 */ /* 0x0005e80000100800 */
[----:B------:R-:W3:Y:S01]  /*b830*/  LDL.LU.64 R6, [R1+0x170] ;  /* 0x0001700001067983 */ /* 0x000ee20000300a00 */
[----:B--2---:R-:W-:-:S03]  /*b840*/  IMAD.MOV.U32 R0, RZ, RZ, R37 ;  /* 0x000000ffff007224 */ /* 0x004fc600078e0025 */
        /* <DEDUP_REMOVED lines=10> */
[----:B------:R-:W2:Y:S04]  /*b8f0*/  LDL.LU.64 R50, [R1+0x6a8] ;  /* 0x0006a80001327983 */ /* 0x000ea80000300a00 */
[----:B------:R-:W2:Y:S01]  /*b900*/  LDL.LU.64 R36, [R1+0x6b0] ;  /* 0x0006b00001247983 */ /* 0x000ea20000300a00 */
[----:B0-----:R-:W-:-:S05]  /*b910*/  IMAD.MOV.U32 R0, RZ, RZ, R27 ;  /* 0x000000ffff007224 */ /* 0x001fca00078e001b */
[----:B------:R0:W-:Y:S04]  /*b920*/  STL [R1+0xfdc], R0 ;  /* 0x000fdc0001007387 */ /* 0x0001e80000100800 */
[----:B----4-:R1:W-:Y:S01]  /*b930*/  STL [R1+0xfe8], R54 ;  /* 0x000fe83601007387 */ /* 0x0103e20000100800 */
[----:B0-----:R-:W-:-:S03]  /*b940*/  IMAD.MOV.U32 R0, RZ, RZ, R55 ;  /* 0x000000ffff007224 */ /* 0x001fc600078e0037 */
[----:B-1----:R-:W4:Y:S04]  /*b950*/  LDL.LU.64 R54, [R1+0x5e0] ;  /* 0x0005e00001367983 */ /* 0x002f280000300a00 */
[----:B------:R0:W-:Y:S04]  /*b960*/  STL [R1+0xfe4], R0 ;  /* 0x000fe40001007387 */ /* 0x0001e80000100800 */
[----:B------:R1:W-:Y:S04]  /*b970*/  STL [R1+0xff0], R52 ;  /* 0x000ff03401007387 */ /* 0x0003e80000100800 */
[----:B------:R-:W4:Y:S01]  /*b980*/  LDL.LU.64 R26, [R1+0x6b8] ;  /* 0x0006b800011a7983 */ /* 0x000f220000300a00 */
        /* <DEDUP_REMOVED lines=16> */
[----:B-1----:R-:W-:-:S05]  /*ba90*/  IMAD.MOV.U32 R0, RZ, RZ, R25 ;  /* 0x000000ffff007224 */ /* 0x002fca00078e0019 */
[----:B------:R0:W-:Y:S04]  /*baa0*/  STL [R1+0x100c], R0 ;  /* 0x00100c0001007387 */ /* 0x0001e80000100800 */
[----:B------:R-:W-:Y:S04]  /*bab0*/  STL [R1+0x1018], R6 ;  /* 0x0010180601007387 */ /* 0x000fe80000100800 */
[----:B------:R-:W3:Y:S01]  /*bac0*/  LDL.LU.64 R24, [R1+0x6d8] ;  /* 0x0006d80001187983 */ /* 0x000ee20000300a00 */
[----:B0-----:R-:W-:-:S03]  /*bad0*/  IMAD.MOV.U32 R0, RZ, RZ, R7 ;  /* 0x000000ffff007224 */ /* 0x001fc600078e0007 */
[----:B--2---:R-:W-:Y:S04]  /*bae0*/  STL [R1+0x1020], R14 ;  /* 0x0010200e01007387 */ /* 0x004fe80000100800 */
[----:B------:R0:W-:Y:S02]  /*baf0*/  STL [R1+0x1014], R0 ;  /* 0x0010140001007387 */ /* 0x0001e40000100800 */
[----:B0-----:R-:W-:Y:S02]  /*bb00*/  IMAD.MOV.U32 R0, RZ, RZ, R15 ;  /* 0x000000ffff007224 */ /* 0x001fe400078e000f */
[----:B------:R-:W2:Y:S04]  /*bb10*/  LDL.LU.64 R14, [R1+0x6e0] ;  /* 0x0006e000010e7983 */ /* 0x000ea80000300a00 */
        /* <DEDUP_REMOVED lines=8> */
[----:B------:R0:W-:Y:S02]  /*bba0*/  STL [R1+0x102c], R0 ;  /* 0x00102c0001007387 */ /* 0x0001e40000100800 */
[----:B0-----:R-:W-:Y:S02]  /*bbb0*/  IMAD.MOV.U32 R0, RZ, RZ, R55 ;  /* 0x000000ffff007224 */ /* 0x001fe400078e0037 */
[----:B------:R-:W4:Y:S04]  /*bbc0*/  LDL.LU.64 R54, [R1+0x6e8] ;  /* 0x0006e80001367983 */ /* 0x000f280000300a00 */
        /* <DEDUP_REMOVED lines=8> */
[----:B------:R-:W4:Y:S01]  /*bc50*/  LDL.LU.64 R52, [R1+0x6f0] ;  /* 0x0006f00001347983 */ /* 0x000f220000300a00 */
[----:B0-----:R-:W-:-:S03]  /*bc60*/  IMAD.MOV.U32 R0, RZ, RZ, R17 ;  /* 0x000000ffff007224 */ /* 0x001fc600078e0011 */
[----:B------:R-:W-:Y:S04]  /*bc70*/  STL [R1+0x1058], R4 ;  /* 0x0010580401007387 */ /* 0x000fe80000100800 */
[----:B------:R0:W-:Y:S04]  /*bc80*/  STL [R1+0x104c], R0 ;  /* 0x00104c0001007387 */ /* 0x0001e80000100800 */
[----:B------:R-:W4:Y:S04]  /*bc90*/  LDL.LU.64 R38, [R1+0x6f8] ;  /* 0x0006f80001267983 */ /* 0x000f280000300a00 */
[----:B------:R-:W4:Y:S01]  /*bca0*/  LDL.LU.64 R18, [R1+0x700] ;  /* 0x0007000001127983 */ /* 0x000f220000300a00 */
[----:B0-----:R-:W-:-:S03]  /*bcb0*/  IMAD.MOV.U32 R0, RZ, RZ, R5 ;  /* 0x000000ffff007224 */ /* 0x001fc600078e0005 */
[----:B------:R-:W4:Y:S04]  /*bcc0*/  LDL.LU.64 R28, [R1+0x160] ;  /* 0x00016000011c7983 */ /* 0x000f280000300a00 */
[----:B------:R3:W-:Y:S02]  /*bcd0*/  STL [R1+0x1054], R0 ;  /* 0x0010540001007387 */ /* 0x0007e40000100800 */
[----:B---3--:R-:W-:Y:S02]  /*bce0*/  IMAD.MOV.U32 R0, RZ, RZ, R35 ;  /* 0x000000ffff007224 */ /* 0x008fe400078e0023 */
[----:B------:R-:W-:Y:S04]  /*bcf0*/  STL [R1+0x1060], R34 ;  /* 0x0010602201007387 */ /* 0x000fe80000100800 */
[----:B------:R0:W-:Y:S04]  /*bd00*/  STL [R1+0x105c], R0 ;  /* 0x00105c0001007387 */ /* 0x0001e80000100800 */
[----:B------:R-:W-:Y:S04]  /*bd10*/  STL [R1+0x1068], R24 ;  /* 0x0010681801007387 */ /* 0x000fe80000100800 */
[----:B------:R-:W3:Y:S01]  /*bd20*/  LDL.LU.64 R6, [R1+0x708] ;  /* 0x0007080001067983 */ /* 0x000ee20000300a00 */
[----:B0-----:R-:W-:-:S03]  /*bd30*/  IMAD.MOV.U32 R0, RZ, RZ, R25 ;  /* 0x000000ffff007224 */ /* 0x001fc600078e0019 */
[----:B------:R-:W3:Y:S04]  /*bd40*/  LDL.LU.64 R36, [R1+0x710] ;  /* 0x0007100001247983 */ /* 0x000ee80000300a00 */
[----:B------:R0:W-:Y:S04]  /*bd50*/  STL [R1+0x1064], R0 ;  /* 0x0010640001007387 */ /* 0x0001e80000100800 */
[----:B--2---:R-:W-:Y:S01]  /*bd60*/  STL [R1+0x1070], R14 ;  /* 0x0010700e01007387 */ /* 0x004fe20000100800 */
[----:B0-----:R-:W-:-:S03]  /*bd70*/  IMAD.MOV.U32 R0, RZ, RZ, R15 ;  /* 0x000000ffff007224 */ /* 0x001fc600078e000f */
[----:B------:R-:W2:Y:S04]  /*bd80*/  LDL.LU.64 R26, [R1+0x648] ;  /* 0x00064800011a7983 */ /* 0x000ea80000300a00 */
[----:B------:R-:W2:Y:S04]  /*bd90*/  LDL.LU.64 R16, [R1+0x718] ;  /* 0x0007180001107983 */ /* 0x000ea80000300a00 */
[----:B------:R0:W-:Y:S04]  /*bda0*/  STL [R1+0x106c], R0 ;  /* 0x00106c0001007387 */ /* 0x0001e80000100800 */
[----:B------:R-:W-:Y:S04]  /*bdb0*/  STL [R1+0x1078], R50 ;  /* 0x0010783201007387 */ /* 0x000fe80000100800 */
[----:B------:R-:W2:Y:S01]  /*bdc0*/  LDL.LU.64 R4, [R1+0x720] ;  /* 0x0007200001047983 */ /* 0x000ea20000300a00 */
[----:B0-----:R-:W-:-:S03]  /*bdd0*/  IMAD.MOV.U32 R0, RZ, RZ, R51 ;  /* 0x000000ffff007224 */ /* 0x001fc600078e0033 */
[----:B------:R-:W2:Y:S04]  /*bde0*/  LDL.LU.64 R34, [R1+0x728] ;  /* 0x0007280001227983 */ /* 0x000ea80000300a00 */
[----:B------:R0:W-:Y:S04]  /*bdf0*/  STL [R1+0x1074], R0 ;  /* 0x0010740001007387 */ /* 0x0001e80000100800 */
[----:B----4-:R1:W-:Y:S04]  /*be00*/  STL [R1+0x1080], R54 ;  /* 0x0010803601007387 */ /* 0x0103e80000100800 */
[----:B------:R-:W4:Y:S01]  /*be10*/  LDL.LU.64 R24, [R1+0x158] ;  /* 0x0001580001187983 */ /* 0x000f220000300a00 */
[----:B0-----:R-:W-:-:S03]  /*be20*/  IMAD.MOV.U32 R0, RZ, RZ, R55 ;  /* 0x000000ffff007224 */ /* 0x001fc600078e0037 */
[----:B------:R-:W4:Y:S01]  /*be30*/  LDL.LU.64 R14, [R1+0x730] ;  /* 0x00073000010e7983 */ /* 0x000f220000300a00 */
[----:B-1----:R-:W-:-:S03]  /*be40*/  IMAD.MOV.U32 R54, RZ, RZ, R2 ;  /* 0x000000ffff367224 */ /* 0x002fc600078e0002 */
[----:B------:R0:W-:Y:S01]  /*be50*/  STL [R1+0x107c], R0 ;  /* 0x00107c0001007387 */ /* 0x0001e20000100800 */
[----:B------:R-:W-:-:S03]  /*be60*/  IMAD.MOV.U32 R55, RZ, RZ, R3 ;  /* 0x000000ffff377224 */ /* 0x000fc600078e0003 */
[----:B------:R-:W4:Y:S01]  /*be70*/  LDL.LU.64 R2, [R1+0x738] ;  /* 0x0007380001027983 */ /* 0x000f220000300a00 */
[----:B0-----:R-:W0:Y:S01]  /*be80*/  LDC R0, c[0x0][0x3a8] ;  /* 0x0000ea00ff007b82 */ /* 0x001e220000000800 */
[----:B------:R-:W-:Y:S02]  /*be90*/  IMAD.MOV.U32 R8, RZ, RZ, R53 ;  /* 0x000000ffff087224 */ /* 0x000fe400078e0035 */
[----:B------:R1:W-:Y:S04]  /*bea0*/  STL [R1+0x1088], R52 ;  /* 0x0010883401007387 */ /* 0x0003e80000100800 */
[----:B------:R-:W4:Y:S04]  /*beb0*/  LDL.LU.64 R50, [R1+0x740] ;  /* 0x0007400001327983 */ /* 0x000f280000300a00 */
[----:B------:R1:W-:Y:S04]  /*bec0*/  STL [R1+0x1084], R8 ;  /* 0x0010840801007387 */ /* 0x0003e80000100800 */
[----:B------:R-:W-:Y:S04]  /*bed0*/  STL [R1+0x1090], R38 ;  /* 0x0010902601007387 */ /* 0x000fe80000100800 */
[----:B-1----:R-:W4:Y:S01]  /*bee0*/  LDL.LU.64 R52, [R1+0x680] ;  /* 0x0006800001347983 */ /* 0x002f220000300a00 */
[----:B------:R-:W-:-:S03]  /*bef0*/  IMAD.MOV.U32 R8, RZ, RZ, R39 ;  /* 0x000000ffff087224 */ /* 0x000fc600078e0027 */
[----:B------:R-:W-:Y:S04]  /*bf00*/  STL [R1+0x1098], R28 ;  /* 0x0010981c01007387 */ /* 0x000fe80000100800 */
[----:B------:R1:W-:Y:S04]  /*bf10*/  STL [R1+0x108c], R8 ;  /* 0x00108c0801007387 */ /* 0x0003e80000100800 */
[----:B------:R-:W-:Y:S01]  /*bf20*/  STL [R1+0x10a0], R18 ;  /* 0x0010a01201007387 */ /* 0x000fe20000100800 */
[----:B-1----:R-:W-:-:S05]  /*bf30*/  IMAD.MOV.U32 R8, RZ, RZ, R29 ;  /* 0x000000ffff087224 */ /* 0x002fca00078e001d */
[----:B------:R1:W-:Y:S02]  /*bf40*/  STL [R1+0x1094], R8 ;  /* 0x0010940801007387 */ /* 0x0003e40000100800 */
[----:B-1----:R-:W-:Y:S02]  /*bf50*/  IMAD.MOV.U32 R8, RZ, RZ, R19 ;  /* 0x000000ffff087224 */ /* 0x002fe400078e0013 */
[C---:B0-----:R-:W-:Y:S02]  /*bf60*/  IMAD R10, R0.reuse, 0x7e, RZ ;  /* 0x0000007e000a7824 */ /* 0x041fe400078e02ff */
[----:B------:R-:W-:Y:S01]  /*bf70*/  IMAD R11, R0, 0x7d, RZ ;  /* 0x0000007d000b7824 */ /* 0x000fe200078e02ff */
[----:B---3--:R0:W-:Y:S04]  /*bf80*/  STL [R1+0x10a8], R6 ;  /* 0x0010a80601007387 */ /* 0x0081e80000100800 */
[----:B------:R-:W-:Y:S04]  /*bf90*/  STL [R1+0x109c], R8 ;  /* 0x00109c0801007387 */ /* 0x000fe80000100800 */
[----:B------:R-:W-:Y:S01]  /*bfa0*/  STL [R1+0x10b0], R36 ;  /* 0x0010b02401007387 */ /* 0x000fe20000100800 */
[----:B0-----:R-:W-:-:S05]  /*bfb0*/  IMAD.MOV.U32 R6, RZ, RZ, R7 ;  /* 0x000000ffff067224 */ /* 0x001fca00078e0007 */
[----:B------:R0:W-:Y:S02]  /*bfc0*/  STL [R1+0x10a4], R6 ;  /* 0x0010a40601007387 */ /* 0x0001e40000100800 */
[----:B0-----:R-:W-:Y:S02]  /*bfd0*/  IMAD.MOV.U32 R6, RZ, RZ, R37 ;  /* 0x000000ffff067224 */ /* 0x001fe400078e0025 */
[----:B--2---:R-:W-:Y:S04]  /*bfe0*/  STL [R1+0x10b8], R26 ;  /* 0x0010b81a01007387 */ /* 0x004fe80000100800 */
[----:B------:R0:W-:Y:S04]  /*bff0*/  STL [R1+0x10ac], R6 ;  /* 0x0010ac0601007387 */ /* 0x0001e80000100800 */
[----:B------:R-:W-:Y:S01]  /*c000*/  STL [R1+0x10c0], R16 ;  /* 0x0010c01001007387 */ /* 0x000fe20000100800 */
[----:B0-----:R-:W-:-:S05]  /*c010*/  IMAD.MOV.U32 R6, RZ, RZ, R27 ;  /* 0x000000ffff067224 */ /* 0x001fca00078e001b */
[----:B------:R0:W-:Y:S04]  /*c020*/  STL [R1+0x10b4], R6 ;  /* 0x0010b40601007387 */ /* 0x0001e80000100800 */
[----:B------:R1:W-:Y:S01]  /*c030*/  STL [R1+0x10c8], R4 ;  /* 0x0010c80401007387 */ /* 0x0003e20000100800 */
[----:B0-----:R-:W-:Y:S02]  /*c040*/  IMAD.MOV.U32 R6, RZ, RZ, R17 ;  /* 0x000000ffff067224 */ /* 0x001fe400078e0011 */
[----:B-1----:R-:W-:-:S03]  /*c050*/  IMAD.MOV.U32 R4, RZ, RZ, R5 ;  /* 0x000000ffff047224 */ /* 0x002fc600078e0005 */
[----:B------:R-:W-:Y:S04]  /*c060*/  STL [R1+0x10bc], R6 ;  /* 0x0010bc0601007387 */ /* 0x000fe80000100800 */
[----:B------:R-:W-:Y:S04]  /*c070*/  STL [R1+0x10d0], R34 ;  /* 0x0010d02201007387 */ /* 0x000fe80000100800 */
[----:B------:R0:W-:Y:S04]  /*c080*/  STL [R1+0x10c4], R4 ;  /* 0x0010c40401007387 */ /* 0x0001e80000100800 */
[----:B----4-:R-:W-:Y:S01]  /*c090*/  STL [R1+0x10d8], R24 ;  /* 0x0010d81801007387 */ /* 0x010fe20000100800 */
[----:B0-----:R-:W-:-:S05]  /*c0a0*/  IMAD.MOV.U32 R4, RZ, RZ, R35 ;  /* 0x000000ffff047224 */ /* 0x001fca00078e0023 */
[----:B------:R0:W-:Y:S04]  /*c0b0*/  STL [R1+0x10cc], R4 ;  /* 0x0010cc0401007387 */ /* 0x0001e80000100800 */
[----:B------:R-:W-:Y:S01]  /*c0c0*/  STL [R1+0x10e0], R14 ;  /* 0x0010e00e01007387 */ /* 0x000fe20000100800 */
[----:B0-----:R-:W-:-:S05]  /*c0d0*/  IMAD.MOV.U32 R4, RZ, RZ, R25 ;  /* 0x000000ffff047224 */ /* 0x001fca00078e0019 */
[----:B------:R0:W-:Y:S02]  /*c0e0*/  STL [R1+0x10d4], R4 ;  /* 0x0010d40401007387 */ /* 0x0001e40000100800 */
[----:B0-----:R-:W-:-:S05]  /*c0f0*/  IMAD.MOV.U32 R4, RZ, RZ, R15 ;  /* 0x000000ffff047224 */ /* 0x001fca00078e000f */
[----:B------:R0:W-:Y:S01]  /*c100*/  STL [R1+0x10dc], R4 ;  /* 0x0010dc0401007387 */ /* 0x0001e20000100800 */
[----:B------:R-:W-:-:S03]  /*c110*/  IMAD R6, R0, 0x7f, RZ ;  /* 0x0000007f00067824 */ /* 0x000fc600078e02ff */
[----:B------:R1:W-:Y:S01]  /*c120*/  STL [R1+0x10e8], R2 ;  /* 0x0010e80201007387 */ /* 0x0003e20000100800 */
[----:B0-----:R-:W-:-:S05]  /*c130*/  IMAD.MOV.U32 R4, RZ, RZ, R3 ;  /* 0x000000ffff047224 */ /* 0x001fca00078e0003 */
[----:B------:R0:W-:Y:S01]  /*c140*/  STL [R1+0x10e4], R4 ;  /* 0x0010e40401007387 */ /* 0x0001e20000100800 */
[----:B-1----:R-:W-:-:S03]  /*c150*/  IMAD.WIDE R2, R6, 0x2, R54 ;  /* 0x0000000206027825 */ /* 0x002fc600078e0236 */
[----:B------:R-:W-:Y:S01]  /*c160*/  STL [R1+0x10f0], R50 ;  /* 0x0010f03201007387 */ /* 0x000fe20000100800 */
[----:B0-----:R-:W-:-:S03]  /*c170*/  IMAD.MOV.U32 R4, RZ, RZ, R51 ;  /* 0x000000ffff047224 */ /* 0x001fc600078e0033 */
[----:B------:R-:W-:Y:S04]  /*c180*/  STL [R1+0x10f8], R52 ;  /* 0x0010f83401007387 */ /* 0x000fe80000100800 */
[----:B------:R0:W-:Y:S04]  /*c190*/  STL [R1+0x10ec], R4 ;  /* 0x0010ec0401007387 */ /* 0x0001e80000100800 */
[----:B------:R-:W-:Y:S01]  /*c1a0*/  STL [R1+0x1100], R2 ;  /* 0x0011000201007387 */ /* 0x000fe20000100800 */
[----:B0-----:R-:W-:-:S05]  /*c1b0*/  IMAD.MOV.U32 R4, RZ, RZ, R53 ;  /* 0x000000ffff047224 */ /* 0x001fca00078e0035 */
[----:B------:R0:W-:Y:S04]  /*c1c0*/  STL [R1+0x10f4], R4 ;  /* 0x0010f40401007387 */ /* 0x0001e80000100800 */
[----:B------:R1:W-:Y:S01]  /*c1d0*/  STL [R1+0x10fc], R3 ;  /* 0x0010fc0301007387 */ /* 0x0003e20000100800 */
[----:B------:R-:W-:-:S04]  /*c1e0*/  IMAD.WIDE R8, R10, 0x2, R54 ;  /* 0x000000020a087825 */ /* 0x000fc800078e0236 */
[----:B0-----:R-:W-:-:S04]  /*c1f0*/  IMAD.WIDE R4, R6, 0x2, R58 ;  /* 0x0000000206047825 */ /* 0x001fc800078e023a */
[----:B-1----:R-:W-:-:S04]  /*c200*/  IMAD.WIDE R2, R6, 0x2, R56 ;  /* 0x0000000206027825 */ /* 0x002fc800078e0238 */
[----:B------:R-:W-:Y:S01]  /*c210*/  IMAD.WIDE R6, R6, 0x2, R60 ;  /* 0x0000000206067825 */ /* 0x000fe200078e023c */
[----:B------:R-:W-:Y:S04]  /*c220*/  STL [R1+0x1108], R2 ;  /* 0x0011080201007387 */ /* 0x000fe80000100800 */
[----:B------:R0:W-:Y:S04]  /*c230*/  STL [R1+0x1104], R3 ;  /* 0x0011040301007387 */ /* 0x0001e80000100800 */
[----:B------:R-:W-:Y:S04]  /*c240*/  STL [R1+0x1110], R4 ;  /* 0x0011100401007387 */ /* 0x000fe80000100800 */
[----:B------:R1:W-:Y:S01]  /*c250*/  STL [R1+0x110c], R5 ;  /* 0x00110c0501007387 */ /* 0x0003e20000100800 */
[----:B0-----:R-:W-:-:S03]  /*c260*/  IMAD.WIDE R2, R10, 0x2, R56 ;  /* 0x000000020a027825 */ /* 0x001fc600078e0238 */
[----:B------:R-:W-:Y:S04]  /*c270*/  STL [R1+0x1118], R6 ;  /* 0x0011180601007387 */ /* 0x000fe80000100800 */
[----:B------:R0:W-:Y:S01]  /*c280*/  STL [R1+0x1114], R7 ;  /* 0x0011140701007387 */ /* 0x0001e20000100800 */
[----:B-1----:R-:W-:-:S03]  /*c290*/  IMAD.WIDE R4, R10, 0x2, R58 ;  /* 0x000000020a047825 */ /* 0x002fc600078e023a */
[----:B------:R-:W-:Y:S04]  /*c2a0*/  STL [R1+0x1120], R8 ;  /* 0x0011200801007387 */ /* 0x000fe80000100800 */
[----:B------:R1:W-:Y:S01]  /*c2b0*/  STL [R1+0x111c], R9 ;  /* 0x00111c0901007387 */ /* 0x0003e20000100800 */
[----:B0-----:R-:W-:-:S03]  /*c2c0*/  IMAD.WIDE R6, R10, 0x2, R60 ;  /* 0x000000020a067825 */ /* 0x001fc600078e023c */
[----:B------:R-:W-:Y:S04]  /*c2d0*/  STL [R1+0x1128], R2 ;  /* 0x0011280201007387 */ /* 0x000fe80000100800 */
[----:B------:R0:W-:Y:S01]  /*c2e0*/  STL [R1+0x1124], R3 ;  /* 0x0011240301007387 */ /* 0x0001e20000100800 */
[----:B-1----:R-:W-:-:S03]  /*c2f0*/  IMAD.WIDE R8, R11, 0x2, R54 ;  /* 0x000000020b087825 */ /* 0x002fc600078e0236 */
[----:B------:R-:W-:Y:S01]  /*c300*/  STL [R1+0x1130], R4 ;  /* 0x0011300401007387 */ /* 0x000fe20000100800 */
[----:B------:R-:W-:-:S03]  /*c310*/  IMAD R10, R0, 0x7c, RZ ;  /* 0x0000007c000a7824 */ /* 0x000fc600078e02ff */
        /* <DEDUP_REMOVED lines=779> */
[----:B------:R-:W-:-:S03]  /*f3d0*/  IMAD.SHL.U32 R10, R0, 0x40, RZ ;  /* 0x00000040000a7824 */ /* 0x000fc600078e00ff */
        /* <DEDUP_REMOVED lines=30> */
[----:B------:R1:W-:Y:S04]  /*f5c0*/  STL [R1+0x1900], R8 ;  /* 0x0019000801007387 */ /* 0x0003e80000100800 */
[----:B------:R-:W-:Y:S01]  /*f5d0*/  STL [R1+0x18fc], R9 ;  /* 0x0018fc0901007387 */ /* 0x000fe20000100800 */
[----:B0-----:R-:W-:-:S03]  /*f5e0*/  IMAD.WIDE R6, R11, 0x2, R60 ;  /* 0x000000020b067825 */ /* 0x001fc600078e023c */
[----:B------:R-:W-:Y:S01]  /*f5f0*/  STL [R1+0x1908], R2 ;  /* 0x0019080201007387 */ /* 0x000fe20000100800 */
[----:B------:R-:W0:Y:S01]  /*f600*/  LDC R11, c[0x0][0x3a8] ;  /* 0x0000ea00ff0b7b82 */ /* 0x000e220000000800 */
[----:B-1----:R-:W-:Y:S02]  /*f610*/  IMAD R8, R0, 0x3e, RZ ;  /* 0x0000003e00087824 */ /* 0x002fe400078e02ff */
[----:B------:R1:W-:Y:S04]  /*f620*/  STL [R1+0x1904], R3 ;  /* 0x0019040301007387 */ /* 0x0003e80000100800 */
[----:B------:R-:W-:Y:S04]  /*f630*/  STL [R1+0x1910], R4 ;  /* 0x0019100401007387 */ /* 0x000fe80000100800 */
[----:B------:R2:W-:Y:S01]  /*f640*/  STL [R1+0x190c], R5 ;  /* 0x00190c0501007387 */ /* 0x0005e20000100800 */
[----:B-1----:R-:W-:-:S03]  /*f650*/  IMAD.WIDE R2, R8, 0x2, R54 ;  /* 0x0000000208027825 */ /* 0x002fc600078e0236 */
[----:B------:R-:W-:Y:S04]  /*f660*/  STL [R1+0x1918], R6 ;  /* 0x0019180601007387 */ /* 0x000fe80000100800 */
[----:B------:R-:W-:Y:S04]  /*f670*/  STL [R1+0x1914], R7 ;  /* 0x0019140701007387 */ /* 0x000fe80000100800 */
[----:B------:R-:W-:Y:S04]  /*f680*/  STL [R1+0x1920], R2 ;  /* 0x0019200201007387 */ /* 0x000fe80000100800 */
[----:B------:R1:W-:Y:S01]  /*f690*/  STL [R1+0x191c], R3 ;  /* 0x00191c0301007387 */ /* 0x0003e20000100800 */
[----:B------:R-:W-:-:S02]  /*f6a0*/  IMAD R9, R0, 0x3d, RZ ;  /* 0x0000003d00097824 */ /* 0x000fc400078e02ff */
[----:B--2---:R-:W-:-:S04]  /*f6b0*/  IMAD.WIDE R4, R8, 0x2, R58 ;  /* 0x0000000208047825 */ /* 0x004fc800078e023a */
[----:B-1----:R-:W-:-:S04]  /*f6c0*/  IMAD.WIDE R2, R8, 0x2, R56 ;  /* 0x0000000208027825 */ /* 0x002fc800078e0238 */
[----:B------:R-:W-:Y:S01]  /*f6d0*/  IMAD.WIDE R6, R8, 0x2, R60 ;  /* 0x0000000208067825 */ /* 0x000fe200078e023c */
[----:B------:R-:W-:Y:S04]  /*f6e0*/  STL [R1+0x1928], R2 ;  /* 0x0019280201007387 */ /* 0x000fe80000100800 */
[----:B------:R1:W-:Y:S04]  /*f6f0*/  STL [R1+0x1924], R3 ;  /* 0x0019240301007387 */ /* 0x0003e80000100800 */
[----:B------:R-:W-:Y:S04]  /*f700*/  STL [R1+0x1930], R4 ;  /* 0x0019300401007387 */ /* 0x000fe80000100800 */
[----:B------:R2:W-:Y:S01]  /*f710*/  STL [R1+0x192c], R5 ;  /* 0x00192c0501007387 */ /* 0x0005e20000100800 */
[----:B-1----:R-:W-:-:S03]  /*f720*/  IMAD.WIDE R2, R9, 0x2, R54 ;  /* 0x0000000209027825 */ /* 0x002fc600078e0236 */
[----:B------:R-:W-:Y:S04]  /*f730*/  STL [R1+0x1938], R6 ;  /* 0x0019380601007387 */ /* 0x000fe80000100800 */
[----:B------:R1:W-:Y:S04]  /*f740*/  STL [R1+0x1934], R7 ;  /* 0x0019340701007387 */ /* 0x0003e80000100800 */
[----:B------:R-:W-:Y:S01]  /*f750*/  STL [R1+0x1940], R2 ;  /* 0x0019400201007387 */ /* 0x000fe20000100800 */
[----:B------:R-:W-:-:S03]  /*f760*/  IMAD R10, R0, 0x3c, RZ ;  /* 0x0000003c000a7824 */ /* 0x000fc600078e02ff */
[----:B------:R3:W-:Y:S01]  /*f770*/  STL [R1+0x193c], R3 ;  /* 0x00193c0301007387 */ /* 0x0007e20000100800 */
[----:B--2---:R-:W-:-:S04]  /*f780*/  IMAD.WIDE R4, R9, 0x2, R58 ;  /* 0x0000000209047825 */ /* 0x004fc800078e023a */
[----:B-1----:R-:W-:-:S04]  /*f790*/  IMAD.WIDE R6, R9, 0x2, R60 ;  /* 0x0000000209067825 */ /* 0x002fc800078e023c */
[----:B---3--:R-:W-:-:S04]  /*f7a0*/  IMAD.WIDE R2, R9, 0x2, R56 ;  /* 0x0000000209027825 */ /* 0x008fc800078e0238 */
[C---:B------:R-:W-:Y:S01]  /*f7b0*/  IMAD.WIDE R8, R10.reuse, 0x2, R54 ;  /* 0x000000020a087825 */ /* 0x040fe200078e0236 */
[----:B------:R-:W-:Y:S04]  /*f7c0*/  STL [R1+0x1948], R2 ;  /* 0x0019480201007387 */ /* 0x000fe80000100800 */
[----:B------:R1:W-:Y:S04]  /*f7d0*/  STL [R1+0x1944], R3 ;  /* 0x0019440301007387 */ /* 0x0003e80000100800 */
[----:B------:R-:W-:Y:S04]  /*f7e0*/  STL [R1+0x1950], R4 ;  /* 0x0019500401007387 */ /* 0x000fe80000100800 */
[----:B------:R2:W-:Y:S01]  /*f7f0*/  STL [R1+0x194c], R5 ;  /* 0x00194c0501007387 */ /* 0x0005e20000100800 */
[----:B-1----:R-:W-:-:S03]  /*f800*/  IMAD.WIDE R2, R10, 0x2, R56 ;  /* 0x000000020a027825 */ /* 0x002fc600078e0238 */
[----:B------:R-:W-:Y:S04]  /*f810*/  STL [R1+0x1958], R6 ;  /* 0x0019580601007387 */ /* 0x000fe80000100800 */
[----:B------:R-:W-:Y:S04]  /*f820*/  STL [R1+0x1954], R7 ;  /* 0x0019540701007387 */ /* 0x000fe80000100800 */
[----:B------:R0:W-:Y:S01]  /*f830*/  STL [R1+0x1960], R8 ;  /* 0x0019600801007387 */ /* 0x0001e20000100800 */
[----:B--2---:R-:W-:-:S03]  /*f840*/  IMAD.WIDE R4, R10, 0x2, R58 ;  /* 0x000000020a047825 */ /* 0x004fc600078e023a */
[----:B------:R-:W-:Y:S04]  /*f850*/  STL [R1+0x195c], R9 ;  /* 0x00195c0901007387 */ /* 0x000fe80000100800 */
[----:B------:R-:W-:Y:S04]  /*f860*/  STL [R1+0x1968], R2 ;  /* 0x0019680201007387 */ /* 0x000fe80000100800 */
[----:B------:R1:W-:Y:S01]  /*f870*/  STL [R1+0x1964], R3 ;  /* 0x0019640301007387 */ /* 0x0003e20000100800 */
[----:B0-----:R-:W-:Y:S02]  /*f880*/  IMAD R8, R11, 0x3b, RZ ;  /* 0x0000003b0b087824 */ /* 0x001fe400078e02ff */
[----:B------:R-:W0:Y:S01]  /*f890*/  LDC R11, c[0x0][0x3a8] ;  /* 0x0000ea00ff0b7b82 */ /* 0x000e220000000800 */
[----:B------:R-:W-:Y:S01]  /*f8a0*/  STL [R1+0x1970], R4 ;  /* 0x0019700401007387 */ /* 0x000fe20000100800 */
[----:B-1----:R-:W-:-:S06]  /*f8b0*/  IMAD.WIDE R2, R10, 0x2, R60 ;  /* 0x000000020a027825 */ /* 0x002fcc00078e023c */
[----:B------:R-:W1:Y:S01]  /*f8c0*/  LDC R10, c[0x0][0x3a8] ;  /* 0x0000ea00ff0a7b82 */ /* 0x000e620000000800 */
[----:B------:R2:W-:Y:S01]  /*f8d0*/  STL [R1+0x196c], R5 ;  /* 0x00196c0501007387 */ /* 0x0005e20000100800 */
[----:B------:R-:W-:-:S03]  /*f8e0*/  IMAD.WIDE R6, R8, 0x2, R54 ;  /* 0x0000000208067825 */ /* 0x000fc600078e0236 */
[----:B------:R-:W-:Y:S04]  /*f8f0*/  STL [R1+0x1978], R2 ;  /* 0x0019780201007387 */ /* 0x000fe80000100800 */
[----:B------:R3:W-:Y:S01]  /*f900*/  STL [R1+0x1974], R3 ;  /* 0x0019740301007387 */ /* 0x0007e20000100800 */
[----:B--2---:R-:W-:-:S03]  /*f910*/  IMAD.WIDE R4, R8, 0x2, R58 ;  /* 0x0000000208047825 */ /* 0x004fc600078e023a */
[----:B------:R-:W-:Y:S01]  /*f920*/  STL [R1+0x1980], R6 ;  /* 0x0019800601007387 */ /* 0x000fe20000100800 */
[----:B---3--:R-:W-:-:S03]  /*f930*/  IMAD.WIDE R2, R8, 0x2, R56 ;  /* 0x0000000208027825 */ /* 0x008fc600078e0238 */
[----:B------:R2:W-:Y:S04]  /*f940*/  STL [R1+0x197c], R7 ;  /* 0x00197c0701007387 */ /* 0x0005e80000100800 */
[----:B------:R-:W-:Y:S01]  /*f950*/  STL [R1+0x1988], R2 ;  /* 0x0019880201007387 */ /* 0x000fe20000100800 */
[----:B------:R-:W-:Y:S02]  /*f960*/  IMAD R9, R12, 0x3a, RZ ;  /* 0x0000003a0c097824 */ /* 0x000fe400078e02ff */
[----:B------:R-:W3:Y:S01]  /*f970*/  LDC R12, c[0x0][0x3a8] ;  /* 0x0000ea00ff0c7b82 */ /* 0x000ee20000000800 */
[----:B------:R4:W-:Y:S01]  /*f980*/  STL [R1+0x1984], R3 ;  /* 0x0019840301007387 */ /* 0x0009e20000100800 */
[----:B--2---:R-:W-:-:S03]  /*f990*/  IMAD.WIDE R6, R9, 0x2, R54 ;  /* 0x0000000209067825 */ /* 0x004fc600078e0236 */
[----:B------:R-:W-:Y:S01]  /*f9a0*/  STL [R1+0x1990], R4 ;  /* 0x0019900401007387 */ /* 0x000fe20000100800 */
[----:B----4-:R-:W-:-:S03]  /*f9b0*/  IMAD.WIDE R2, R8, 0x2, R60 ;  /* 0x0000000208027825 */ /* 0x010fc600078e023c */
[----:B------:R2:W-:Y:S04]  /*f9c0*/  STL [R1+0x198c], R5 ;  /* 0x00198c0501007387 */ /* 0x0005e80000100800 */
[----:B------:R-:W-:Y:S04]  /*f9d0*/  STL [R1+0x1998], R2 ;  /* 0x0019980201007387 */ /* 0x000fe80000100800 */
[----:B------:R4:W-:Y:S01]  /*f9e0*/  STL [R1+0x1994], R3 ;  /* 0x0019940301007387 */ /* 0x0009e20000100800 */
[----:B-1----:R-:W-:Y:S02]  /*f9f0*/  IMAD R8, R10, 0x39, RZ ;  /* 0x000000390a087824 */ /* 0x002fe400078e02ff */
[C---:B--2---:R-:W-:Y:S01]  /*fa00*/  IMAD.WIDE R4, R9.reuse, 0x2, R58 ;  /* 0x0000000209047825 */ /* 0x044fe200078e023a */
[----:B------:R-:W-:Y:S03]  /*fa10*/  STL [R1+0x19a0], R6 ;  /* 0x0019a00601007387 */ /* 0x000fe60000100800 */
[C---:B----4-:R-:W-:Y:S01]  /*fa20*/  IMAD.WIDE R2, R9.reuse, 0x2, R56 ;  /* 0x0000000209027825 */ /* 0x050fe200078e0238 */
[----:B------:R1:W-:Y:S04]  /*fa30*/  STL [R1+0x199c], R7 ;  /* 0x00199c0701007387 */ /* 0x0003e80000100800 */
[----:B------:R-:W-:Y:S04]  /*fa40*/  STL [R1+0x19a8], R2 ;  /* 0x0019a80201007387 */ /* 0x000fe80000100800 */
[----:B------:R2:W-:Y:S01]  /*fa50*/  STL [R1+0x19a4], R3 ;  /* 0x0019a40301007387 */ /* 0x0005e20000100800 */
[----:B-1----:R-:W-:-:S03]  /*fa60*/  IMAD.WIDE R6, R9, 0x2, R60 ;  /* 0x0000000209067825 */ /* 0x002fc600078e023c */
[----:B------:R-:W-:Y:S04]  /*fa70*/  STL [R1+0x19b0], R4 ;  /* 0x0019b00401007387 */ /* 0x000fe80000100800 */
[----:B------:R1:W-:Y:S01]  /*fa80*/  STL [R1+0x19ac], R5 ;  /* 0x0019ac0501007387 */ /* 0x0003e20000100800 */
[----:B--2---:R-:W-:-:S03]  /*fa90*/  IMAD.WIDE R2, R8, 0x2, R54 ;  /* 0x0000000208027825 */ /* 0x004fc600078e0236 */
[----:B------:R-:W-:Y:S04]  /*faa0*/  STL [R1+0x19b8], R6 ;  /* 0x0019b80601007387 */ /* 0x000fe80000100800 */
[----:B------:R2:W-:Y:S04]  /*fab0*/  STL [R1+0x19b4], R7 ;  /* 0x0019b40701007387 */ /* 0x0005e80000100800 */
[----:B------:R-:W-:Y:S01]  /*fac0*/  STL [R1+0x19c0], R2 ;  /* 0x0019c00201007387 */ /* 0x000fe20000100800 */
[----:B0-----:R-:W-:Y:S02]  /*fad0*/  IMAD R10, R11, 0x38, RZ ;  /* 0x000000380b0a7824 */ /* 0x001fe400078e02ff */
[C---:B-1----:R-:W-:Y:S01]  /*fae0*/  IMAD.WIDE R4, R8.reuse, 0x2, R58 ;  /* 0x0000000208047825 */ /* 0x042fe200078e023a */
[----:B------:R0:W-:Y:S01]  /*faf0*/  STL [R1+0x19bc], R3 ;  /* 0x0019bc0301007387 */ /* 0x0001e20000100800 */
[----:B------:R-:W1:Y:S02]  /*fb00*/  LDC R11, c[0x0][0x3a8] ;  /* 0x0000ea00ff0b7b82 */ /* 0x000e640000000800 */
[----:B--2---:R-:W-:-:S04]  /*fb10*/  IMAD.WIDE R6, R8, 0x2, R60 ;  /* 0x0000000208067825 */ /* 0x004fc800078e023c */
[----:B0-----:R-:W-:-:S04]  /*fb20*/  IMAD.WIDE R2, R8, 0x2, R56 ;  /* 0x0000000208027825 */ /* 0x001fc800078e0238 */
[C---:B------:R-:W-:Y:S01]  /*fb30*/  IMAD.WIDE R8, R10.reuse, 0x2, R54 ;  /* 0x000000020a087825 */ /* 0x040fe200078e0236 */
[----:B------:R-:W-:Y:S04]  /*fb40*/  STL [R1+0x19c8], R2 ;  /* 0x0019c80201007387 */ /* 0x000fe80000100800 */
[----:B------:R0:W-:Y:S04]  /*fb50*/  STL [R1+0x19c4], R3 ;  /* 0x0019c40301007387 */ /* 0x0001e80000100800 */
[----:B------:R-:W-:Y:S04]  /*fb60*/  STL [R1+0x19d0], R4 ;  /* 0x0019d00401007387 */ /* 0x000fe80000100800 */
[----:B------:R2:W-:Y:S01]  /*fb70*/  STL [R1+0x19cc], R5 ;  /* 0x0019cc0501007387 */ /* 0x0005e20000100800 */
[----:B0-----:R-:W-:-:S03]  /*fb80*/  IMAD.WIDE R2, R10, 0x2, R56 ;  /* 0x000000020a027825 */ /* 0x001fc600078e0238 */
[----:B------:R-:W-:Y:S04]  /*fb90*/  STL [R1+0x19d8], R6 ;  /* 0x0019d80601007387 */ /* 0x000fe80000100800 */
[----:B------:R-:W-:Y:S04]  /*fba0*/  STL [R1+0x19d4], R7 ;  /* 0x0019d40701007387 */ /* 0x000fe80000100800 */
[----:B------:R3:W-:Y:S01]  /*fbb0*/  STL [R1+0x19e0], R8 ;  /* 0x0019e00801007387 */ /* 0x0007e20000100800 */
[----:B--2---:R-:W-:-:S03]  /*fbc0*/  IMAD.WIDE R4, R10, 0x2, R58 ;  /* 0x000000020a047825 */ /* 0x004fc600078e023a */
[----:B------:R0:W-:Y:S04]  /*fbd0*/  STL [R1+0x19dc], R9 ;  /* 0x0019dc0901007387 */ /* 0x0001e80000100800 */
[----:B------:R-:W-:Y:S04]  /*fbe0*/  STL [R1+0x19e8], R2 ;  /* 0x0019e80201007387 */ /* 0x000fe80000100800 */
[----:B------:R2:W-:Y:S01]  /*fbf0*/  STL [R1+0x19e4], R3 ;  /* 0x0019e40301007387 */ /* 0x0005e20000100800 */
[----:B---3--:R-:W-:Y:S02]  /*fc00*/  IMAD R8, R12, 0x37, RZ ;  /* 0x000000370c087824 */ /* 0x008fe400078e02ff */
[----:B0-----:R-:W-:Y:S01]  /*fc10*/  IMAD R9, R13, 0x36, RZ ;  /* 0x000000360d097824 */ /* 0x001fe200078e02ff */
[----:B------:R-:W-:Y:S01]  /*fc20*/  STL [R1+0x19f0], R4 ;  /* 0x0019f00401007387 */ /* 0x000fe20000100800 */
[----:B--2---:R-:W-:Y:S01]  /*fc30*/  IMAD.WIDE R2, R10, 0x2, R60 ;  /* 0x000000020a027825 */ /* 0x004fe200078e023c */
[----:B------:R-:W0:Y:S02]  /*fc40*/  LDC R12, c[0x0][0x3a8] ;  /* 0x0000ea00ff0c7b82 */ /* 0x000e240000000800 */
[----:B------:R2:W-:Y:S01]  /*fc50*/  STL [R1+0x19ec], R5 ;  /* 0x0019ec0501007387 */ /* 0x0005e20000100800 */
[----:B------:R-:W-:-:S05]  /*fc60*/  IMAD.WIDE R6, R8, 0x2, R54 ;  /* 0x0000000208067825 */ /* 0x000fca00078e0236 */
[----:B------:R-:W3:Y:S01]  /*fc70*/  LDC R10, c[0x0][0x3a8] ;  /* 0x0000ea00ff0a7b82 */ /* 0x000ee20000000800 */
[----:B------:R-:W-:Y:S04]  /*fc80*/  STL [R1+0x19f8], R2 ;  /* 0x0019f80201007387 */ /* 0x000fe80000100800 */
[----:B------:R4:W-:Y:S01]  /*fc90*/  STL [R1+0x19f4], R3 ;  /* 0x0019f40301007387 */ /* 0x0009e20000100800 */
[C---:B--2---:R-:W-:Y:S02]  /*fca0*/  IMAD.WIDE R4, R8.reuse, 0x2, R58 ;  /* 0x0000000208047825 */ /* 0x044fe400078e023a */
[----:B------:R-:W2:Y:S01]  /*fcb0*/  LDC R13, c[0x0][0x3a8] ;  /* 0x0000ea00ff0d7b82 */ /* 0x000ea20000000800 */
[----:B------:R-:W-:Y:S01]  /*fcc0*/  STL [R1+0x1a00], R6 ;  /* 0x001a000601007387 */ /* 0x000fe20000100800 */
[----:B----4-:R-:W-:-:S03]  /*fcd0*/  IMAD.WIDE R2, R8, 0x2, R56 ;  /* 0x0000000208027825 */ /* 0x010fc600078e0238 */
[----:B------:R4:W-:Y:S04]  /*fce0*/  STL [R1+0x19fc], R7 ;  /* 0x0019fc0701007387 */ /* 0x0009e80000100800 */
[----:B------:R-:W-:Y:S04]  /*fcf0*/  STL [R1+0x1a08], R2 ;  /* 0x001a080201007387 */ /* 0x000fe80000100800 */
[----:B------:R1:W-:Y:S01]  /*fd00*/  STL [R1+0x1a04], R3 ;  /* 0x001a040301007387 */ /* 0x0003e20000100800 */
[----:B----4-:R-:W-:-:S03]  /*fd10*/  IMAD.WIDE R6, R9, 0x2, R54 ;  /* 0x0000000209067825 */ /* 0x010fc600078e0236 */
[----:B------:R-:W-:Y:S01]  /*fd20*/  STL [R1+0x1a10], R4 ;  /* 0x001a100401007387 */ /* 0x000fe20000100800 */
[----:B-1----:R-:W-:-:S03]  /*fd30*/  IMAD.WIDE R2, R8, 0x2, R60 ;  /* 0x0000000208027825 */ /* 0x002fc600078e023c */
[----:B------:R1:W-:Y:S04]  /*fd40*/  STL [R1+0x1a0c], R5 ;  /* 0x001a0c0501007387 */ /* 0x0003e80000100800 */
[----:B------:R-:W-:Y:S04]  /*fd50*/  STL [R1+0x1a18], R2 ;  /* 0x001a180201007387 */ /* 0x000fe80000100800 */
[----:B------:R4:W-:Y:S01]  /*fd60*/  STL [R1+0x1a14], R3 ;  /* 0x001a140301007387 */ /* 0x0009e20000100800 */
[----:B---3--:R-:W-:Y:S02]  /*fd70*/  IMAD R8, R10, 0x35, RZ ;  /* 0x000000350a087824 */ /* 0x008fe400078e02ff */
[C---:B-1----:R-:W-:Y:S01]  /*fd80*/  IMAD.WIDE R4, R9.reuse, 0x2, R58 ;  /* 0x0000000209047825 */ /* 0x042fe200078e023a */
        /* <DEDUP_REMOVED lines=8> */
[----:B---3--:R-:W-:-:S03]  /*fe10*/  IMAD.WIDE R2, R8, 0x2, R54 ;  /* 0x0000000208027825 */ /* 0x008fc600078e0236 */
[----:B------:R-:W-:Y:S04]  /*fe20*/  STL [R1+0x1a38], R6 ;  /* 0x001a380601007387 */ /* 0x000fe80000100800 */
[----:B------:R3:W-:Y:S04]  /*fe30*/  STL [R1+0x1a34], R7 ;  /* 0x001a340701007387 */ /* 0x0007e80000100800 */
[----:B------:R-:W-:Y:S01]  /*fe40*/  STL [R1+0x1a40], R2 ;  /* 0x001a400201007387 */ /* 0x000fe20000100800 */
[----:B------:R-:W-:Y:S02]  /*fe50*/  IMAD R10, R11, 0x34, RZ ;  /* 0x000000340b0a7824 */ /* 0x000fe400078e02ff */
[C---:B-1----:R-:W-:Y:S01]  /*fe60*/  IMAD.WIDE R4, R8.reuse, 0x2, R58 ;  /* 0x0000000208047825 */ /* 0x042fe200078e023a */
[----:B------:R1:W-:Y:S01]  /*fe70*/  STL [R1+0x1a3c], R3 ;  /* 0x001a3c0301007387 */ /* 0x0003e20000100800 */
[----:B------:R-:W4:Y:S02]  /*fe80*/  LDC R11, c[0x0][0x3a8] ;  /* 0x0000ea00ff0b7b82 */ /* 0x000f240000000800 */
[----:B---3--:R-:W-:-:S04]  /*fe90*/  IMAD.WIDE R6, R8, 0x2, R60 ;  /* 0x0000000208067825 */ /* 0x008fc800078e023c */
[----:B-1----:R-:W-:-:S04]  /*fea0*/  IMAD.WIDE R2, R8, 0x2, R56 ;  /* 0x0000000208027825 */ /* 0x002fc800078e0238 */
        /* <DEDUP_REMOVED lines=9> */
[----:B---3--:R-:W-:-:S03]  /*ff40*/  IMAD.WIDE R4, R10, 0x2, R58 ;  /* 0x000000020a047825 */ /* 0x008fc600078e023a */
[----:B------:R2:W-:Y:S04]  /*ff50*/  STL [R1+0x1a5c], R9 ;  /* 0x001a5c0901007387 */ /* 0x0005e80000100800 */
[----:B------:R-:W-:Y:S04]  /*ff60*/  STL [R1+0x1a68], R2 ;  /* 0x001a680201007387 */ /* 0x000fe80000100800 */
[----:B------:R1:W-:Y:S01]  /*ff70*/  STL [R1+0x1a64], R3 ;  /* 0x001a640301007387 */ /* 0x0003e20000100800 */
[----:B0-----:R-:W-:Y:S02]  /*ff80*/  IMAD R8, R12, 0x33, RZ ;  /* 0x000000330c087824 */ /* 0x001fe400078e02ff */
[----:B--2---:R-:W-:Y:S01]  /*ff90*/  IMAD R9, R13, 0x32, RZ ;  /* 0x000000320d097824 */ /* 0x004fe200078e02ff */
[----:B------:R-:W-:Y:S01]  /*ffa0*/  STL [R1+0x1a70], R4 ;  /* 0x001a700401007387 */ /* 0x000fe20000100800 */
[----:B-1----:R-:W-:Y:S01]  /*ffb0*/  IMAD.WIDE R2, R10, 0x2, R60 ;  /* 0x000000020a027825 */ /* 0x002fe200078e023c */
[----:B------:R-:W0:Y:S02]  /*ffc0*/  LDC R12, c[0x0][0x3a8] ;  /* 0x0000ea00ff0c7b82 */ /* 0x000e240000000800 */
[----:B------:R1:W-:Y:S01]  /*ffd0*/  STL [R1+0x1a6c], R5 ;  /* 0x001a6c0501007387 */ /* 0x0003e20000100800 */
[----:B------:R-:W-:-:S05]  /*ffe0*/  IMAD.WIDE R6, R8, 0x2, R54 ;  /* 0x0000000208067825 */ /* 0x000fca00078e0236 */
[----:B------:R-:W2:Y:S01]  /*fff0*/  LDC R10, c[0x0][0x3a8] ;  /* 0x0000ea00ff0a7b82 */ /* 0x000ea20000000800 */
[----:B------:R-:W-:Y:S04]  /*10000*/  STL [R1+0x1a78], R2 ;  /* 0x001a780201007387 */ /* 0x000fe80000100800 */
[----:B------:R3:W-:Y:S01]  /*10010*/  STL [R1+0x1a74], R3 ;  /* 0x001a740301007387 */ /* 0x0007e20000100800 */
[C---:B-1----:R-:W-:Y:S02]  /*10020*/  IMAD.WIDE R4, R8.reuse, 0x2, R58 ;  /* 0x0000000208047825 */ /* 0x042fe400078e023a */
[----:B------:R-:W1:Y:S01]  /*10030*/  LDC R13, c[0x0][0x3a8] ;  /* 0x0000ea00ff0d7b82 */ /* 0x000e620000000800 */
[----:B------:R-:W-:Y:S01]  /*10040*/  STL [R1+0x1a80], R6 ;  /* 0x001a800601007387 */ /* 0x000fe20000100800 */
[----:B---3--:R-:W-:-:S03]  /*10050*/  IMAD.WIDE R2, R8, 0x2, R56 ;  /* 0x0000000208027825 */ /* 0x008fc600078e0238 */
[----:B------:R3:W-:Y:S04]  /*10060*/  STL [R1+0x1a7c], R7 ;  /* 0x001a7c0701007387 */ /* 0x0007e80000100800 */
[----:B------:R-:W-:Y:S04]  /*10070*/  STL [R1+0x1a88], R2 ;  /* 0x001a880201007387 */ /* 0x000fe80000100800 */
[----:B------:R4:W-:Y:S01]  /*10080*/  STL [R1+0x1a84], R3 ;  /* 0x001a840301007387 */ /* 0x0009e20000100800 */
[----:B---3--:R-:W-:-:S03]  /*10090*/  IMAD.WIDE R6, R9, 0x2, R54 ;  /* 0x0000000209067825 */ /* 0x008fc600078e0236 */
[----:B------:R-:W-:Y:S01]  /*100a0*/  STL [R1+0x1a90], R4 ;  /* 0x001a900401007387 */ /* 0x000fe20000100800 */
[----:B----4-:R-:W-:-:S03]  /*100b0*/  IMAD.WIDE R2, R8, 0x2, R60 ;  /* 0x0000000208027825 */ /* 0x010fc600078e023c */
[----:B------:R3:W-:Y:S04]  /*100c0*/  STL [R1+0x1a8c], R5 ;  /* 0x001a8c0501007387 */ /* 0x0007e80000100800 */
[----:B------:R-:W-:Y:S04]  /*100d0*/  STL [R1+0x1a98], R2 ;  /* 0x001a980201007387 */ /* 0x000fe80000100800 */
[----:B------:R4:W-:Y:S01]  /*100e0*/  STL [R1+0x1a94], R3 ;  /* 0x001a940301007387 */ /* 0x0009e20000100800 */
[----:B--2---:R-:W-:Y:S02]  /*100f0*/  IMAD R8, R10, 0x31, RZ ;  /* 0x000000310a087824 */ /* 0x004fe400078e02ff */
[C---:B---3--:R-:W-:Y:S01]  /*10100*/  IMAD.WIDE R4, R9.reuse, 0x2, R58 ;  /* 0x0000000209047825 */ /* 0x048fe200078e023a */
[----:B------:R-:W-:Y:S03]  /*10110*/  STL [R1+0x1aa0], R6 ;  /* 0x001aa00601007387 */ /* 0x000fe60000100800 */
[C---:B----4-:R-:W-:Y:S01]  /*10120*/  IMAD.WIDE R2, R9.reuse, 0x2, R56 ;  /* 0x0000000209027825 */ /* 0x050fe200078e0238 */
[----:B------:R2:W-:Y:S04]  /*10130*/  STL [R1+0x1a9c], R7 ;  /* 0x001a9c0701007387 */ /* 0x0005e80000100800 */
[----:B------:R-:W-:Y:S04]  /*10140*/  STL [R1+0x1aa8], R2 ;  /* 0x001aa80201007387 */ /* 0x000fe80000100800 */
[----:B------:R3:W-:Y:S01]  /*10150*/  STL [R1+0x1aa4], R3 ;  /* 0x001aa40301007387 */ /* 0x0007e20000100800 */
[----:B--2---:R-:W-:-:S03]  /*10160*/  IMAD.WIDE R6, R9, 0x2, R60 ;  /* 0x0000000209067825 */ /* 0x004fc600078e023c */
[----:B------:R-:W-:Y:S04]  /*10170*/  STL [R1+0x1ab0], R4 ;  /* 0x001ab00401007387 */ /* 0x000fe80000100800 */
[----:B------:R2:W-:Y:S01]  /*10180*/  STL [R1+0x1aac], R5 ;  /* 0x001aac0501007387 */ /* 0x0005e20000100800 */
[----:B---3--:R-:W-:-:S03]  /*10190*/  IMAD.WIDE R2, R8, 0x2, R54 ;  /* 0x0000000208027825 */ /* 0x008fc600078e0236 */
[----:B------:R-:W-:Y:S04]  /*101a0*/  STL [R1+0x1ab8], R6 ;  /* 0x001ab80601007387 */ /* 0x000fe80000100800 */
[----:B------:R3:W-:Y:S04]  /*101b0*/  STL [R1+0x1ab4], R7 ;  /* 0x001ab40701007387 */ /* 0x0007e80000100800 */
[----:B------:R-:W-:Y:S01]  /*101c0*/  STL [R1+0x1ac0], R2 ;  /* 0x001ac00201007387 */ /* 0x000fe20000100800 */
[----:B------:R-:W-:Y:S02]  /*101d0*/  IMAD R10, R11, 0x30, RZ ;  /* 0x000000300b0a7824 */ /* 0x000fe400078e02ff */
[C---:B--2---:R-:W-:Y:S01]  /*101e0*/  IMAD.WIDE R4, R8.reuse, 0x2, R58 ;  /* 0x0000000208047825 */ /* 0x044fe200078e023a */
[----:B------:R2:W-:Y:S01]  /*101f0*/  STL [R1+0x1abc], R3 ;  /* 0x001abc0301007387 */ /* 0x0005e20000100800 */
[----:B------:R-:W4:Y:S02]  /*10200*/  LDC R11, c[0x0][0x3a8] ;  /* 0x0000ea00ff0b7b82 */ /* 0x000f240000000800 */
[----:B---3--:R-:W-:-:S04]  /*10210*/  IMAD.WIDE R6, R8, 0x2, R60 ;  /* 0x0000000208067825 */ /* 0x008fc800078e023c */
[----:B--2---:R-:W-:-:S04]  /*10220*/  IMAD.WIDE R2, R8, 0x2, R56 ;  /* 0x0000000208027825 */ /* 0x004fc800078e0238 */
[C---:B------:R-:W-:Y:S01]  /*10230*/  IMAD.WIDE R8, R10.reuse, 0x2, R54 ;  /* 0x000000020a087825 */ /* 0x040fe200078e0236 */
[----:B------:R-:W-:Y:S04]  /*10240*/  STL [R1+0x1ac8], R2 ;  /* 0x001ac80201007387 */ /* 0x000fe80000100800 */
[----:B------:R2:W-:Y:S04]  /*10250*/  STL [R1+0x1ac4], R3 ;  /* 0x001ac40301007387 */ /* 0x0005e80000100800 */
[----:B------:R-:W-:Y:S04]  /*10260*/  STL [R1+0x1ad0], R4 ;  /* 0x001ad00401007387 */ /* 0x000fe80000100800 */
[----:B------:R3:W-:Y:S01]  /*10270*/  STL [R1+0x1acc], R5 ;  /* 0x001acc0501007387 */ /* 0x0007e20000100800 */
[----:B--2---:R-:W-:-:S03]  /*10280*/  IMAD.WIDE R2, R10, 0x2, R56 ;  /* 0x000000020a027825 */ /* 0x004fc600078e0238 */
        /* <DEDUP_REMOVED lines=8> */
[----:B-1----:R-:W-:Y:S01]  /*10310*/  IMAD R9, R13, 0x2e, RZ ;  /* 0x0000002e0d097824 */ /* 0x002fe200078e02ff */
[----:B------:R-:W-:Y:S01]  /*10320*/  STL [R1+0x1af0], R4 ;  /* 0x001af00401007387 */ /* 0x000fe20000100800 */
[----:B--2---:R-:W-:Y:S01]  /*10330*/  IMAD.WIDE R2, R10, 0x2, R60 ;  /* 0x000000020a027825 */ /* 0x004fe200078e023c */
        /* <DEDUP_REMOVED lines=201> */
[----:B------:R-:W-:Y:S02]  /*10fd0*/  IMAD.SHL.U32 R10, R11, 0x20, RZ ;  /* 0x000000200b0a7824 */ /* 0x000fe400078e00ff */
        /* <DEDUP_REMOVED lines=359> */
[----:B------:R1:W-:Y:S06]  /*12650*/  STL [R1+0x1fec], R5 ;  /* 0x001fec0501007387 */ /* 0x0003ec0000100800 */
[----:B------:R-:W2:Y:S01]  /*12660*/  LDC R10, c[0x0][0x3a8] ;  /* 0x0000ea00ff0a7b82 */ /* 0x000ea20000000800 */
[C---:B------:R-:W-:Y:S01]  /*12670*/  IMAD.WIDE R6, R8.reuse, 0x2, R54 ;  /* 0x0000000208067825 */ /* 0x040fe200078e0236 */
[----:B------:R-:W-:Y:S04]  /*12680*/  STL [R1+0x1ff8], R2 ;  /* 0x001ff80201007387 */ /* 0x000fe80000100800 */
[----:B------:R3:W-:Y:S01]  /*12690*/  STL [R1+0x1ff4], R3 ;  /* 0x001ff40301007387 */ /* 0x0007e20000100800 */
[C---:B-1----:R-:W-:Y:S01]  /*126a0*/  IMAD.WIDE R4, R8.reuse, 0x2, R58 ;  /* 0x0000000208047825 */ /* 0x042fe200078e023a */
[----:B------:R-:W1:Y:S02]  /*126b0*/  LDC R13, c[0x0][0x3a8] ;  /* 0x0000ea00ff0d7b82 */ /* 0x000e640000000800 */
        /* <DEDUP_REMOVED lines=9> */
[----:B------:R-:W-:Y:S01]  /*12750*/  STL [R1+0x2018], R2 ;  /* 0x0020180201007387 */ /* 0x000fe20000100800 */
[----:B--2---:R-:W-:-:S03]  /*12760*/  IMAD R10, R10, 0x5, RZ ;  /* 0x000000050a0a7824 */ /* 0x004fc600078e02ff */
[----:B------:R2:W-:Y:S01]  /*12770*/  STL [R1+0x2014], R3 ;  /* 0x0020140301007387 */ /* 0x0005e20000100800 */
[----:B---3--:R-:W-:-:S03]  /*12780*/  IMAD.WIDE R4, R9, 0x2, R58 ;  /* 0x0000000209047825 */ /* 0x008fc600078e023a */
[----:B------:R-:W-:Y:S01]  /*12790*/  STL [R1+0x2020], R6 ;  /* 0x0020200601007387 */ /* 0x000fe20000100800 */
[----:B--2---:R-:W-:-:S03]  /*127a0*/  IMAD.WIDE R2, R9, 0x2, R56 ;  /* 0x0000000209027825 */ /* 0x004fc600078e0238 */
[----:B------:R2:W-:Y:S04]  /*127b0*/  STL [R1+0x201c], R7 ;  /* 0x00201c0701007387 */ /* 0x0005e80000100800 */
[----:B------:R-:W-:Y:S04]  /*127c0*/  STL [R1+0x2028], R2 ;  /* 0x0020280201007387 */ /* 0x000fe80000100800 */
[----:B------:R3:W-:Y:S01]  /*127d0*/  STL [R1+0x2024], R3 ;  /* 0x0020240301007387 */ /* 0x0007e20000100800 */
[----:B--2---:R-:W-:-:S03]  /*127e0*/  IMAD.WIDE R6, R9, 0x2, R60 ;  /* 0x0000000209067825 */ /* 0x004fc600078e023c */
[----:B------:R-:W-:Y:S01]  /*127f0*/  STL [R1+0x2030], R4 ;  /* 0x0020300401007387 */ /* 0x000fe20000100800 */
[----:B------:R-:W-:-:S03]  /*12800*/  IMAD.WIDE R8, R10, 0x2, R54 ;  /* 0x000000020a087825 */ /* 0x000fc600078e0236 */
[----:B------:R2:W-:Y:S01]  /*12810*/  STL [R1+0x202c], R5 ;  /* 0x00202c0501007387 */ /* 0x0005e20000100800 */
[----:B---3--:R-:W-:-:S03]  /*12820*/  IMAD.WIDE R2, R10, 0x2, R56 ;  /* 0x000000020a027825 */ /* 0x008fc600078e0238 */
[----:B------:R3:W-:Y:S04]  /*12830*/  STL [R1+0x2038], R6 ;  /* 0x0020380601007387 */ /* 0x0007e80000100800 */
[----:B------:R-:W-:Y:S01]  /*12840*/  STL [R1+0x2034], R7 ;  /* 0x0020340701007387 */ /* 0x000fe20000100800 */
[----:B--2---:R-:W-:-:S03]  /*12850*/  IMAD.WIDE R4, R10, 0x2, R58 ;  /* 0x000000020a047825 */ /* 0x004fc600078e023a */
[----:B------:R-:W-:Y:S04]  /*12860*/  STL [R1+0x2040], R8 ;  /* 0x0020400801007387 */ /* 0x000fe80000100800 */
[----:B------:R2:W-:Y:S01]  /*12870*/  STL [R1+0x203c], R9 ;  /* 0x00203c0901007387 */ /* 0x0005e20000100800 */
[----:B---3--:R-:W-:Y:S02]  /*12880*/  IMAD.SHL.U32 R6, R11, 0x4, RZ ;  /* 0x000000040b067824 */ /* 0x008fe400078e00ff */
[----:B------:R-:W3:Y:S01]  /*12890*/  LDC R11, c[0x0][0x3a8] ;  /* 0x0000ea00ff0b7b82 */ /* 0x000ee20000000800 */
[----:B------:R-:W-:Y:S04]  /*128a0*/  STL [R1+0x2048], R2 ;  /* 0x0020480201007387 */ /* 0x000fe80000100800 */
[----:B------:R4:W-:Y:S03]  /*128b0*/  STL [R1+0x2044], R3 ;  /* 0x0020440301007387 */ /* 0x0009e60000100800 */
[----:B--2---:R-:W2:Y:S01]  /*128c0*/  LDC R9, c[0x0][0x3a8] ;  /* 0x0000ea00ff097b82 */ /* 0x004ea20000000800 */
[----:B------:R-:W-:Y:S04]  /*128d0*/  STL [R1+0x2050], R4 ;  /* 0x0020500401007387 */ /* 0x000fe80000100800 */
[----:B------:R0:W-:Y:S01]  /*128e0*/  STL [R1+0x204c], R5 ;  /* 0x00204c0501007387 */ /* 0x0001e20000100800 */
[----:B----4-:R-:W-:-:S02]  /*128f0*/  IMAD.WIDE R2, R10, 0x2, R60 ;  /* 0x000000020a027825 */ /* 0x010fc400078e023c */
[----:B------:R-:W4:Y:S03]  /*12900*/  LDC R10, c[0x0][0x3a8] ;  /* 0x0000ea00ff0a7b82 */ /* 0x000f260000000800 */
[----:B------:R-:W-:Y:S01]  /*12910*/  STL [R1+0x2058], R2 ;  /* 0x0020580201007387 */ /* 0x000fe20000100800 */
[----:B0-----:R-:W-:-:S03]  /*12920*/  IMAD.WIDE R4, R6, 0x2, R54 ;  /* 0x0000000206047825 */ /* 0x001fc600078e0236 */
[----:B------:R0:W-:Y:S04]  /*12930*/  STL [R1+0x2054], R3 ;  /* 0x0020540301007387 */ /* 0x0001e80000100800 */
[----:B------:R-:W-:Y:S01]  /*12940*/  STL [R1+0x2060], R4 ;  /* 0x0020600401007387 */ /* 0x000fe20000100800 */
[----:B------:R-:W-:Y:S02]  /*12950*/  IMAD R8, R12, 0x3, RZ ;  /* 0x000000030c087824 */ /* 0x000fe400078e02ff */
[----:B------:R-:W1:Y:S01]  /*12960*/  LDC R12, c[0x0][0x3a8] ;  /* 0x0000ea00ff0c7b82 */ /* 0x000e620000000800 */
[----:B------:R3:W-:Y:S01]  /*12970*/  STL [R1+0x205c], R5 ;  /* 0x00205c0501007387 */ /* 0x0007e20000100800 */
[----:B0-----:R-:W-:-:S05]  /*12980*/  IMAD.WIDE R2, R6, 0x2, R56 ;  /* 0x0000000206027825 */ /* 0x001fca00078e0238 */
[----:B------:R-:W-:Y:S01]  /*12990*/  STL [R1+0x2068], R2 ;  /* 0x0020680201007387 */ /* 0x000fe20000100800 */
[----:B---3--:R-:W-:-:S03]  /*129a0*/  IMAD.WIDE R4, R6, 0x2, R58 ;  /* 0x0000000206047825 */ /* 0x008fc600078e023a */
[----:B------:R0:W-:Y:S01]  /*129b0*/  STL [R1+0x2064], R3 ;  /* 0x0020640301007387 */ /* 0x0001e20000100800 */
[----:B------:R-:W-:-:S03]  /*129c0*/  IMAD.WIDE R6, R6, 0x2, R60 ;  /* 0x0000000206067825 */ /* 0x000fc600078e023c */
[----:B------:R-:W-:Y:S04]  /*129d0*/  STL [R1+0x2070], R4 ;  /* 0x0020700401007387 */ /* 0x000fe80000100800 */
[----:B------:R3:W-:Y:S01]  /*129e0*/  STL [R1+0x206c], R5 ;  /* 0x00206c0501007387 */ /* 0x0007e20000100800 */
[----:B0-----:R-:W-:-:S03]  /*129f0*/  IMAD.WIDE R2, R8, 0x2, R54 ;  /* 0x0000000208027825 */ /* 0x001fc600078e0236 */
[----:B------:R-:W-:Y:S04]  /*12a00*/  STL [R1+0x2078], R6 ;  /* 0x0020780601007387 */ /* 0x000fe80000100800 */
[----:B------:R0:W-:Y:S04]  /*12a10*/  STL [R1+0x2074], R7 ;  /* 0x0020740701007387 */ /* 0x0001e80000100800 */
[----:B------:R-:W-:Y:S01]  /*12a20*/  STL [R1+0x2080], R2 ;  /* 0x0020800201007387 */ /* 0x000fe20000100800 */
[----:B---3--:R-:W-:-:S03]  /*12a30*/  IMAD.WIDE R4, R8, 0x2, R58 ;  /* 0x0000000208047825 */ /* 0x008fc600078e023a */
[----:B------:R3:W-:Y:S01]  /*12a40*/  STL [R1+0x207c], R3 ;  /* 0x00207c0301007387 */ /* 0x0007e20000100800 */
[----:B--2---:R-:W-:Y:S02]  /*12a50*/  IMAD.SHL.U32 R9, R9, 0x2, RZ ;  /* 0x0000000209097824 */ /* 0x004fe400078e00ff */
[----:B0-----:R-:W-:-:S04]  /*12a60*/  IMAD.WIDE R6, R8, 0x2, R60 ;  /* 0x0000000208067825 */ /* 0x001fc800078e023c */
[----:B---3--:R-:W-:-:S05]  /*12a70*/  IMAD.WIDE R2, R8, 0x2, R56 ;  /* 0x0000000208027825 */ /* 0x008fca00078e0238 */
[----:B------:R-:W-:Y:S04]  /*12a80*/  STL [R1+0x2088], R2 ;  /* 0x0020880201007387 */ /* 0x000fe80000100800 */
[----:B------:R0:W-:Y:S04]  /*12a90*/  STL [R1+0x2084], R3 ;  /* 0x0020840301007387 */ /* 0x0001e80000100800 */
[----:B------:R-:W-:Y:S04]  /*12aa0*/  STL [R1+0x2090], R4 ;  /* 0x0020900401007387 */ /* 0x000fe80000100800 */
[----:B------:R2:W-:Y:S01]  /*12ab0*/  STL [R1+0x208c], R5 ;  /* 0x00208c0501007387 */ /* 0x0005e20000100800 */
[----:B0-----:R-:W-:-:S03]  /*12ac0*/  IMAD.WIDE R2, R9, 0x2, R54 ;  /* 0x0000000209027825 */ /* 0x001fc600078e0236 */
[----:B------:R-:W-:Y:S04]  /*12ad0*/  STL [R1+0x2098], R6 ;  /* 0x0020980601007387 */ /* 0x000fe80000100800 */
[----:B------:R0:W-:Y:S01]  /*12ae0*/  STL [R1+0x2094], R7 ;  /* 0x0020940701007387 */ /* 0x0001e20000100800 */
[----:B--2---:R-:W-:-:S03]  /*12af0*/  IMAD.WIDE R4, R9, 0x2, R56 ;  /* 0x0000000209047825 */ /* 0x004fc600078e0238 */
[----:B------:R-:W-:Y:S04]  /*12b00*/  STL [R1+0x20a0], R2 ;  /* 0x0020a00201007387 */ /* 0x000fe80000100800 */
[----:B------:R4:W-:Y:S01]  /*12b10*/  STL [R1+0x209c], R3 ;  /* 0x00209c0301007387 */ /* 0x0009e20000100800 */
[----:B0-----:R-:W-:-:S03]  /*12b20*/  IMAD.WIDE R6, R9, 0x2, R58 ;  /* 0x0000000209067825 */ /* 0x001fc600078e023a */
[----:B------:R-:W-:Y:S01]  /*12b30*/  STL [R1+0x20a8], R4 ;  /* 0x0020a80401007387 */ /* 0x000fe20000100800 */
[----:B------:R-:W-:-:S03]  /*12b40*/  IMAD.WIDE R8, R9, 0x2, R60 ;  /* 0x0000000209087825 */ /* 0x000fc600078e023c */
[----:B------:R0:W-:Y:S01]  /*12b50*/  STL [R1+0x20a4], R5 ;  /* 0x0020a40501007387 */ /* 0x0001e20000100800 */
[----:B----4-:R-:W-:-:S03]  /*12b60*/  IMAD.WIDE R2, R10, 0x2, R54 ;  /* 0x000000020a027825 */ /* 0x010fc600078e0236 */
[----:B------:R-:W-:Y:S04]  /*12b70*/  STL [R1+0x20b0], R6 ;  /* 0x0020b00601007387 */ /* 0x000fe80000100800 */
[----:B------:R1:W-:Y:S01]  /*12b80*/  STL [R1+0x20ac], R7 ;  /* 0x0020ac0701007387 */ /* 0x0003e20000100800 */
[----:B0-----:R-:W-:-:S03]  /*12b90*/  IMAD.WIDE R4, R11, 0x2, R56 ;  /* 0x000000020b047825 */ /* 0x001fc600078e0238 */
[----:B------:R-:W-:Y:S04]  /*12ba0*/  STL [R1+0x20b8], R8 ;  /* 0x0020b80801007387 */ /* 0x000fe80000100800 */
[----:B------:R-:W-:Y:S01]  /*12bb0*/  STL [R1+0x20b4], R9 ;  /* 0x0020b40901007387 */ /* 0x000fe20000100800 */
[----:B-1----:R-:W-:-:S03]  /*12bc0*/  IMAD.WIDE R6, R12, 0x2, R58 ;  /* 0x000000020c067825 */ /* 0x002fc600078e023a */
[----:B------:R-:W-:Y:S04]  /*12bd0*/  STL [R1+0x20c0], R2 ;  /* 0x0020c00201007387 */ /* 0x000fe80000100800 */
[----:B------:R0:W-:Y:S04]  /*12be0*/  STL [R1+0x20bc], R3 ;  /* 0x0020bc0301007387 */ /* 0x0001e80000100800 */
[----:B------:R-:W-:Y:S04]  /*12bf0*/  STL [R1+0x20c8], R4 ;  /* 0x0020c80401007387 */ /* 0x000fe80000100800 */
[----:B------:R-:W-:Y:S01]  /*12c00*/  STL [R1+0x20c4], R5 ;  /* 0x0020c40501007387 */ /* 0x000fe20000100800 */
[----:B0-----:R-:W-:-:S03]  /*12c10*/  IMAD.WIDE R2, R13, 0x2, R60 ;  /* 0x000000020d027825 */ /* 0x001fc600078e023c */
[----:B------:R-:W-:Y:S04]  /*12c20*/  STL [R1+0x20d0], R6 ;  /* 0x0020d00601007387 */ /* 0x000fe80000100800 */
[----:B------:R-:W-:Y:S04]  /*12c30*/  STL [R1+0x20cc], R7 ;  /* 0x0020cc0701007387 */ /* 0x000fe80000100800 */
[----:B------:R-:W-:Y:S04]  /*12c40*/  STL [R1+0x20d8], R2 ;  /* 0x0020d80201007387 */ /* 0x000fe80000100800 */
[----:B------:R0:W-:Y:S04]  /*12c50*/  STL [R1+0x20d4], R3 ;  /* 0x0020d40301007387 */ /* 0x0001e80000100800 */
[----:B------:R1:W-:Y:S04]  /*12c60*/  STL [R1+0xb64], RZ ;  /* 0x000b64ff01007387 */ /* 0x0003e80000100800 */
        /* <DEDUP_REMOVED lines=161> */
[----:B------:R1:W-:Y:S01]  /*13680*/  STL [R1+0x754], RZ ;  /* 0x000754ff01007387 */ /* 0x0003e20000100800 */
[----:B------:R-:W2:Y:S03]  /*13690*/  S2R R61, SR_TID.X ;  /* 0x00000000003d7919 */ /* 0x000ea60000002100 */
        /* <DEDUP_REMOVED lines=29> */
[----:B--2---:R-:W-:-:S03]  /*13870*/  LOP3.LUT R61, R61, 0x1f, RZ, 0xc0, !PT ;  /* 0x0000001f3d3d7812 */ /* 0x004fc600078ec0ff */
[----:B------:R1:W-:Y:S04]  /*13880*/  STL [R1+0x2bc], RZ ;  /* 0x0002bcff01007387 */ /* 0x0003e80000100800 */
[----:B------:R1:W-:Y:S04]  /*13890*/  STL [R1+0x710], RZ ;  /* 0x000710ff01007387 */ /* 0x0003e80000100800 */
[----:B------:R1:W-:Y:S04]  /*138a0*/  STL [R1+0x714], RZ ;  /* 0x000714ff01007387 */ /* 0x0003e80000100800 */
[----:B------:R1:W-:Y:S04]  /*138b0*/  STL [R1+0x718], RZ ;  /* 0x000718ff01007387 */ /* 0x0003e80000100800 */
[----:B------:R1:W-:Y:S01]  /*138c0*/  STL [R1+0x71c], RZ ;  /* 0x00071cff01007387 */ /* 0x0003e20000100800 */
[----:B0-----:R-:W-:-:S02]  /*138d0*/  IMAD.SHL.U32 R3, R61, 0x2, RZ ;  /* 0x000000023d037824 */ /* 0x001fc400078e00ff */
[----:B------:R-:W0:Y:S01]  /*138e0*/  LDC R61, c[0x0][0x3ac] ;  /* 0x0000eb00ff3d7b82 */ /* 0x000e220000000800 */
        /* <DEDUP_REMOVED lines=25> */
[----:B0-----:R-:W-:-:S03]  /*13a80*/  IMAD.SHL.U32 R2, R61, 0x80, RZ ;  /* 0x000000803d027824 */ /* 0x001fc600078e00ff */
[----:B------:R1:W-:Y:S04]  /*13a90*/  STL [R1+0x404], RZ ;  /* 0x000404ff01007387 */ /* 0x0003e80000100800 */
[----:B------:R1:W-:Y:S04]  /*13aa0*/  STL [R1+0x408], RZ ;  /* 0x000408ff01007387 */ /* 0x0003e80000100800 */
[----:B------:R1:W-:Y:S04]  /*13ab0*/  STL [R1+0x40c], RZ ;  /* 0x00040cff01007387 */ /* 0x0003e80000100800 */
[----:B------:R1:W-:Y:S04]  /*13ac0*/  STL [R1+0x740], RZ ;  /* 0x000740ff01007387 */ /* 0x0003e80000100800 */
[----:B------:R1:W-:Y:S01]  /*13ad0*/  STL [R1+0x744], RZ ;  /* 0x000744ff01007387 */ /* 0x0003e20000100800 */
[----:B------:R-:W0:Y:S03]  /*13ae0*/  S2R R61, SR_TID.X ;  /* 0x00000000003d7919 */ /* 0x000e260000002100 */
        /* <DEDUP_REMOVED lines=28> */
[----:B0-----:R-:W-:-:S03]  /*13cb0*/  LOP3.LUT R60, R61, 0x7, RZ, 0xc0, !PT ;  /* 0x000000073d3c7812 */ /* 0x001fc600078ec0ff */
[----:B------:R1:W-:Y:S04]  /*13cc0*/  STL [R1+0x3e8], RZ ;  /* 0x0003e8ff01007387 */ /* 0x0003e80000100800 */
[----:B------:R1:W-:Y:S01]  /*13cd0*/  STL [R1+0x3ec], RZ ;  /* 0x0003ecff01007387 */ /* 0x0003e20000100800 */
[----:B------:R-:W-:Y:S02]  /*13ce0*/  IMAD R60, R60, 0x110, RZ ;  /* 0x000001103c3c7824 */ /* 0x000fe400078e02ff */
[C---:B------:R-:W-:Y:S02]  /*13cf0*/  IMAD.SHL.U32 R58, R61.reuse, 0x2, RZ ;  /* 0x000000023d3a7824 */ /* 0x040fe400078e00ff */
[----:B------:R-:W-:Y:S01]  /*13d00*/  IMAD.SHL.U32 R4, R0, 0x80, RZ ;  /* 0x0000008000047824 */ /* 0x000fe200078e00ff */
[----:B------:R-:W-:Y:S01]  /*13d10*/  SHF.R.S32.HI R0, RZ, 0x1f, R2 ;  /* 0x0000001fff007819 */ /* 0x000fe20000011402 */
[----:B------:R-:W-:Y:S01]  /*13d20*/  IMAD.SHL.U32 R59, R61, 0x80, RZ ;  /* 0x000000803d3b7824 */ /* 0x000fe200078e00ff */
[----:B------:R-:W-:-:S02]  /*13d30*/  LOP3.LUT R61, R60, 0x10, R58, 0x78, !PT ;  /* 0x000000103c3d7812 */ /* 0x000fc400078e783a */
[----:B------:R-:W-:Y:S01]  /*13d40*/  SHF.R.S32.HI R5, RZ, 0x1f, R4 ;  /* 0x0000001fff057819 */ /* 0x000fe20000011404 */
[----:B------:R-:W-:Y:S01]  /*13d50*/  USHF.R.S32.HI UR6, URZ, 0x1f, UR4 ;  /* 0x0000001fff067899 */ /* 0x000fe20008011404 */
[----:B------:R-:W-:Y:S02]  /*13d60*/  LOP3.LUT R60, R60, 0x30, R58, 0x78, !PT ;  /* 0x000000303c3c7812 */ /* 0x000fe400078e783a */
[----:B------:R-:W-:Y:S02]  /*13d70*/  SHF.L.U64.HI R0, R2, 0x1, R0 ;  /* 0x0000000102007819 */ /* 0x000fe40000010200 */
[----:B------:R-:W-:Y:S02]  /*13d80*/  LOP3.LUT R61, R61, 0x800, R59, 0xf8, !PT ;  /* 0x000008003d3d7812 */ /* 0x000fe400078ef83b */
[----:B------:R-:W-:Y:S01]  /*13d90*/  SHF.L.U64.HI R2, R4, 0x1, R5 ;  /* 0x0000000104027819 */ /* 0x000fe20000010205 */
[----:B------:R-:W-:Y:S01]  /*13da0*/  ULEA.HI UR6, UR6, UR4, URZ, 0x7 ;  /* 0x0000000406067291 */ /* 0x000fe2000f8f38ff */
[----:B------:R-:W-:-:S02]  /*13db0*/  LOP3.LUT R4, R3, 0x10, RZ, 0x3c, !PT ;  /* 0x0000001003047812 */ /* 0x000fc400078e3cff */
[C---:B------:R-:W-:Y:S02]  /*13dc0*/  LOP3.LUT R6, R3.reuse, 0x20, RZ, 0x3c, !PT ;  /* 0x0000002003067812 */ /* 0x040fe400078e3cff */
[----:B------:R-:W-:Y:S02]  /*13dd0*/  LOP3.LUT R5, R3, 0x30, RZ, 0x3c, !PT ;  /* 0x0000003003057812 */ /* 0x000fe400078e3cff */
[----:B------:R-:W-:Y:S02]  /*13de0*/  LOP3.LUT R4, R60, 0x40, RZ, 0x3c, !PT ;  /* 0x000000403c047812 */ /* 0x000fe400078e3cff */
[C---:B------:R-:W-:Y:S02]  /*13df0*/  LOP3.LUT R6, R61.reuse, 0x20, RZ, 0x3c, !PT ;  /* 0x000000203d067812 */ /* 0x040fe400078e3cff */
[C---:B------:R-:W-:Y:S02]  /*13e00*/  LOP3.LUT R5, R61.reuse, 0x40, RZ, 0x3c, !PT ;  /* 0x000000403d057812 */ /* 0x040fe400078e3cff */
[----:B------:R-:W-:Y:S01]  /*13e10*/  LOP3.LUT R4, R61, 0x60, RZ, 0x3c, !PT ;  /* 0x000000603d047812 */ /* 0x000fe200078e3cff */
[----:B-1----:R-:W-:-:S12]  /*13e20*/  USHF.R.S32.HI UR6, URZ, 0x7, UR6 ;  /* 0x00000007ff067899 */ /* 0x002fd80008011406 */
.L_x_1:
[----:B0-----:R-:W2:Y:S01]  /*13e30*/  LDL.64 R4, [R1+0x558] ;  /* 0x0005580001047983 */ /* 0x001ea20000100a00 */
[----:B-----5:R-:W0:Y:S03]  /*13e40*/  LDC R29, c[0x0][0x3a0] ;  /* 0x0000e800ff1d7b82 */ /* 0x020e260000000800 */
[----:B--2---:R1:W-:Y:S04]  /*13e50*/  STL [R1+0x4104], R5 ;  /* 0x0041040501007387 */ /* 0x0043e80000100800 */
[----:B-1----:R-:W0:Y:S04]  /*13e60*/  LDL R5, [R1+0xb64] ;  /* 0x000b640001057983 */ /* 0x002e280000100800 */
        /* <DEDUP_REMOVED lines=480> */
[----:B------:R-:W-:Y:S01]  /*15c70*/  STL [R1+0x3880], R2 ;  /* 0x0038800201007387 */ /* 0x000fe20000100800 */
[----:B0-----:R-:W-:-:S03]  /*15c80*/  IMAD R29, R5, -0x80, R29 ;  /* 0xffffff80051d7824 */ /* 0x001fc600078e021d */
[----:B------:R-:W-:Y:S04]  /*15c90*/  STL [R1+0x3888], R2 ;  /* 0x0038880201007387 */ /* 0x000fe80000100800 */
[----:B------:R-:W-:Y:S04]  /*15ca0*/  STL [R1+0x3890], R2 ;  /* 0x0038900201007387 */ /* 0x000fe80000100800 */
[----:B------:R0:W-:Y:S04]  /*15cb0*/  STL [R1+0x2374], R0 ;  /* 0x0023740001007387 */ /* 0x0001e80000100800 */
[----:B0-----:R-:W2:Y:S04]  /*15cc0*/  LDL.LU R0, [R1+0x1114] ;  /* 0x0011140001007983 */ /* 0x001ea80000300800 */
[----:B------:R-:W3:Y:S01]  /*15cd0*/  LDL.LU R5, [R1+0x4104] ;  /* 0x0041040001057983 */ /* 0x000ee20000300800 */
[----:B------:R-:W-:-:S02]  /*15ce0*/  ISETP.GT.AND P0, PT, R29, RZ, PT ;  /* 0x000000ff1d00720c */ /* 0x000fc40003f04270 */
[----:B------:R-:W-:Y:S02]  /*15cf0*/  PRMT R61, RZ, 0x7610, R61 ;  /* 0x00007610ff3d7816 */ /* 0x000fe4000000003d */
[----:B------:R-:W-:Y:S02]  /*15d00*/  PRMT R31, RZ, 0x7610, R31 ;  /* 0x00007610ff1f7816 */ /* 0x000fe4000000001f */
[----:B------:R-:W-:-:S07]  /*15d10*/  ISETP.GT.AND P1, PT, R29, 0x1, PT ;  /* 0x000000011d00780c */ /* 0x000fce0003f24270 */
[----:B---3--:R-:W3:Y:S04]  /*15d20*/  @P0 LDG.E.U16 R61, desc[UR32][R4.64] ;  /* 0x00000020043d0981 */ /* 0x008ee8000c1e1500 */
[----:B---3--:R0:W-:Y:S04]  /*15d30*/  STL [R1+0xb14], R61 ;  /* 0x000b143d01007387 */ /* 0x0081e80000100800 */
[----:B0-----:R-:W3:Y:S04]  /*15d40*/  LDL.LU R61, [R1+0x4100] ;  /* 0x00410000013d7983 */ /* 0x001ee80000300800 */
[----:B------:R-:W4:Y:S01]  /*15d50*/  LDL.64 R4, [R1+0x550] ;  /* 0x0005500001047983 */ /* 0x000f220000100a00 */
[----:B---3--:R-:W-:-:S03]  /*15d60*/  PRMT R61, RZ, 0x7610, R61 ;  /* 0x00007610ff3d7816 */ /* 0x008fc6000000003d */
[----:B----4-:R-:W3:Y:S04]  /*15d70*/  @P0 LDG.E.U16 R31, desc[UR32][R4.64] ;  /* 0x00000020041f0981 */ /* 0x010ee8000c1e1500 */
        /* <DEDUP_REMOVED lines=12> */
[----:B------:R-:W4:Y:S04]  /*15e40*/  LDL R4, [R1+0x20d4] ;  /* 0x0020d40001047983 */ /* 0x000f280000100800 */
[----:B------:R-:W4:Y:S01]  /*15e50*/  LDL R5, [R1+0x20d8] ;  /* 0x0020d80001057983 */ /* 0x000f220000100800 */
[----:B------:R-:W-:-:S02]  /*15e60*/  ISETP.GT.AND P0, PT, R29, 0x2, PT ;  /* 0x000000021d00780c */ /* 0x000fc40003f04270 */
[----:B---3--:R-:W-:Y:S02]  /*15e70*/  PRMT R31, RZ, 0x7610, R31 ;  /* 0x00007610ff1f7816 */ /* 0x008fe4000000001f */
[----:B----4-:R-:W-:-:S04]  /*15e80*/  @P1 LOP3.LUT R5, R5, R4, RZ, 0x3c, !PT ;  /* 0x0000000405051212 */ /* 0x010fc800078e3cff */
[----:B------:R-:W-:-:S04]  /*15e90*/  @P1 LOP3.LUT R4, R5, R4, RZ, 0x3c, !PT ;  /* 0x0000000405041212 */ /* 0x000fc800078e3cff */
[----:B------:R-:W-:-:S05]  /*15ea0*/  @P1 LOP3.LUT R5, R5, R4, RZ, 0x3c, !PT ;  /* 0x0000000405051212 */ /* 0x000fca00078e3cff */
[----:B------:R-:W3:Y:S04]  /*15eb0*/  @P1 LDG.E.U16 R61, desc[UR32][R4.64] ;  /* 0x00000020043d1981 */ /* 0x000ee8000c1e1500 */
[----:B---3--:R0:W-:Y:S04]  /*15ec0*/  STL [R1+0xb00], R61 ;  /* 0x000b003d01007387 */ /* 0x0081e80000100800 */
[----:B0-----:R-:W3:Y:S04]  /*15ed0*/  LDL.LU R61, [R1+0x40f0] ;  /* 0x0040f000013d7983 */ /* 0x001ee80000300800 */
[----:B------:R-:W4:Y:S04]  /*15ee0*/  LDL R4, [R1+0x20cc] ;  /* 0x0020cc0001047983 */ /* 0x000f280000100800 */
[----:B------:R-:W4:Y:S01]  /*15ef0*/  LDL R5, [R1+0x20d0] ;  /* 0x0020d00001057983 */ /* 0x000f220000100800 */
[----:B---3--:R-:W-:-:S02]  /*15f00*/  PRMT R61, RZ, 0x7610, R61 ;  /* 0x00007610ff3d7816 */ /* 0x008fc4000000003d */
        /* <DEDUP_REMOVED lines=3401> */
[----:B------:R-:W4:Y:S02]  /*233a0*/  LDL R5, [R1+0x1550] ;  /* 0x0015500001057983 */ /* 0x000f240000100800 */
[----:B----4-:R-:W-:-:S04]  /*233b0*/  @P1 LOP3.LUT R5, R5, R4, RZ, 0x3c, !PT ;  /* 0x0000000405051212 */ /* 0x010fc800078e3cff */
[----:B------:R-:W-:-:S04]  /*233c0*/  @P1 LOP3.LUT R4, R5, R4, RZ, 0x3c, !PT ;  /* 0x0000000405041212 */ /* 0x000fc800078e3cff */
[----:B------:R-:W-:-:S05]  /*233d0*/  @P1 LOP3.LUT R5, R5, R4, RZ, 0x3c, !PT ;  /* 0x0000000405051212 */ /* 0x000fca00078e3cff */
[----:B------:R-:W4:Y:S04]  /*233e0*/  @P1 LDG.E.U16 R31, desc[UR32][R4.64] ;  /* 0x00000020041f1981 */ /* 0x000f28000c1e1500 */
[----:B----4-:R0:W-:Y:S04]  /*233f0*/  STL [R1+0xbc], R31 ;  /* 0x0000bc1f01007387 */ /* 0x0101e80000100800 */
[----:B0-----:R-:W4:Y:S04]  /*23400*/  LDL.LU R31, [R1+0x3b2c] ;  /* 0x003b2c00011f7983 */ /* 0x001f280000300800 */
[----:B------:R-:W2:Y:S04]  /*23410*/  LDL R4, [R1+0x1544] ;  /* 0x0015440001047983 */ /* 0x000ea80000100800 */
[----:B------:R-:W2:Y:S01]  /*23420*/  LDL R5, [R1+0x1548] ;  /* 0x0015480001057983 */ /* 0x000ea20000100800 */
[----:B----4-:R-:W-:-:S02]  /*23430*/  PRMT R31, RZ, 0x7610, R31 ;  /* 0x00007610ff1f7816 */ /* 0x010fc4000000001f */
[----:B--2---:R-:W-:-:S04]  /*23440*/  @P1 LOP3.LUT R5, R5, R4, RZ, 0x3c, !PT ;  /* 0x0000000405051212 */ /* 0x004fc800078e3cff */
[----:B------:R-:W-:-:S04]  /*23450*/  @P1 LOP3.LUT R4, R5, R4, RZ, 0x3c, !PT ;  /* 0x0000000405041212 */ /* 0x000fc800078e3cff */
[----:B------:R-:W-:-:S05]  /*23460*/  @P1 LOP3.LUT R5, R5, R4, RZ, 0x3c, !PT ;  /* 0x0000000405051212 */ /* 0x000fca00078e3cff */
[----:B------:R-:W2:Y:S04]  /*23470*/  @P1 LDG.E.U16 R31, desc[UR32][R4.64] ;  /* 0x00000020041f1981 */ /* 0x000ea8000c1e1500 */
[----:B--2---:R0:W-:Y:S04]  /*23480*/  STL [R1+0xb8], R31 ;  /* 0x0000b81f01007387 */ /* 0x0041e80000100800 */
[----:B0-----:R-:W2:Y:S04]  /*23490*/  LDL.LU R31, [R1+0x3b28] ;  /* 0x003b2800011f7983 */ /* 0x001ea80000300800 */
[----:B------:R-:W4:Y:S04]  /*234a0*/  LDL R4, [R1+0x153c] ;  /* 0x00153c0001047983 */ /* 0x000f280000100800 */
[----:B------:R-:W4:Y:S01]  /*234b0*/  LDL R5, [R1+0x1540] ;  /* 0x0015400001057983 */ /* 0x000f220000100800 */
[----:B------:R-:W-:-:S02]  /*234c0*/  ISETP.GT.AND P0, PT, R29, 0x5e, PT ;  /* 0x0000005e1d00780c */ /* 0x000fc40003f04270 */
[----:B--2---:R-:W-:Y:S02]  /*234d0*/  PRMT R31, RZ, 0x7610, R31 ;  /* 0x00007610ff1f7816 */ /* 0x004fe4000000001f */
[----:B----4-:R-:W-:-:S04]  /*234e0*/  @P1 LOP3.LUT R5, R5, R4, RZ, 0x3c, !PT ;  /* 0x0000000405051212 */ /* 0x010fc800078e3cff */
[----:B------:R-:W-:-:S04]  /*234f0*/  @P1 LOP3.LUT R4, R5, R4, RZ, 0x3c, !PT ;  /* 0x0000000405041212 */ /* 0x000fc800078e3cff */
[----:B------:R-:W-:-:S05]  /*23500*/  @P1 LOP3.LUT R5, R5, R4, RZ, 0x3c, !PT ;  /* 0x0000000405051212 */ /* 0x000fca00078e3cff */
[----:B------:R-:W2:Y:S04]  /*23510*/  @P1 LDG.E.U16 R31, desc[UR32][R4.64] ;  /* 0x00000020041f1981 */ /* 0x000ea8000c1e1500 */
[----:B--2---:R0:W-:Y:S04]  /*23520*/  STL [R1+0xb4], R31 ;  /* 0x0000b41f01007387 */ /* 0x0041e80000100800 */
[----:B0-----:R-:W2:Y:S04]  /*23530*/  LDL.LU R31, [R1+0x3b24] ;  /* 0x003b2400011f7983 */ /* 0x001ea80000300800 */
[----:B------:R-:W4:Y:S04]  /*23540*/  LDL R4, [R1+0x1534] ;  /* 0x0015340001047983 */ /* 0x000f280000100800 */
[----:B------:R-:W4:Y:S01]  /*23550*/  LDL R5, [R1+0x1538] ;  /* 0x0015380001057983 */ /* 0x000f220000100800 */
[----:B--2---:R-:W-:-:S02]  /*23560*/  PRMT R31, RZ, 0x7610, R31 ;  /* 0x00007610ff1f7816 */ /* 0x004fc4000000001f */
        /* <DEDUP_REMOVED lines=45> */
[----:B------:R-:W-:-:S02]  /*23840*/  PRMT R60, RZ, 0x7610, R60 ;  /* 0x00007610ff3c7816 */ /* 0x000fc4000000003c */
        /* <DEDUP_REMOVED lines=8> */
[----:B------:R-:W-:-:S02]  /*238d0*/  PRMT R59, RZ, 0x7610, R59 ;  /* 0x00007610ff3b7816 */ /* 0x000fc4000000003b */
[----:B--2---:R-:W-:-:S04]  /*238e0*/  @P1 LOP3.LUT R5, R5, R4, RZ, 0x3c, !PT ;  /* 0x0000000405051212 */ /* 0x004fc800078e3cff */
[----:B------:R-:W-:-:S04]  /*238f0*/  @P1 LOP3.LUT R4, R5, R4, RZ, 0x3c, !PT ;  /* 0x0000000405041212 */ /* 0x000fc800078e3cff */
[----:B------:R-:W-:-:S05]  /*23900*/  @P1 LOP3.LUT R5, R5, R4, RZ, 0x3c, !PT ;  /* 0x0000000405051212 */ /* 0x000fca00078e3cff */
[----:B------:R-:W2:Y:S04]  /*23910*/  @P1 LDG.E.U16 R59, desc[UR32][R4.64] ;  /* 0x00000020043b1981 */ /* 0x000ea8000c1e1500 */
[----:B--2---:R0:W-:Y:S04]  /*23920*/  STL [R1+0x2fc], R59 ;  /* 0x0002fc3b01007387 */ /* 0x0041e80000100800 */
[----:B0-----:R-:W2:Y:S04]  /*23930*/  LDL.LU R59, [R1+0x3b08] ;  /* 0x003b0800013b7983 */ /* 0x001ea80000300800 */
[----:B------:R-:W2:Y:S04]  /*23940*/  LDL R4, [R1+0x14fc] ;  /* 0x0014fc0001047983 */ /* 0x000ea80000100800 */
[----:B------:R-:W2:Y:S01]  /*23950*/  LDL R5, [R1+0x1500] ;  /* 0x0015000001057983 */ /* 0x000ea20000100800 */
[----:B------:R-:W-:-:S02]  /*23960*/  PRMT R58, RZ, 0x7610, R58 ;  /* 0x00007610ff3a7816 */ /* 0x000fc4000000003a */
[----:B------:R-:W-:Y:S02]  /*23970*/  ISETP.GT.AND P0, PT, R29, 0x60, PT ;  /* 0x000000601d00780c */ /* 0x000fe40003f04270 */
        /* <DEDUP_REMOVED lines=346> */
[----:B------:R-:W3:Y:S04]  /*24f20*/  LDL R4, [R1+0x13cc] ;  /* 0x0013cc0001047983 */ /* 0x000ee80000100800 */
[----:B------:R-:W3:Y:S01]  /*24f30*/  LDL R5, [R1+0x13d0] ;  /* 0x0013d00001057983 */ /* 0x000ee20000100800 */
[----:B------:R-:W-:-:S03]  /*24f40*/  PRMT R20, RZ, 0x7610, R20 ;  /* 0x00007610ff147816 */ /* 0x000fc60000000014 */
[----:B--2---:R0:W-:Y:S04]  /*24f50*/  STL [R1+0x30], R31 ;  /* 0x0000301f01007387 */ /* 0x0041e80000100800 */
[----:B0-----:R-:W2:Y:S01]  /*24f60*/  LDL R31, [R1+0x13a8] ;  /* 0x0013a800011f7983 */ /* 0x001ea20000100800 */
[----:B---3--:R-:W-:-:S04]  /*24f70*/  @P1 LOP3.LUT R5, R5, R4, RZ, 0x3c, !PT ;  /* 0x0000000405051212 */ /* 0x008fc800078e3cff */
[----:B------:R-:W-:-:S04]  /*24f80*/  @P1 LOP3.LUT R4, R5, R4, RZ, 0x3c, !PT ;  /* 0x0000000405041212 */ /* 0x000fc800078e3cff */
[----:B------:R-:W-:-:S05]  /*24f90*/  @P1 LOP3.LUT R5, R5, R4, RZ, 0x3c, !PT ;  /* 0x0000000405051212 */ /* 0x000fca00078e3cff */
[----:B------:R-:W3:Y:S04]  /*24fa0*/  @P1 LDG.E.U16 R20, desc[UR32][R4.64] ;  /* 0x0000002004141981 */ /* 0x000ee8000c1e1500 */
[----:B---3--:R0:W-:Y:S04]  /*24fb0*/  STL [R1+0x2c], R20 ;  /* 0x00002c1401007387 */ /* 0x0081e80000100800 */
[----:B0-----:R-:W3:Y:S04]  /*24fc0*/  LDL.LU R20, [R1+0x3a70] ;  /* 0x003a700001147983 */ /* 0x001ee80000300800 */
        /* <DEDUP_REMOVED lines=34> */
[----:B------:R-:W2:Y:S01]  /*251f0*/  @P0 LDG.E.U16 R12, desc[UR32][R4.64] ;  /* 0x00000020040c0981 */ /* 0x000ea2000c1e1500 */
[----:B------:R-:W-:-:S03]  /*25200*/  PRMT R7, RZ, 0x7610, R7 ;  /* 0x00007610ff077816 */ /* 0x000fc60000000007 */
[----:B--2---:R0:W-:Y:S04]  /*25210*/  STL [R1+0x1c], R12 ;  /* 0x00001c0c01007387 */ /* 0x0041e80000100800 */
[----:B0-----:R-:W2:Y:S04]  /*25220*/  LDL.LU R12, [R1+0x3a60] ;  /* 0x003a6000010c7983 */ /* 0x001ea80000300800 */
[----:B------:R-:W2:Y:S01]  /*25230*/  LDL R5, [R1+0x13a4] ;  /* 0x0013a40001057983 */ /* 0x000ea20000100800 */
[----:B------:R-:W-:-:S03]  /*25240*/  @P0 IMAD.MOV.U32 R4, RZ, RZ, R31 ;  /* 0x000000ffff040224 */ /* 0x000fc600078e001f */
[----:B------:R-:W3:Y:S04]  /*25250*/  LDL R31, [R1+0x1380] ;  /* 0x00138000011f7983 */ /* 0x000ee80000100800 */
[----:B--2---:R-:W2:Y:S04]  /*25260*/  @P0 LDG.E.U16 R7, desc[UR32][R4.64] ;  /* 0x0000002004070981 */ /* 0x004ea8000c1e1500 */
        /* <DEDUP_REMOVED lines=41> */
[----:B---3--:R-:W-:Y:S01]  /*25500*/  @P1 IMAD.MOV.U32 R4, RZ, RZ, R31 ;  /* 0x000000ffff041224 */ /* 0x008fe200078e001f */
[----:B------:R-:W-:-:S02]  /*25510*/  ISETP.GT.AND P0, PT, R29, 0x6c, PT ;  /* 0x0000006c1d00780c */ /* 0x000fc40003f04270 */
[----:B------:R-:W3:Y:S04]  /*25520*/  LDL R31, [R1+0x1358] ;  /* 0x00135800011f7983 */ /* 0x000ee80000100800 */
[----:B--2---:R-:W2:Y:S04]  /*25530*/  @P1 LDG.E.U16 R45, desc[UR32][R4.64] ;  /* 0x00000020042d1981 */ /* 0x004ea8000c1e1500 */
        /* <DEDUP_REMOVED lines=36> */
[----:B------:R3:W2:Y:S04]  /*25780*/  @P0 LDG.E.U16 R2, desc[UR32][R4.64] ;  /* 0x0000002004020981 */ /* 0x0006a8000c1e1500 */
[----:B------:R-:W4:Y:S01]  /*25790*/  LDL R5, [R1+0x1354] ;  /* 0x0013540001057983 */ /* 0x000f220000100800 */
[----:B------:R-:W-:Y:S01]  /*257a0*/  PRMT R53, RZ, 0x7610, R53 ;  /* 0x00007610ff357816 */ /* 0x000fe20000000035 */
[----:B---3--:R-:W-:Y:S02]  /*257b0*/  @P1 IMAD.MOV.U32 R4, RZ, RZ, R31 ;  /* 0x000000ffff041224 */ /* 0x008fe400078e001f */
[----:B--2---:R-:W-:Y:S04]  /*257c0*/  STL [R1+0x3a0c], R2 ;  /* 0x003a0c0201007387 */ /* 0x004fe80000100800 */
[----:B------:R-:W2:Y:S04]  /*257d0*/  LDL R31, [R1+0x1338] ;  /* 0x00133800011f7983 */ /* 0x000ea80000100800 */
[----:B----4-:R-:W3:Y:S04]  /*257e0*/  @P1 LDG.E.U16 R53, desc[UR32][R4.64] ;  /* 0x0000002004351981 */ /* 0x010ee8000c1e1500 */
[----:B---3--:R0:W-:Y:S04]  /*257f0*/  STL [R1], R53 ;  /* 0x0000003501007387 */ /* 0x0081e80000100800 */
        /* <DEDUP_REMOVED lines=8> */
[----:B------:R-:W2:Y:S04]  /*25880*/  LDL R4, [R1+0x1344] ;  /* 0x0013440001047983 */ /* 0x000ea80000100800 */
[----:B------:R-:W2:Y:S01]  /*25890*/  LDL R5, [R1+0x1348] ;  /* 0x0013480001057983 */ /* 0x000ea20000100800 */
[----:B------:R-:W-:-:S03]  /*258a0*/  PRMT R60, RZ, 0x7610, R60 ;  /* 0x00007610ff3c7816 */ /* 0x000fc6000000003c */
[----:B----4-:R-:W-:Y:S01]  /*258b0*/  STL [R1+0x3a10], R61 ;  /* 0x003a103d01007387 */ /* 0x010fe20000100800 */
[----:B--2---:R-:W-:-:S04]  /*258c0*/  @P1 LOP3.LUT R5, R5, R4, RZ, 0x3c, !PT ;  /* 0x0000000405051212 */ /* 0x004fc800078e3cff */
[----:B------:R-:W-:-:S04]  /*258d0*/  @P1 LOP3.LUT R4, R5, R4, RZ, 0x3c, !PT ;  /* 0x0000000405041212 */ /* 0x000fc800078e3cff */
[----:B------:R-:W-:-:S05]  /*258e0*/  @P1 LOP3.LUT R5, R5, R4, RZ, 0x3c, !PT ;  /* 0x0000000405051212 */ /* 0x000fca00078e3cff */
[----:B------:R-:W2:Y:S04]  /*258f0*/  @P1 LDG.E.U16 R60, desc[UR32][R4.64] ;  /* 0x00000020043c1981 */ /* 0x000ea8000c1e1500 */
[----:B------:R-:W4:Y:S04]  /*25900*/  LDL R4, [R1+0x133c] ;  /* 0x00133c0001047983 */ /* 0x000f280000100800 */
[----:B------:R-:W4:Y:S01]  /*25910*/  LDL R5, [R1+0x1340] ;  /* 0x0013400001057983 */ /* 0x000f220000100800 */
[----:B------:R-:W-:-:S03]  /*25920*/  PRMT R59, RZ, 0x7610, R59 ;  /* 0x00007610ff3b7816 */ /* 0x000fc6000000003b */
[----:B--2---:R0:W-:Y:S04]  /*25930*/  STL [R1+0x3a14], R60 ;  /* 0x003a143c01007387 */ /* 0x0041e80000100800 */
[----:B0-----:R-:W2:Y:S01]  /*25940*/  LDL R60, [R1+0x1334] ;  /* 0x00133400013c7983 */ /* 0x001ea20000100800 */
[-C--:B----4-:R-:W-:Y:S02]  /*25950*/  @P1 LOP3.LUT R5, R5, R4.reuse, RZ, 0x3c, !PT ;  /* 0x0000000405051212 */ /* 0x090fe400078e3cff */
[----:B------:R-:W-:Y:S02]  /*25960*/  ISETP.GT.AND P0, PT, R29, 0x6e, PT ;  /* 0x0000006e1d00780c */ /* 0x000fe40003f04270 */
[----:B------:R-:W-:-:S04]  /*25970*/  @P1 LOP3.LUT R4, R5, R4, RZ, 0x3c, !PT ;  /* 0x0000000405041212 */ /* 0x000fc800078e3cff */
[----:B------:R-:W-:-:S05]  /*25980*/  @P1 LOP3.LUT R5, R5, R4, RZ, 0x3c, !PT ;  /* 0x0000000405051212 */ /* 0x000fca00078e3cff */
[----:B------:R0:W4:Y:S01]  /*25990*/  @P1 LDG.E.U16 R59, desc[UR32][R4.64] ;  /* 0x00000020043b1981 */ /* 0x000122000c1e1500 */
[----:B------:R-:W-:Y:S01]  /*259a0*/  PRMT R58, RZ, 0x7610, R58 ;  /* 0x00007610ff3a7816 */ /* 0x000fe2000000003a */
[----:B0-----:R-:W-:Y:S02]  /*259b0*/  @P0 IMAD.MOV.U32 R4, RZ, RZ, R31 ;  /* 0x000000ffff040224 */ /* 0x001fe400078e001f */
[----:B--2---:R-:W-:-:S05]  /*259c0*/  @P0 IMAD.MOV.U32 R5, RZ, RZ, R60 ;  /* 0x000000ffff050224 */ /* 0x004fca00078e003c */
[----:B------:R0:W2:Y:S04]  /*259d0*/  @P0 LDG.E.U16 R58, desc[UR32][R4.64] ;  /* 0x00000020043a0981 */ /* 0x0000a8000c1e1500 */
[----:B----4-:R1:W-:Y:S04]  /*259e0*/  STL [R1+0x3a18], R59 ;  /* 0x003a183b01007387 */ /* 0x0103e80000100800 */
[----:B------:R-:W0:Y:S04]  /*259f0*/  LDL R4, [R1+0x132c] ;  /* 0x00132c0001047983 */ /* 0x000e280000100800 */
[----:B------:R-:W0:Y:S01]  /*25a00*/  LDL R5, [R1+0x1330] ;  /* 0x0013300001057983 */ /* 0x000e220000100800 */
[----:B------:R-:W-:-:S03]  /*25a10*/  PRMT R57, RZ, 0x7610, R57 ;  /* 0x00007610ff397816 */ /* 0x000fc60000000039 */
[----:B------:R-:W4:Y:S04]  /*25a20*/  LDL R60, [R1+0x1314] ;  /* 0x00131400013c7983 */ /* 0x000f280000100800 */
[----:B------:R-:W2:Y:S04]  /*25a30*/  LDL R31, [R1+0x1318] ;  /* 0x00131800011f7983 */ /* 0x000ea80000100800 */
[----:B-1----:R-:W3:Y:S01]  /*25a40*/  LDL R59, [R1+0x1328] ;  /* 0x00132800013b7983 */ /* 0x002ee20000100800 */
[----:B0-----:R-:W-:-:S04]  /*25a50*/  @P0 LOP3.LUT R5, R5, R4, RZ, 0x3c, !PT ;  /* 0x0000000405050212 */ /* 0x001fc800078e3cff */
[----:B------:R-:W-:-:S04]  /*25a60*/  @P0 LOP3.LUT R4, R5, R4, RZ, 0x3c, !PT ;  /* 0x0000000405040212 */ /* 0x000fc800078e3cff */
[----:B------:R-:W-:Y:S01]  /*25a70*/  @P0 LOP3.LUT R5, R5, R4, RZ, 0x3c, !PT ;  /* 0x0000000405050212 */ /* 0x000fe200078e3cff */
[----:B--2---:R-:W-:Y:S04]  /*25a80*/  STL [R1+0x39cc], R58 ;  /* 0x0039cc3a01007387 */ /* 0x004fe80000100800 */
[----:B------:R3:W2:Y:S04]  /*25a90*/  @P0 LDG.E.U16 R57, desc[UR32][R4.64] ;  /* 0x0000002004390981 */ /* 0x0006a8000c1e1500 */
[----:B------:R-:W4:Y:S01]  /*25aa0*/  LDL R5, [R1+0x1324] ;  /* 0x0013240001057983 */ /* 0x000f220000100800 */
[----:B------:R-:W-:Y:S01]  /*25ab0*/  PRMT R56, RZ, 0x7610, R56 ;  /* 0x00007610ff387816 */ /* 0x000fe20000000038 */
[----:B---3--:R-:W-:-:S02]  /*25ac0*/  @P0 IMAD.MOV.U32 R4, RZ, RZ, R59 ;  /* 0x000000ffff040224 */ /* 0x008fc400078e003b */
[----:B--2---:R0:W-:Y:S01]  /*25ad0*/  STL [R1+0x39d0], R57 ;  /* 0x0039d03901007387 */ /* 0x0041e20000100800 */
[----:B------:R-:W-:Y:S02]  /*25ae0*/  ISETP.GT.AND P1, PT, R29, 0x6f, PT ;  /* 0x0000006f1d00780c */ /* 0x000fe40003f24270 */
[----:B------:R-:W-:Y:S02]  /*25af0*/  PRMT R55, RZ, 0x7610, R55 ;  /* 0x00007610ff377816 */ /* 0x000fe40000000037 */
[----:B------:R-:W-:Y:S01]  /*25b00*/  PRMT R3, RZ, 0x7610, R3 ;  /* 0x00007610ff037816 */ /* 0x000fe20000000003 */
[----:B------:R-:W2:Y:S04]  /*25b10*/  LDL R59, [R1+0x1308] ;  /* 0x00130800013b7983 */ /* 0x000ea80000100800 */
[----:B----4-:R1:W3:Y:S04]  /*25b20*/  @P0 LDG.E.U16 R56, desc[UR32][R4.64] ;  /* 0x0000002004380981 */ /* 0x0102e8000c1e1500 */
[----:B0-----:R-:W4:Y:S04]  /*25b30*/  LDL R57, [R1+0x1310] ;  /* 0x0013100001397983 */ /* 0x001f280000100800 */
[----:B------:R-:W1:Y:S04]  /*25b40*/  LDL R4, [R1+0x131c] ;  /* 0x00131c0001047983 */ /* 0x000e680000100800 */
[----:B------:R-:W1:Y:S02]  /*25b50*/  LDL R5, [R1+0x1320] ;  /* 0x0013200001057983 */ /* 0x000e640000100800 */
[----:B-1----:R-:W-:-:S04]  /*25b60*/  @P0 LOP3.LUT R5, R5, R4, RZ, 0x3c, !PT ;  /* 0x0000000405050212 */ /* 0x002fc800078e3cff */
[----:B------:R-:W-:-:S04]  /*25b70*/  @P0 LOP3.LUT R4, R5, R4, RZ, 0x3c, !PT ;  /* 0x0000000405040212 */ /* 0x000fc800078e3cff */
[----:B------:R-:W-:-:S05]  /*25b80*/  @P0 LOP3.LUT R5, R5, R4, RZ, 0x3c, !PT ;  /* 0x0000000405050212 */ /* 0x000fca00078e3cff */
[----:B------:R0:W2:Y:S02]  /*25b90*/  @P0 LDG.E.U16 R55, desc[UR32][R4.64] ;  /* 0x0000002004370981 */ /* 0x0000a4000c1e1500 */
[----:B0-----:R-:W-:Y:S02]  /*25ba0*/  @P1 IMAD.MOV.U32 R4, RZ, RZ, R31 ;  /* 0x000000ffff041224 */ /* 0x001fe400078e001f */
[----:B------:R-:W-:-:S05]  /*25bb0*/  @P1 IMAD.MOV.U32 R5, RZ, RZ, R60 ;  /* 0x000000ffff051224 */ /* 0x000fca00078e003c */
[----:B------:R-:W4:Y:S04]  /*25bc0*/  @P1 LDG.E.U16 R3, desc[UR32][R4.64] ;  /* 0x0000002004031981 */ /* 0x000f28000c1e1500 */
[----:B---3--:R0:W-:Y:S04]  /*25bd0*/  STL [R1+0x39d4], R56 ;  /* 0x0039d43801007387 */ /* 0x0081e80000100800 */
[----:B--2---:R-:W-:Y:S04]  /*25be0*/  STL [R1+0x39d8], R55 ;  /* 0x0039d83701007387 */ /* 0x004fe80000100800 */
[----:B------:R-:W2:Y:S04]  /*25bf0*/  LDL R60, [R1+0x12f4] ;  /* 0x0012f400013c7983 */ /* 0x000ea80000100800 */
[----:B------:R-:W3:Y:S04]  /*25c00*/  LDL R31, [R1+0x12f8] ;  /* 0x0012f800011f7983 */ /* 0x000ee80000100800 */
[----:B----4-:R-:W-:Y:S04]  /*25c10*/  STL [R1+0x210], R3 ;  /* 0x0002100301007387 */ /* 0x010fe80000100800 */
[----:B------:R-:W4:Y:S01]  /*25c20*/  LDL R5, [R1+0x130c] ;  /* 0x00130c0001057983 */ /* 0x000f220000100800 */
[----:B0-----:R-:W-:Y:S01]  /*25c30*/  PRMT R56, RZ, 0x7610, R56 ;  /* 0x00007610ff387816 */ /* 0x001fe20000000038 */
[----:B------:R-:W-:Y:S01]  /*25c40*/  @P1 IMAD.MOV.U32 R4, RZ, RZ, R57 ;  /* 0x000000ffff041224 */ /* 0x000fe200078e0039 */
[----:B------:R-:W-:Y:S01]  /*25c50*/  PRMT R58, RZ, 0x7610, R58 ;  /* 0x00007610ff3a7816 */ /* 0x000fe2000000003a */
[----:B------:R-:W2:Y:S04]  /*25c60*/  LDL R57, [R1+0x12ec] ;  /* 0x0012ec0001397983 */ /* 0x000ea80000100800 */
[----:B----4-:R0:W4:Y:S04]  /*25c70*/  @P1 LDG.E.U16 R56, desc[UR32][R4.64] ;  /* 0x0000002004381981 */ /* 0x010128000c1e1500 */
[----:B------:R-:W2:Y:S01]  /*25c80*/  LDL R5, [R1+0x1304] ;  /* 0x0013040001057983 */ /* 0x000ea20000100800 */
[----:B0-----:R-:W-:-:S03]  /*25c90*/  @P1 IMAD.MOV.U32 R4, RZ, RZ, R59 ;  /* 0x000000ffff041224 */ /* 0x001fc600078e003b */
[----:B----4-:R0:W-:Y:S01]  /*25ca0*/  STL [R1+0x208], R56 ;  /* 0x0002083801007387 */ /* 0x0101e20000100800 */
[----:B------:R-:W-:Y:S02]  /*25cb0*/  ISETP.GT.AND P0, PT, R29, 0x70, PT ;  /* 0x000000701d00780c */ /* 0x000fe40003f04270 */
[----:B------:R-:W-:Y:S02]  /*25cc0*/  PRMT R61, RZ, 0x7610, R61 ;  /* 0x00007610ff3d7816 */ /* 0x000fe4000000003d */
[----:B------:R-:W-:Y:S01]  /*25cd0*/  PRMT R54, RZ, 0x7610, R54 ;  /* 0x00007610ff367816 */ /* 0x000fe20000000036 */
[----:B------:R-:W4:Y:S04]  /*25ce0*/  LDL R59, [R1+0x12e4] ;  /* 0x0012e400013b7983 */ /* 0x000f280000100800 */
[----:B--2---:R1:W2:Y:S04]  /*25cf0*/  @P1 LDG.E.U16 R58, desc[UR32][R4.64] ;  /* 0x00000020043a1981 */ /* 0x0042a8000c1e1500 */
[----:B0-----:R-:W2:Y:S04]  /*25d00*/  LDL R56, [R1+0x12f0] ;  /* 0x0012f00001387983 */ /* 0x001ea80000100800 */
[----:B------:R-:W1:Y:S04]  /*25d10*/  LDL R4, [R1+0x12fc] ;  /* 0x0012fc0001047983 */ /* 0x000e680000100800 */
[----:B------:R-:W1:Y:S02]  /*25d20*/  LDL R5, [R1+0x1300] ;  /* 0x0013000001057983 */ /* 0x000e640000100800 */
[----:B-1----:R-:W-:-:S04]  /*25d30*/  @P1 LOP3.LUT R5, R5, R4, RZ, 0x3c, !PT ;  /* 0x0000000405051212 */ /* 0x002fc800078e3cff */
[----:B------:R-:W-:-:S04]  /*25d40*/  @P1 LOP3.LUT R4, R5, R4, RZ, 0x3c, !PT ;  /* 0x0000000405041212 */ /* 0x000fc800078e3cff */
[----:B------:R-:W-:-:S05]  /*25d50*/  @P1 LOP3.LUT R5, R5, R4, RZ, 0x3c, !PT ;  /* 0x0000000405051212 */ /* 0x000fca00078e3cff */
[----:B------:R3:W4:Y:S02]  /*25d60*/  @P1 LDG.E.U16 R61, desc[UR32][R4.64] ;  /* 0x00000020043d1981 */ /* 0x000724000c1e1500 */
[----:B---3--:R-:W-:Y:S02]  /*25d70*/  @P0 IMAD.MOV.U32 R4, RZ, RZ, R31 ;  /* 0x000000ffff040224 */ /* 0x008fe400078e001f */
[----:B------:R-:W-:-:S05]  /*25d80*/  @P0 IMAD.MOV.U32 R5, RZ, RZ, R60 ;  /* 0x000000ffff050224 */ /* 0x000fca00078e003c */
[----:B------:R0:W3:Y:S04]  /*25d90*/  @P0 LDG.E.U16 R54, desc[UR32][R4.64] ;  /* 0x0000002004360981 */ /* 0x0000e8000c1e1500 */
[----:B--2---:R1:W-:Y:S01]  /*25da0*/  STL [R1+0x200], R58 ;  /* 0x0002003a01007387 */ /* 0x0043e20000100800 */
[----:B------:R-:W-:-:S03]  /*25db0*/  PRMT R52, RZ, 0x7610, R52 ;  /* 0x00007610ff347816 */ /* 0x000fc60000000034 */
[----:B------:R-:W2:Y:S04]  /*25dc0*/  LDL R60, [R1+0x12dc] ;  /* 0x0012dc00013c7983 */ /* 0x000ea80000100800 */
[----:B------:R-:W2:Y:S04]  /*25dd0*/  LDL R31, [R1+0x12e0] ;  /* 0x0012e000011f7983 */ /* 0x000ea80000100800 */
[----:B-1----:R-:W2:Y:S01]  /*25de0*/  LDL R58, [R1+0x12e8] ;  /* 0x0012e800013a7983 */ /* 0x002ea20000100800 */
[----:B0-----:R-:W-:Y:S02]  /*25df0*/  @P0 IMAD.MOV.U32 R4, RZ, RZ, R56 ;  /* 0x000000ffff040224 */ /* 0x001fe400078e0038 */
[----:B------:R-:W-:-:S05]  /*25e00*/  @P0 IMAD.MOV.U32 R5, RZ, RZ, R57 ;  /* 0x000000ffff050224 */ /* 0x000fca00078e0039 */
[----:B------:R4:W2:Y:S01]  /*25e10*/  @P0 LDG.E.U16 R52, desc[UR32][R4.64] ;  /* 0x0000002004340981 */ /* 0x0008a2000c1e1500 */
[----:B------:R-:W-:-:S03]  /*25e20*/  PRMT R50, RZ, 0x7610, R50 ;  /* 0x00007610ff327816 */ /* 0x000fc60000000032 */
[----:B---3--:R0:W-:Y:S04]  /*25e30*/  STL [R1+0x3a1c], R54 ;  /* 0x003a1c3601007387 */ /* 0x0081e80000100800 */
[----:B------:R-:W3:Y:S04]  /*25e40*/  LDL R57, [R1+0x12d4] ;  /* 0x0012d40001397983 */ /* 0x000ee80000100800 */
[----:B------:R-:W3:Y:S01]  /*25e50*/  LDL R56, [R1+0x12d8] ;  /* 0x0012d80001387983 */ /* 0x000ee20000100800 */
[----:B----4-:R-:W-:Y:S01]  /*25e60*/  @P0 IMAD.MOV.U32 R5, RZ, RZ, R59 ;  /* 0x000000ffff050224 */ /* 0x010fe200078e003b */
[----:B------:R-:W-:-:S02]  /*25e70*/  PRMT R48, RZ, 0x7610, R48 ;  /* 0x00007610ff307816 */ /* 0x000fc40000000030 */
[----:B------:R-:W-:Y:S01]  /*25e80*/  ISETP.GT.AND P1, PT, R29, 0x71, PT ;  /* 0x000000711d00780c */ /* 0x000fe20003f24270 */
[----:B--2---:R-:W-:-:S05]  /*25e90*/  @P0 IMAD.MOV.U32 R4, RZ, RZ, R58 ;  /* 0x000000ffff040224 */ /* 0x004fca00078e003a */
[----:B------:R1:W2:Y:S04]  /*25ea0*/  @P0 LDG.E.U16 R50, desc[UR32][R4.64] ;  /* 0x0000002004320981 */ /* 0x0002a8000c1e1500 */
[----:B------:R-:W-:Y:S04]  /*25eb0*/  STL [R1+0x3a20], R52 ;  /* 0x003a203401007387 */ /* 0x000fe80000100800 */
[----:B------:R-:W4:Y:S04]  /*25ec0*/  LDL R59, [R1+0x12cc] ;  /* 0x0012cc00013b7983 */ /* 0x000f280000100800 */
[----:B------:R-:W4:Y:S01]  /*25ed0*/  LDL R58, [R1+0x12d0] ;  /* 0x0012d000013a7983 */ /* 0x000f220000100800 */
[----:B-1----:R-:W-:-:S02]  /*25ee0*/  @P0 IMAD.MOV.U32 R4, RZ, RZ, R31 ;  /* 0x000000ffff040224 */ /* 0x002fc400078e001f */
[----:B------:R-:W-:-:S05]  /*25ef0*/  @P0 IMAD.MOV.U32 R5, RZ, RZ, R60 ;  /* 0x000000ffff050224 */ /* 0x000fca00078e003c */
[----:B------:R3:W4:Y:S01]  /*25f00*/  @P0 LDG.E.U16 R48, desc[UR32][R4.64] ;  /* 0x0000002004300981 */ /* 0x000722000c1e1500 */
[----:B------:R-:W-:Y:S01]  /*25f10*/  PRMT R46, RZ, 0x7610, R46 ;  /* 0x00007610ff2e7816 */ /* 0x000fe2000000002e */
[----:B---3--:R-:W-:Y:S02]  /*25f20*/  @P1 IMAD.MOV.U32 R5, RZ, RZ, R57 ;  /* 0x000000ffff051224 */ /* 0x008fe400078e0039 */
[----:B------:R-:W-:-:S05]  /*25f30*/  @P1 IMAD.MOV.U32 R4, RZ, RZ, R56 ;  /* 0x000000ffff041224 */ /* 0x000fca00078e0038 */
[----:B------:R4:W3:Y:S01]  /*25f40*/  @P1 LDG.E.U16 R46, desc[UR32][R4.64] ;  /* 0x00000020042e1981 */ /* 0x0008e2000c1e1500 */
[----:B------:R-:W-:-:S03]  /*25f50*/  PRMT R44, RZ, 0x7610, R44 ;  /* 0x00007610ff2c7816 */ /* 0x000fc6000000002c */
[----:B--2---:R-:W-:Y:S04]  /*25f60*/  STL [R1+0x3a24], R50 ;  /* 0x003a243201007387 */ /* 0x004fe80000100800 */
[----:B0-----:R-:W2:Y:S04]  /*25f70*/  LDL R54, [R1+0x12c4] ;  /* 0x0012c40001367983 */ /* 0x001ea80000100800 */
[----:B------:R-:W2:Y:S01]  /*25f80*/  LDL R31, [R1+0x12c8] ;  /* 0x0012c800011f7983 */ /* 0x000ea20000100800 */
[----:B----4-:R-:W-:Y:S02]  /*25f90*/  @P1 IMAD.MOV.U32 R4, RZ, RZ, R58 ;  /* 0x000000ffff041224 */ /* 0x010fe400078e003a */
[----:B------:R-:W-:-:S05]  /*25fa0*/  @P1 IMAD.MOV.U32 R5, RZ, RZ, R59 ;  /* 0x000000ffff051224 */ /* 0x000fca00078e003b */
[----:B------:R2:W4:Y:S04]  /*25fb0*/  @P1 LDG.E.U16 R44, desc[UR32][R4.64] ;  /* 0x00000020042c1981 */ /* 0x000528000c1e1500 */
[----:B------:R-:W-:Y:S04]  /*25fc0*/  STL [R1+0x3a28], R48 ;  /* 0x003a283001007387 */ /* 0x000fe80000100800 */
[----:B------:R0:W-:Y:S04]  /*25fd0*/  STL [R1+0x1f8], R61 ;  /* 0x0001f83d01007387 */ /* 0x0001e80000100800 */
[----:B------:R-:W4:Y:S04]  /*25fe0*/  LDL R60, [R1+0x12c0] ;  /* 0x0012c000013c7983 */ /* 0x000f280000100800 */
[----:B------:R-:W4:Y:S04]  /*25ff0*/  LDL R57, [R1+0x12b4] ;  /* 0x0012b40001397983 */ /* 0x000f280000100800 */
[----:B------:R-:W4:Y:S04]  /*26000*/  LDL R56, [R1+0x12b8] ;  /* 0x0012b80001387983 */ /* 0x000f280000100800 */
[----:B0-----:R-:W4:Y:S04]  /*26010*/  LDL R61, [R1+0x12bc] ;  /* 0x0012bc00013d7983 */ /* 0x001f280000100800 */
[----:B---3--:R-:W-:Y:S04]  /*26020*/  STL [R1+0x3a2c], R46 ;  /* 0x003a2c2e01007387 */ /* 0x008fe80000100800 */
[----:B------:R-:W3:Y:S04]  /*26030*/  LDL R59, [R1+0x12ac] ;  /* 0x0012ac00013b7983 */ /* 0x000ee80000100800 */
[----:B------:R-:W3:Y:S01]  /*26040*/  LDL R58, [R1+0x12b0] ;  /* 0x0012b000013a7983 */ /* 0x000ee20000100800 */
[----:B------:R-:W-:-:S02]  /*26050*/  PRMT R42, RZ, 0x7610, R42 ;  /* 0x00007610ff2a7816 */ /* 0x000fc4000000002a */
[----:B------:R-:W-:Y:S02]  /*26060*/  ISETP.GT.AND P0, PT, R29, 0x72, PT ;  /* 0x000000721d00780c */ /* 0x000fe40003f04270 */
[----:B------:R-:W-:Y:S01]  /*26070*/  PRMT R40, RZ, 0x7610, R40 ;  /* 0x00007610ff287816 */ /* 0x000fe20000000028 */
[----:B--2---:R-:W-:Y:S02]  /*26080*/  @P1 IMAD.MOV.U32 R5, RZ, RZ, R54 ;  /* 0x000000ffff051224 */ /* 0x004fe400078e0036 */
[----:B------:R-:W-:-:S05]  /*26090*/  @P1 IMAD.MOV.U32 R4, RZ, RZ, R31 ;  /* 0x000000ffff041224 */ /* 0x000fca00078e001f */
[----:B------:R0:W2:Y:S04]  /*260a0*/  @P1 LDG.E.U16 R42, desc[UR32][R4.64] ;  /* 0x00000020042a1981 */ /* 0x0000a8000c1e1500 */
[----:B----4-:R-:W-:Y:S04]  /*260b0*/  STL [R1+0x3a30], R44 ;  /* 0x003a302c01007387 */ /* 0x010fe80000100800 */
[----:B------:R-:W4:Y:S04]  /*260c0*/  LDL R54, [R1+0x12a4] ;  /* 0x0012a40001367983 */ /* 0x000f280000100800 */
[----:B------:R-:W2:Y:S01]  /*260d0*/  LDL R31, [R1+0x12a8] ;  /* 0x0012a800011f7983 */ /* 0x000ea20000100800 */
[----:B------:R-:W-:Y:S01]  /*260e0*/  PRMT R38, RZ, 0x7610, R38 ;  /* 0x00007610ff267816 */ /* 0x000fe20000000026 */
[----:B0-----:R-:W-:-:S02]  /*260f0*/  @P1 IMAD.MOV.U32 R4, RZ, RZ, R60 ;  /* 0x000000ffff041224 */ /* 0x001fc400078e003c */
[----:B------:R-:W-:-:S05]  /*26100*/  @P1 IMAD.MOV.U32 R5, RZ, RZ, R61 ;  /* 0x000000ffff051224 */ /* 0x000fca00078e003d */
[----:B------:R0:W2:Y:S01]  /*26110*/  @P1 LDG.E.U16 R40, desc[UR32][R4.64] ;  /* 0x0000002004281981 */ /* 0x0000a2000c1e1500 */
[----:B------:R-:W-:Y:S01]  /*26120*/  PRMT R37, RZ, 0x7610, R37 ;  /* 0x00007610ff257816 */ /* 0x000fe20000000025 */
[----:B0-----:R-:W-:Y:S02]  /*26130*/  @P0 IMAD.MOV.U32 R4, RZ, RZ, R56 ;  /* 0x000000ffff040224 */ /* 0x001fe400078e0038 */
[----:B------:R-:W-:-:S05]  /*26140*/  @P0 IMAD.MOV.U32 R5, RZ, RZ, R57 ;  /* 0x000000ffff050224 */ /* 0x000fca00078e0039 */
[----:B------:R3:W2:Y:S02]  /*26150*/  @P0 LDG.E.U16 R38, desc[UR32][R4.64] ;  /* 0x0000002004260981 */ /* 0x0006a4000c1e1500 */
[----:B---3--:R-:W-:Y:S02]  /*26160*/  @P0 IMAD.MOV.U32 R5, RZ, RZ, R59 ;  /* 0x000000ffff050224 */ /* 0x008fe400078e003b */
[----:B------:R-:W-:-:S05]  /*26170*/  @P0 IMAD.MOV.U32 R4, RZ, RZ, R58 ;  /* 0x000000ffff040224 */ /* 0x000fca00078e003a */
[----:B------:R4:W3:Y:S01]  /*26180*/  @P0 LDG.E.U16 R37, desc[UR32][R4.64] ;  /* 0x0000002004250981 */ /* 0x0008e2000c1e1500 */
[----:B------:R-:W-:Y:S01]  /*26190*/  PRMT R36, RZ, 0x7610, R36 ;  /* 0x00007610ff247816 */ /* 0x000fe20000000024 */
[----:B----4-:R-:W-:Y:S02]  /*261a0*/  @P0 IMAD.MOV.U32 R5, RZ, RZ, R54 ;  /* 0x000000ffff050224 */ /* 0x010fe400078e0036 */
[----:B--2---:R-:W-:Y:S01]  /*261b0*/  @P0 IMAD.MOV.U32 R4, RZ, RZ, R31 ;  /* 0x000000ffff040224 */ /* 0x004fe200078e001f */
[----:B------:R-:W-:Y:S04]  /*261c0*/  STL [R1+0x3a34], R42 ;  /* 0x003a342a01007387 */ /* 0x000fe80000100800 */
[----:B------:R-:W2:Y:S04]  /*261d0*/  LDL R57, [R1+0x129c] ;  /* 0x00129c0001397983 */ /* 0x000ea80000100800 */
[----:B------:R-:W4:Y:S04]  /*261e0*/  LDL R56, [R1+0x12a0] ;  /* 0x0012a00001387983 */ /* 0x000f280000100800 */
[----:B------:R2:W4:Y:S04]  /*261f0*/  @P0 LDG.E.U16 R36, desc[UR32][R4.64] ;  /* 0x0000002004240981 */ /* 0x000528000c1e1500 */
[----:B------:R-:W-:Y:S04]  /*26200*/  STL [R1+0x39dc], R38 ;  /* 0x0039dc2601007387 */ /* 0x000fe80000100800 */
[----:B------:R-:W4:Y:S04]  /*26210*/  LDL R61, [R1+0x1294] ;  /* 0x00129400013d7983 */ /* 0x000f280000100800 */
[----:B------:R-:W4:Y:S04]  /*26220*/  LDL R60, [R1+0x1298] ;  /* 0x00129800013c7983 */ /* 0x000f280000100800 */
[----:B---3--:R-:W-:Y:S04]  /*26230*/  STL [R1+0x39e0], R37 ;  /* 0x0039e02501007387 */ /* 0x008fe80000100800 */
[----:B------:R-:W3:Y:S04]  /*26240*/  LDL R59, [R1+0x128c] ;  /* 0x00128c00013b7983 */ /* 0x000ee80000100800 */
[----:B------:R-:W3:Y:S04]  /*26250*/  LDL R54, [R1+0x1290] ;  /* 0x0012900001367983 */ /* 0x000ee80000100800 */
[----:B------:R-:W3:Y:S04]  /*26260*/  LDL R58, [R1+0x1284] ;  /* 0x00128400013a7983 */ /* 0x000ee80000100800 */
[----:B------:R-:W3:Y:S01]  /*26270*/  LDL R31, [R1+0x1288] ;  /* 0x00128800011f7983 */ /* 0x000ee20000100800 */
[----:B------:R-:W-:-:S02]  /*26280*/  ISETP.GT.AND P1, PT, R29, 0x73, PT ;  /* 0x000000731d00780c */ /* 0x000fc40003f24270 */
[----:B------:R-:W-:Y:S01]  /*26290*/  PRMT R35, RZ, 0x7610, R35 ;  /* 0x00007610ff237816 */ /* 0x000fe20000000023 */
[----:B--2---:R-:W-:Y:S02]  /*262a0*/  @P0 IMAD.MOV.U32 R5, RZ, RZ, R57 ;  /* 0x000000ffff050224 */ /* 0x004fe400078e0039 */
[----:B----4-:R-:W-:Y:S01]  /*262b0*/  @P0 IMAD.MOV.U32 R4, RZ, RZ, R56 ;  /* 0x000000ffff040224 */ /* 0x010fe200078e0038 */
[----:B------:R0:W-:Y:S04]  /*262c0*/  STL [R1+0x39e4], R36 ;  /* 0x0039e42401007387 */ /* 0x0001e80000100800 */
[----:B------:R-:W2:Y:S04]  /*262d0*/  LDL R57, [R1+0x127c] ;  /* 0x00127c0001397983 */ /* 0x000ea80000100800 */
[----:B------:R-:W4:Y:S04]  /*262e0*/  LDL R56, [R1+0x1280] ;  /* 0x0012800001387983 */ /* 0x000f280000100800 */
[----:B------:R1:W2:Y:S01]  /*262f0*/  @P0 LDG.E.U16 R35, desc[UR32][R4.64] ;  /* 0x0000002004230981 */ /* 0x0002a2000c1e1500 */
[----:B------:R-:W-:-:S02]  /*26300*/  PRMT R2, RZ, 0x7610, R2 ;  /* 0x00007610ff027816 */ /* 0x000fc40000000002 */
[----:B0-----:R-:W-:Y:S02]  /*26310*/  PRMT R36, RZ, 0x7610, R36 ;  /* 0x00007610ff247816 */ /* 0x001fe40000000024 */
[----:B------:R-:W-:Y:S01]  /*26320*/  PRMT R30, RZ, 0x7610, R30 ;  /* 0x00007610ff1e7816 */ /* 0x000fe2000000001e */
[----:B-1----:R-:W-:Y:S02]  /*26330*/  @P1 IMAD.MOV.U32 R5, RZ, RZ, R61 ;  /* 0x000000ffff051224 */ /* 0x002fe400078e003d */
[----:B------:R-:W-:-:S05]  /*26340*/  @P1 IMAD.MOV.U32 R4, RZ, RZ, R60 ;  /* 0x000000ffff041224 */ /* 0x000fca00078e003c */
[----:B------:R3:W2:Y:S02]  /*26350*/  @P1 LDG.E.U16 R36, desc[UR32][R4.64] ;  /* 0x0000002004241981 */ /* 0x0006a4000c1e1500 */
[----:B---3--:R-:W-:Y:S02]  /*26360*/  @P1 IMAD.MOV.U32 R5, RZ, RZ, R59 ;  /* 0x000000ffff051224 */ /* 0x008fe400078e003b */
[----:B------:R-:W-:-:S05]  /*26370*/  @P1 IMAD.MOV.U32 R4, RZ, RZ, R54 ;  /* 0x000000ffff041224 */ /* 0x000fca00078e0036 */
[----:B------:R0:W3:Y:S02]  /*26380*/  @P1 LDG.E.U16 R2, desc[UR32][R4.64] ;  /* 0x0000002004021981 */ /* 0x0000e4000c1e1500 */
[----:B0-----:R-:W-:Y:S02]  /*26390*/  @P1 IMAD.MOV.U32 R4, RZ, RZ, R31 ;  /* 0x000000ffff041224 */ /* 0x001fe400078e001f */
[----:B------:R-:W-:-:S05]  /*263a0*/  @P1 IMAD.MOV.U32 R5, RZ, RZ, R58 ;  /* 0x000000ffff051224 */ /* 0x000fca00078e003a */
[----:B------:R4:W3:Y:S01]  /*263b0*/  @P1 LDG.E.U16 R30, desc[UR32][R4.64] ;  /* 0x00000020041e1981 */ /* 0x0008e2000c1e1500 */
[----:B------:R-:W-:Y:S01]  /*263c0*/  PRMT R55, RZ, 0x7610, R55 ;  /* 0x00007610ff377816 */ /* 0x000fe20000000037 */
[----:B----4-:R-:W-:Y:S02]  /*263d0*/  @P1 IMAD.MOV.U32 R4, RZ, RZ, R56 ;  /* 0x000000ffff041224 */ /* 0x010fe400078e0038 */
[----:B--2---:R-:W-:Y:S01]  /*263e0*/  @P1 IMAD.MOV.U32 R5, RZ, RZ, R57 ;  /* 0x000000ffff051224 */ /* 0x004fe200078e0039 */
[----:B------:R0:W-:Y:S04]  /*263f0*/  STL [R1+0x39e8], R35 ;  /* 0x0039e82301007387 */ /* 0x0001e80000100800 */
[----:B------:R-:W2:Y:S04]  /*26400*/  @P1 LDG.E.U16 R55, desc[UR32][R4.64] ;  /* 0x0000002004371981 */ /* 0x000ea8000c1e1500 */
[----:B------:R1:W-:Y:S04]  /*26410*/  STL [R1+0x1c8], R36 ;  /* 0x0001c82401007387 */ /* 0x0003e80000100800 */
[----:B0-----:R-:W4:Y:S04]  /*26420*/  LDL R35, [R1+0x1278] ;  /* 0x0012780001237983 */ /* 0x001f280000100800 */
[----:B------:R-:W4:Y:S04]  /*26430*/  LDL R54, [R1+0x126c] ;  /* 0x00126c0001367983 */ /* 0x000f280000100800 */
[----:B-1----:R-:W4:Y:S04]  /*26440*/  LDL R36, [R1+0x1274] ;  /* 0x0012740001247983 */ /* 0x002f280000100800 */
[----:B---3--:R0:W-:Y:S04]  /*26450*/  STL [R1+0x1bc], R2 ;  /* 0x0001bc0201007387 */ /* 0x0081e80000100800 */
[----:B------:R-:W3:Y:S04]  /*26460*/  LDL R31, [R1+0x1264] ;  /* 0x00126400011f7983 */ /* 0x000ee80000100800 */
[----:B0-----:R-:W3:Y:S04]  /*26470*/  LDL R2, [R1+0x1270] ;  /* 0x0012700001027983 */ /* 0x001ee80000100800 */
[----:B------:R0:W-:Y:S01]  /*26480*/  STL [R1+0x1b0], R30 ;  /* 0x0001b01e01007387 */ /* 0x0001e20000100800 */
[----:B------:R-:W-:-:S03]  /*26490*/  ISETP.GT.AND P0, PT, R29, 0x74, PT ;  /* 0x000000741d00780c */ /* 0x000fc60003f04270 */
[----:B------:R-:W3:Y:S04]  /*264a0*/  LDL R56, [R1+0x125c] ;  /* 0x00125c0001387983 */ /* 0x000ee80000100800 */
[----:B0-----:R-:W3:Y:S01]  /*264b0*/  LDL R30, [R1+0x1268] ;  /* 0x00126800011e7983 */ /* 0x001ee20000100800 */
[----:B------:R-:W-:-:S03]  /*264c0*/  PRMT R34, RZ, 0x7610, R34 ;  /* 0x00007610ff227816 */ /* 0x000fc60000000022 */
[----:B--2---:R0:W-:Y:S04]  /*264d0*/  STL [R1+0x1a8], R55 ;  /* 0x0001a83701007387 */ /* 0x0041e80000100800 */
[----:B0-----:R-:W2:Y:S01]  /*264e0*/  LDL R55, [R1+0x1260] ;  /* 0x0012600001377983 */ /* 0x001ea20000100800 */
[----:B----4-:R-:W-:-:S03]  /*264f0*/  @P0 IMAD.MOV.U32 R4, RZ, RZ, R35 ;  /* 0x000000ffff040224 */ /* 0x010fc600078e0023 */
[----:B------:R-:W4:Y:S01]  /*26500*/  LDL R35, [R1+0x1258] ;  /* 0x0012580001237983 */ /* 0x000f220000100800 */
[----:B------:R-:W-:-:S03]  /*26510*/  @P0 IMAD.MOV.U32 R5, RZ, RZ, R36 ;  /* 0x000000ffff050224 */ /* 0x000fc600078e0024 */
[----:B------:R-:W4:Y:S04]  /*26520*/  LDL R36, [R1+0x1254] ;  /* 0x0012540001247983 */ /* 0x000f280000100800 */
[----:B------:R0:W4:Y:S01]  /*26530*/  @P0 LDG.E.U16 R34, desc[UR32][R4.64] ;  /* 0x0000002004220981 */ /* 0x000122000c1e1500 */
[----:B------:R-:W-:Y:S01]  /*26540*/  PRMT R33, RZ, 0x7610, R33 ;  /* 0x00007610ff217816 */ /* 0x000fe20000000021 */
[----:B0-----:R-:W-:Y:S02]  /*26550*/  @P0 IMAD.MOV.U32 R5, RZ, RZ, R54 ;  /* 0x000000ffff050224 */ /* 0x001fe400078e0036 */
[----:B------:R-:W4:Y:S01]  /*26560*/  LDL R54, [R1+0x124c] ;  /* 0x00124c0001367983 */ /* 0x000f220000100800 */
[----:B---3--:R-:W-:-:S03]  /*26570*/  @P0 IMAD.MOV.U32 R4, RZ, RZ, R2 ;  /* 0x000000ffff040224 */ /* 0x008fc600078e0002 */
[----:B------:R-:W3:Y:S04]  /*26580*/  LDL R2, [R1+0x1250] ;  /* 0x0012500001027983 */ /* 0x000ee80000100800 */
[----:B------:R0:W3:Y:S02]  /*26590*/  @P0 LDG.E.U16 R33, desc[UR32][R4.64] ;  /* 0x0000002004210981 */ /* 0x0000e4000c1e1500 */
[----:B0-----:R-:W-:Y:S02]  /*265a0*/  @P0 IMAD.MOV.U32 R5, RZ, RZ, R31 ;  /* 0x000000ffff050224 */ /* 0x001fe400078e001f */
[----:B------:R-:W3:Y:S01]  /*265b0*/  LDL R31, [R1+0x1244] ;  /* 0x00124400011f7983 */ /* 0x000ee20000100800 */
[----:B------:R-:W-:-:S03]  /*265c0*/  @P0 IMAD.MOV.U32 R4, RZ, RZ, R30 ;  /* 0x000000ffff040224 */ /* 0x000fc600078e001e */
[----:B------:R-:W3:Y:S01]  /*265d0*/  LDL R30, [R1+0x1248] ;  /* 0x00124800011e7983 */ /* 0x000ee20000100800 */
[----:B------:R-:W-:Y:S02]  /*265e0*/  PRMT R32, RZ, 0x7610, R32 ;  /* 0x00007610ff207816 */ /* 0x000fe40000000020 */
[----:B------:R-:W-:Y:S02]  /*265f0*/  ISETP.GT.AND P1, PT, R29, 0x75, PT ;  /* 0x000000751d00780c */ /* 0x000fe40003f24270 */
[----:B------:R-:W-:Y:S02]  /*26600*/  PRMT R28, RZ, 0x7610, R28 ;  /* 0x00007610ff1c7816 */ /* 0x000fe4000000001c */
[----:B------:R2:W3:Y:S01]  /*26610*/  @P0 LDG.E.U16 R32, desc[UR32][R4.64] ;  /* 0x0000002004200981 */ /* 0x0004e2000c1e1500 */
[----:B------:R-:W-:Y:S01]  /*26620*/  PRMT R19, RZ, 0x7610, R19 ;  /* 0x00007610ff137816 */ /* 0x000fe20000000013 */
[----:B--2---:R-:W-:Y:S02]  /*26630*/  @P0 IMAD.MOV.U32 R4, RZ, RZ, R55 ;  /* 0x000000ffff040224 */ /* 0x004fe400078e0037 */
[----:B------:R-:W-:Y:S01]  /*26640*/  @P0 IMAD.MOV.U32 R5, RZ, RZ, R56 ;  /* 0x000000ffff050224 */ /* 0x000fe200078e0038 */
[----:B------:R-:W2:Y:S04]  /*26650*/  LDL R55, [R1+0x1240] ;  /* 0x0012400001377983 */ /* 0x000ea80000100800 */
[----:B------:R-:W2:Y:S04]  /*26660*/  LDL R56, [R1+0x123c] ;  /* 0x00123c0001387983 */ /* 0x000ea80000100800 */
[----:B------:R4:W2:Y:S02]  /*26670*/  @P0 LDG.E.U16 R28, desc[UR32][R4.64] ;  /* 0x00000020041c0981 */ /* 0x0008a4000c1e1500 */
[----:B----4-:R-:W-:-:S02]  /*26680*/  @P1 IMAD.MOV.U32 R4, RZ, RZ, R35 ;  /* 0x000000ffff041224 */ /* 0x010fc400078e0023 */
        /* <DEDUP_REMOVED lines=11> */
[----:B------:R-:W-:Y:S01]  /*26740*/  @P1 IMAD.MOV.U32 R4, RZ, RZ, R30 ;  /* 0x000000ffff041224 */ /* 0x000fe200078e001e */
[----:B------:R-:W3:Y:S04]  /*26750*/  LDL R31, [R1+0x1224] ;  /* 0x00122400011f7983 */ /* 0x000ee80000100800 */
[----:B------:R-:W3:Y:S01]  /*26760*/  LDL R30, [R1+0x1228] ;  /* 0x00122800011e7983 */ /* 0x000ee20000100800 */
[----:B------:R-:W-:-:S02]  /*26770*/  PRMT R17, RZ, 0x7610, R17 ;  /* 0x00007610ff117816 */ /* 0x000fc40000000011 */
[----:B------:R-:W-:Y:S02]  /*26780*/  ISETP.GT.AND P0, PT, R29, 0x76, PT ;  /* 0x000000761d00780c */ /* 0x000fe40003f04270 */
[----:B------:R-:W-:Y:S02]  /*26790*/  PRMT R16, RZ, 0x7610, R16 ;  /* 0x00007610ff107816 */ /* 0x000fe40000000010 */
[----:B------:R2:W3:Y:S01]  /*267a0*/  @P1 LDG.E.U16 R17, desc[UR32][R4.64] ;  /* 0x0000002004111981 */ /* 0x0004e2000c1e1500 */
[----:B------:R-:W-:Y:S01]  /*267b0*/  PRMT R11, RZ, 0x7610, R11 ;  /* 0x00007610ff0b7816 */ /* 0x000fe2000000000b */
[----:B--2---:R-:W-:Y:S02]  /*267c0*/  @P1 IMAD.MOV.U32 R4, RZ, RZ, R55 ;  /* 0x000000ffff041224 */ /* 0x004fe400078e0037 */
[----:B------:R-:W-:-:S05]  /*267d0*/  @P1 IMAD.MOV.U32 R5, RZ, RZ, R56 ;  /* 0x000000ffff051224 */ /* 0x000fca00078e0038 */
[----:B------:R4:W2:Y:S01]  /*267e0*/  @P1 LDG.E.U16 R16, desc[UR32][R4.64] ;  /* 0x0000002004101981 */ /* 0x0008a2000c1e1500 */
[----:B------:R-:W-:Y:S01]  /*267f0*/  PRMT R10, RZ, 0x7610, R10 ;  /* 0x00007610ff0a7816 */ /* 0x000fe2000000000a */
[----:B----4-:R-:W-:Y:S02]  /*26800*/  @P0 IMAD.MOV.U32 R4, RZ, RZ, R35 ;  /* 0x000000ffff040224 */ /* 0x010fe400078e0023 */
[----:B------:R-:W-:Y:S01]  /*26810*/  @P0 IMAD.MOV.U32 R5, RZ, RZ, R36 ;  /* 0x000000ffff050224 */ /* 0x000fe200078e0024 */
[----:B------:R-:W4:Y:S04]  /*26820*/  LDL R35, [R1+0x1220] ;  /* 0x0012200001237983 */ /* 0x000f280000100800 */
[----:B------:R-:W2:Y:S04]  /*26830*/  LDL R36, [R1+0x121c] ;  /* 0x00121c0001247983 */ /* 0x000ea80000100800 */
[----:B------:R0:W2:Y:S02]  /*26840*/  @P0 LDG.E.U16 R11, desc[UR32][R4.64] ;  /* 0x00000020040b0981 */ /* 0x0000a4000c1e1500 */
[----:B0-----:R-:W-:Y:S01]  /*26850*/  @P0 IMAD.MOV.U32 R5, RZ, RZ, R54 ;  /* 0x000000ffff050224 */ /* 0x001fe200078e0036 */
[----:B------:R-:W-:Y:S01]  /*26860*/  PRMT R9, RZ, 0x7610, R9 ;  /* 0x00007610ff097816 */ /* 0x000fe20000000009 */
[----:B---3--:R-:W-:-:S05]  /*26870*/  @P0 IMAD.MOV.U32 R4, RZ, RZ, R2 ;  /* 0x000000ffff040224 */ /* 0x008fca00078e0002 */
        /* <DEDUP_REMOVED lines=8> */
[----:B------:R-:W2:Y:S04]  /*26900*/  LDL R54, [R1+0x1214] ;  /* 0x0012140001367983 */ /* 0x000ea80000100800 */
[----:B------:R-:W4:Y:S04]  /*26910*/  LDL R2, [R1+0x1218] ;  /* 0x0012180001027983 */ /* 0x000f280000100800 */
[----:B------:R2:W4:Y:S04]  /*26920*/  @P0 LDG.E.U16 R8, desc[UR32][R4.64] ;  /* 0x0000002004080981 */ /* 0x000528000c1e1500 */
[----:B---3--:R1:W-:Y:S04]  /*26930*/  STL [R1+0x39f0], R10 ;  /* 0x0039f00a01007387 */ /* 0x0083e80000100800 */
[----:B------:R-:W3:Y:S04]  /*26940*/  LDL R31, [R1+0x120c] ;  /* 0x00120c00011f7983 */ /* 0x000ee80000100800 */
[----:B------:R-:W3:Y:S04]  /*26950*/  LDL R30, [R1+0x1210] ;  /* 0x00121000011e7983 */ /* 0x000ee80000100800 */
[----:B------:R-:W-:Y:S04]  /*26960*/  STL [R1+0x39f4], R9 ;  /* 0x0039f40901007387 */ /* 0x000fe80000100800 */
[----:B0-----:R-:W3:Y:S04]  /*26970*/  LDL R11, [R1+0x1204] ;  /* 0x00120400010b7983 */ /* 0x001ee80000100800 */
[----:B-1----:R-:W3:Y:S01]  /*26980*/  LDL R10, [R1+0x1208] ;  /* 0x00120800010a7983 */ /* 0x002ee20000100800 */
[----:B------:R-:W-:-:S03]  /*26990*/  ISETP.GT.AND P1, PT, R29, 0x77, PT ;  /* 0x000000771d00780c */ /* 0x000fc60003f24270 */
[----:B------:R-:W3:Y:S04]  /*269a0*/  LDL R36, [R1+0x11f4] ;  /* 0x0011f40001247983 */ /* 0x000ee80000100800 */
[----:B------:R-:W3:Y:S01]  /*269b0*/  LDL R35, [R1+0x11f8] ;  /* 0x0011f80001237983 */ /* 0x000ee20000100800 */
[----:B------:R-:W-:Y:S02]  /*269c0*/  PRMT R52, RZ, 0x7610, R52 ;  /* 0x00007610ff347816 */ /* 0x000fe40000000034 */
[----:B------:R-:W-:-:S03]  /*269d0*/  PRMT R50, RZ, 0x7610, R50 ;  /* 0x00007610ff327816 */ /* 0x000fc60000000032 */
[----:B--2---:R-:W-:Y:S02]  /*269e0*/  @P1 IMAD.MOV.U32 R5, RZ, RZ, R54 ;  /* 0x000000ffff051224 */ /* 0x004fe400078e0036 */
[----:B----4-:R-:W-:Y:S01]  /*269f0*/  @P1 IMAD.MOV.U32 R4, RZ, RZ, R2 ;  /* 0x000000ffff041224 */ /* 0x010fe200078e0002 */
[----:B------:R0:W-:Y:S04]  /*26a00*/  STL [R1+0x39f8], R8 ;  /* 0x0039f80801007387 */ /* 0x0001e80000100800 */
[----:B------:R-:W2:Y:S04]  /*26a10*/  LDL R2, [R1+0x11f0] ;  /* 0x0011f00001027983 */ /* 0x000ea80000100800 */
[----:B------:R3:W4:Y:S04]  /*26a20*/  @P1 LDG.E.U16 R52, desc[UR32][R4.64] ;  /* 0x0000002004341981 */ /* 0x000728000c1e1500 */
[----:B0-----:R-:W4:Y:S01]  /*26a30*/  LDL R8, [R1+0x11ec] ;  /* 0x0011ec0001087983 */ /* 0x001f220000100800 */
[----:B---3--:R-:W-:-:S02]  /*26a40*/  @P1 IMAD.MOV.U32 R5, RZ, RZ, R31 ;  /* 0x000000ffff051224 */ /* 0x008fc400078e001f */
[----:B------:R-:W-:Y:S01]  /*26a50*/  @P1 IMAD.MOV.U32 R4, RZ, RZ, R30 ;  /* 0x000000ffff041224 */ /* 0x000fe200078e001e */
[----:B------:R-:W3:Y:S04]  /*26a60*/  LDL R31, [R1+0x11e4] ;  /* 0x0011e400011f7983 */ /* 0x000ee80000100800 */
[----:B------:R-:W3:Y:S04]  /*26a70*/  LDL R30, [R1+0x11e8] ;  /* 0x0011e800011e7983 */ /* 0x000ee80000100800 */
[----:B------:R0:W3:Y:S02]  /*26a80*/  @P1 LDG.E.U16 R50, desc[UR32][R4.64] ;  /* 0x0000002004321981 */ /* 0x0000e4000c1e1500 */
[----:B0-----:R-:W-:-:S02]  /*26a90*/  @P1 IMAD.MOV.U32 R5, RZ, RZ, R11 ;  /* 0x000000ffff051224 */ /* 0x001fc400078e000b */
[----:B------:R-:W-:Y:S01]  /*26aa0*/  @P1 IMAD.MOV.U32 R4, RZ, RZ, R10 ;  /* 0x000000ffff041224 */ /* 0x000fe200078e000a */
[----:B------:R-:W3:Y:S04]  /*26ab0*/  LDL R11, [R1+0x11dc] ;  /* 0x0011dc00010b7983 */ /* 0x000ee80000100800 */
[----:B------:R-:W3:Y:S01]  /*26ac0*/  LDL R10, [R1+0x11e0] ;  /* 0x0011e000010a7983 */ /* 0x000ee20000100800 */
[----:B------:R-:W-:Y:S02]  /*26ad0*/  ISETP.GT.AND P0, PT, R29, 0x78, PT ;  /* 0x000000781d00780c */ /* 0x000fe40003f04270 */
[----:B------:R-:W-:Y:S02]  /*26ae0*/  PRMT R48, RZ, 0x7610, R48 ;  /* 0x00007610ff307816 */ /* 0x000fe40000000030 */
[----:B------:R-:W-:-:S04]  /*26af0*/  PRMT R27, RZ, 0x7610, R27 ;  /* 0x00007610ff1b7816 */ /* 0x000fc8000000001b */
[----:B------:R0:W3:Y:S01]  /*26b00*/  @P1 LDG.E.U16 R48, desc[UR32][R4.64] ;  /* 0x0000002004301981 */ /* 0x0000e2000c1e1500 */
[----:B------:R-:W-:-:S04]  /*26b10*/  PRMT R26, RZ, 0x7610, R26 ;  /* 0x00007610ff1a7816 */ /* 0x000fc8000000001a */
[----:B0-----:R-:W-:Y:S02]  /*26b20*/  @P0 IMAD.MOV.U32 R4, RZ, RZ, R35 ;  /* 0x000000ffff040224 */ /* 0x001fe400078e0023 */
[----:B------:R-:W-:Y:S01]  /*26b30*/  @P0 IMAD.MOV.U32 R5, RZ, RZ, R36 ;  /* 0x000000ffff050224 */ /* 0x000fe200078e0024 */
[----:B------:R-:W3:Y:S04]  /*26b40*/  LDL R35, [R1+0x1178] ;  /* 0x0011780001237983 */ /* 0x000ee80000100800 */
[----:B------:R-:W3:Y:S04]  /*26b50*/  LDL R36, [R1+0x1174] ;  /* 0x0011740001247983 */ /* 0x000ee80000100800 */
[----:B------:R2:W3:Y:S02]  /*26b60*/  @P0 LDG.E.U16 R27, desc[UR32][R4.64] ;  /* 0x00000020041b0981 */ /* 0x0004e4000c1e1500 */
[----:B--2---:R-:W-:-:S02]  /*26b70*/  @P0 IMAD.MOV.U32 R4, RZ, RZ, R2 ;  /* 0x000000ffff040224 */ /* 0x004fc400078e0002 */
[----:B------:R-:W2:Y:S01]  /*26b80*/  LDL R2, [R1+0x1170] ;  /* 0x0011700001027983 */ /* 0x000ea20000100800 */
[----:B----4-:R-:W-:-:S03]  /*26b90*/  @P0 IMAD.MOV.U32 R5, RZ, RZ, R8 ;  /* 0x000000ffff050224 */ /* 0x010fc600078e0008 */
[----:B------:R-:W4:Y:S04]  /*26ba0*/  LDL R8, [R1+0x116c] ;  /* 0x00116c0001087983 */ /* 0x000f280000100800 */
[----:B------:R3:W4:Y:S01]  /*26bb0*/  @P0 LDG.E.U16 R26, desc[UR32][R4.64] ;  /* 0x00000020041a0981 */ /* 0x000722000c1e1500 */
[----:B------:R-:W-:Y:S01]  /*26bc0*/  PRMT R25, RZ, 0x7610, R25 ;  /* 0x00007610ff197816 */ /* 0x000fe20000000019 */
[----:B---3--:R-:W-:Y:S02]  /*26bd0*/  @P0 IMAD.MOV.U32 R5, RZ, RZ, R31 ;  /* 0x000000ffff050224 */ /* 0x008fe400078e001f */
        /* <DEDUP_REMOVED lines=10> */
[----:B------:R-:W-:Y:S01]  /*26c80*/  PRMT R23, RZ, 0x7610, R23 ;  /* 0x00007610ff177816 */ /* 0x000fe20000000017 */
[----:B------:R-:W-:Y:S04]  /*26c90*/  STL [R1+0x178], R52 ;  /* 0x0001783401007387 */ /* 0x000fe80000100800 */
[----:B------:R0:W3:Y:S01]  /*26ca0*/  @P0 LDG.E.U16 R24, desc[UR32][R4.64] ;  /* 0x0000002004180981 */ /* 0x0000e2000c1e1500 */
[----:B------:R-:W-:-:S03]  /*26cb0*/  PRMT R22, RZ, 0x7610, R22 ;  /* 0x00007610ff167816 */ /* 0x000fc60000000016 */
[----:B0-----:R-:W-:Y:S02]  /*26cc0*/  @P2 IMAD.MOV.U32 R4, RZ, RZ, R35 ;  /* 0x000000ffff042224 */ /* 0x001fe400078e0023 */
[----:B------:R-:W-:Y:S01]  /*26cd0*/  @P2 IMAD.MOV.U32 R5, RZ, RZ, R36 ;  /* 0x000000ffff052224 */ /* 0x000fe200078e0024 */
[----:B------:R-:W3:Y:S04]  /*26ce0*/  LDL R35, [R1+0x1200] ;  /* 0x0012000001237983 */ /* 0x000ee80000100800 */
[----:B------:R-:W3:Y:S04]  /*26cf0*/  LDL R36, [R1+0x11fc] ;  /* 0x0011fc0001247983 */ /* 0x000ee80000100800 */
[----:B------:R2:W3:Y:S04]  /*26d00*/  @P2 LDG.E.U16 R23, desc[UR32][R4.64] ;  /* 0x0000002004172981 */ /* 0x0004e8000c1e1500 */
[----:B------:R-:W-:Y:S01]  /*26d10*/  STL [R1+0x174], R50 ;  /* 0x0001743201007387 */ /* 0x000fe20000100800 */
[----:B--2---:R-:W-:-:S03]  /*26d20*/  @P2 IMAD.MOV.U32 R4, RZ, RZ, R2 ;  /* 0x000000ffff042224 */ /* 0x004fc600078e0002 */
[----:B------:R-:W2:Y:S01]  /*26d30*/  LDL R2, [R1+0x11d8] ;  /* 0x0011d80001027983 */ /* 0x000ea20000100800 */
[----:B----4-:R-:W-:-:S03]  /*26d40*/  @P2 IMAD.MOV.U32 R5, RZ, RZ, R8 ;  /* 0x000000ffff052224 */ /* 0x010fc600078e0008 */
[----:B------:R-:W4:Y:S04]  /*26d50*/  LDL R8, [R1+0x11d4] ;  /* 0x0011d40001087983 */ /* 0x000f280000100800 */
[----:B------:R3:W4:Y:S04]  /*26d60*/  @P2 LDG.E.U16 R22, desc[UR32][R4.64] ;  /* 0x0000002004162981 */ /* 0x000728000c1e1500 */
[----:B------:R0:W-:Y:S01]  /*26d70*/  STL [R1+0x170], R48 ;  /* 0x0001703001007387 */ /* 0x0001e20000100800 */
[----:B------:R-:W-:Y:S02]  /*26d80*/  PRMT R21, RZ, 0x7610, R21 ;  /* 0x00007610ff157816 */ /* 0x000fe40000000015 */
[----:B------:R-:W-:-:S02]  /*26d90*/  PRMT R20, RZ, 0x7610, R20 ;  /* 0x00007610ff147816 */ /* 0x000fc40000000014 */
[----:B------:R-:W-:Y:S02]  /*26da0*/  ISETP.GT.AND P0, PT, R29, 0x79, PT ;  /* 0x000000791d00780c */ /* 0x000fe40003f04270 */
[----:B------:R-:W-:Y:S02]  /*26db0*/  PRMT R44, RZ, 0x7610, R44 ;  /* 0x00007610ff2c7816 */ /* 0x000fe4000000002c */
[----:B------:R-:W-:Y:S02]  /*26dc0*/  PRMT R15, RZ, 0x7610, R15 ;  /* 0x00007610ff0f7816 */ /* 0x000fe4000000000f */
[----:B------:R-:W-:Y:S02]  /*26dd0*/  PRMT R14, RZ, 0x7610, R14 ;  /* 0x00007610ff0e7816 */ /* 0x000fe4000000000e */
[----:B------:R-:W-:Y:S02]  /*26de0*/  PRMT R13, RZ, 0x7610, R13 ;  /* 0x00007610ff0d7816 */ /* 0x000fe4000000000d */
[----:B------:R-:W-:-:S02]  /*26df0*/  PRMT R12, RZ, 0x7610, R12 ;  /* 0x00007610ff0c7816 */ /* 0x000fc4000000000c */
[----:B------:R-:W-:Y:S02]  /*26e00*/  PRMT R7, RZ, 0x7610, R7 ;  /* 0x00007610ff077816 */ /* 0x000fe40000000007 */
[----:B------:R-:W-:Y:S01]  /*26e10*/  PRMT R6, RZ, 0x7610, R6 ;  /* 0x00007610ff067816 */ /* 0x000fe20000000006 */
[----:B0-----:R-:W4:Y:S01]  /*26e20*/  LDL R48, [R1+0x119c] ;  /* 0x00119c0001307983 */ /* 0x001f220000100800 */
        /* <DEDUP_REMOVED lines=19> */
[----:B------:R3:W4:Y:S02]  /*26f60*/  @P0 LDG.E.U16 R15, desc[UR32][R4.64] ;  /* 0x00000020040f0981 */ /* 0x000724000c1e1500 */
        /* <DEDUP_REMOVED lines=9> */
[----:B------:R-:W-:-:S03]  /*27000*/  ISETP.GT.AND P1, PT, R29, 0x7a, PT ;  /* 0x0000007a1d00780c */ /* 0x000fc60003f24270 */
[----:B------:R0:W3:Y:S02]  /*27010*/  @P0 LDG.E.U16 R13, desc[UR32][R4.64] ;  /* 0x00000020040d0981 */ /* 0x0000e4000c1e1500 */
[----:B0-----:R-:W-:Y:S02]  /*27020*/  @P0 IMAD.MOV.U32 R4, RZ, RZ, R35 ;  /* 0x000000ffff040224 */ /* 0x001fe400078e0023 */
[----:B------:R-:W-:-:S05]  /*27030*/  @P0 IMAD.MOV.U32 R5, RZ, RZ, R36 ;  /* 0x000000ffff050224 */ /* 0x000fca00078e0024 */
[----:B------:R2:W3:Y:S02]  /*27040*/  @P0 LDG.E.U16 R12, desc[UR32][R4.64] ;  /* 0x00000020040c0981 */ /* 0x0004e4000c1e1500 */
[----:B--2---:R-:W-:Y:S02]  /*27050*/  @P1 IMAD.MOV.U32 R4, RZ, RZ, R2 ;  /* 0x000000ffff041224 */ /* 0x004fe400078e0002 */
[----:B------:R-:W2:Y:S01]  /*27060*/  LDL R2, [R1+0x1198] ;  /* 0x0011980001027983 */ /* 0x000ea20000100800 */
[----:B----4-:R-:W-:-:S03]  /*27070*/  @P1 IMAD.MOV.U32 R5, RZ, RZ, R8 ;  /* 0x000000ffff051224 */ /* 0x010fc600078e0008 */
[----:B------:R-:W4:Y:S04]  /*27080*/  LDL R8, [R1+0x11a0] ;  /* 0x0011a00001087983 */ /* 0x000f280000100800 */
[----:B------:R3:W2:Y:S02]  /*27090*/  @P1 LDG.E.U16 R7, desc[UR32][R4.64] ;  /* 0x0000002004071981 */ /* 0x0006a4000c1e1500 */
[----:B---3--:R-:W-:Y:S02]  /*270a0*/  @P1 IMAD.MOV.U32 R5, RZ, RZ, R31 ;  /* 0x000000ffff051224 */ /* 0x008fe400078e001f */
[----:B------:R-:W-:-:S05]  /*270b0*/  @P1 IMAD.MOV.U32 R4, RZ, RZ, R30 ;  /* 0x000000ffff041224 */ /* 0x000fca00078e001e */
[----:B------:R0:W3:Y:S02]  /*270c0*/  @P1 LDG.E.U16 R6, desc[UR32][R4.64] ;  /* 0x0000002004061981 */ /* 0x0000e4000c1e1500 */
[----:B0-----:R-:W-:Y:S01]  /*270d0*/  PRMT R5, RZ, 0x7610, R5 ;  /* 0x00007610ff057816 */ /* 0x001fe20000000005 */
[----:B------:R-:W-:Y:S02]  /*270e0*/  @P1 IMAD.MOV.U32 R30, RZ, RZ, R10 ;  /* 0x000000ffff1e1224 */ /* 0x000fe400078e000a */
[----:B------:R-:W-:-:S05]  /*270f0*/  @P1 IMAD.MOV.U32 R31, RZ, RZ, R11 ;  /* 0x000000ffff1f1224 */ /* 0x000fca00078e000b */
[----:B------:R0:W3:Y:S01]  /*27100*/  @P1 LDG.E.U16 R5, desc[UR32][R30.64] ;  /* 0x000000201e051981 */ /* 0x0000e2000c1e1500 */
[----:B------:R-:W-:Y:S01]  /*27110*/  PRMT R4, RZ, 0x7610, R4 ;  /* 0x00007610ff047816 */ /* 0x000fe20000000004 */
[----:B0-----:R-:W-:Y:S02]  /*27120*/  @P1 IMAD.MOV.U32 R31, RZ, RZ, R48 ;  /* 0x000000ffff1f1224 */ /* 0x001fe400078e0030 */
[----:B--2---:R-:W-:Y:S04]  /*27130*/  STL [R1+0x39fc], R7 ;  /* 0x0039fc0701007387 */ /* 0x004fe80000100800 */
[----:B------:R-:W2:Y:S01]  /*27140*/  LDL R36, [R1+0x1194] ;  /* 0x0011940001247983 */ /* 0x000ea20000100800 */
[----:B----4-:R-:W-:-:S05]  /*27150*/  @P1 IMAD.MOV.U32 R30, RZ, RZ, R8 ;  /* 0x000000ffff1e1224 */ /* 0x010fca00078e0008 */
[----:B------:R0:W4:Y:S04]  /*27160*/  @P1 LDG.E.U16 R4, desc[UR32][R30.64] ;  /* 0x000000201e041981 */ /* 0x000128000c1e1500 */
[----:B---3--:R-:W-:Y:S04]  /*27170*/  STL [R1+0x3a00], R6 ;  /* 0x003a000601007387 */ /* 0x008fe80000100800 */
[----:B------:R1:W-:Y:S04]  /*27180*/  STL [R1+0x148], R44 ;  /* 0x0001482c01007387 */ /* 0x0003e80000100800 */
[----:B------:R-:W3:Y:S04]  /*27190*/  LDL R35, [R1+0x1190] ;  /* 0x0011900001237983 */ /* 0x000ee80000100800 */
[----:B------:R-:W3:Y:S04]  /*271a0*/  LDL R11, [R1+0x1184] ;  /* 0x00118400010b7983 */ /* 0x000ee80000100800 */
[----:B------:R-:W3:Y:S04]  /*271b0*/  LDL R10, [R1+0x1188] ;  /* 0x00118800010a7983 */ /* 0x000ee80000100800 */
[----:B-1----:R-:W3:Y:S04]  /*271c0*/  LDL R44, [R1+0x118c] ;  /* 0x00118c00012c7983 */ /* 0x002ee80000100800 */
[----:B------:R-:W-:Y:S04]  /*271d0*/  STL [R1+0x3a04], R5 ;  /* 0x003a040501007387 */ /* 0x000fe80000100800 */
[----:B------:R-:W3:Y:S04]  /*271e0*/  LDL R8, [R1+0x117c] ;  /* 0x00117c0001087983 */ /* 0x000ee80000100800 */
[----:B------:R-:W3:Y:S01]  /*271f0*/  LDL R7, [R1+0x1180] ;  /* 0x0011800001077983 */ /* 0x000ee20000100800 */
[----:B------:R-:W-:-:S02]  /*27200*/  ISETP.GT.AND P0, PT, R29, 0x7b, PT ;  /* 0x0000007b1d00780c */ /* 0x000fc40003f04270 */
[----:B------:R-:W-:Y:S02]  /*27210*/  PRMT R46, RZ, 0x7610, R46 ;  /* 0x00007610ff2e7816 */ /* 0x000fe4000000002e */
[----:B------:R-:W-:-:S09]  /*27220*/  PRMT R42, RZ, 0x7610, R42 ;  /* 0x00007610ff2a7816 */ /* 0x000fd2000000002a */
[----:B0-----:R-:W-:Y:S01]  /*27230*/  @P0 IMAD.MOV.U32 R30, RZ, RZ, R2 ;  /* 0x000000ffff1e0224 */ /* 0x001fe200078e0002 */
[----:B------:R-:W-:Y:S02]  /*27240*/  PRMT R38, RZ, 0x7610, R38 ;  /* 0x00007610ff267816 */ /* 0x000fe40000000026 */
[----:B------:R-:W-:Y:S01]  /*27250*/  PRMT R37, RZ, 0x7610, R37 ;  /* 0x00007610ff257816 */ /* 0x000fe20000000025 */
[----:B--2---:R-:W-:-:S05]  /*27260*/  @P0 IMAD.MOV.U32 R31, RZ, RZ, R36 ;  /* 0x000000ffff1f0224 */ /* 0x004fca00078e0024 */
[----:B------:R3:W2:Y:S04]  /*27270*/  @P0 LDG.E.U16 R46, desc[UR32][R30.64] ;  /* 0x000000201e2e0981 */ /* 0x0006a8000c1e1500 */
[----:B----4-:R0:W-:Y:S04]  /*27280*/  STL [R1+0x3a08], R4 ;  /* 0x003a080401007387 */ /* 0x0101e80000100800 */
[----:B------:R-:W4:Y:S04]  /*27290*/  LDL R2, [R1+0x1158] ;  /* 0x0011580001027983 */ /* 0x000f280000100800 */
[----:B------:R-:W2:Y:S04]  /*272a0*/  LDL R36, [R1+0x1154] ;  /* 0x0011540001247983 */ /* 0x000ea80000100800 */
[----:B0-----:R-:W2:Y:S01]  /*272b0*/  LDL R4, [R1+0x1150] ;  /* 0x0011500001047983 */ /* 0x001ea20000100800 */
[----:B---3--:R-:W-:-:S03]  /*272c0*/  @P0 IMAD.MOV.U32 R30, RZ, RZ, R35 ;  /* 0x000000ffff1e0224 */ /* 0x008fc600078e0023 */
[----:B------:R-:W3:Y:S01]  /*272d0*/  LDL R35, [R1+0x114c] ;  /* 0x00114c0001237983 */ /* 0x000ee20000100800 */
[----:B------:R-:W-:-:S05]  /*272e0*/  @P0 IMAD.MOV.U32 R31, RZ, RZ, R44 ;  /* 0x000000ffff1f0224 */ /* 0x000fca00078e002c */
[----:B------:R0:W3:Y:S02]  /*272f0*/  @P0 LDG.E.U16 R42, desc[UR32][R30.64] ;  /* 0x000000201e2a0981 */ /* 0x0000e4000c1e1500 */
[----:B0-----:R-:W-:Y:S02]  /*27300*/  @P0 IMAD.MOV.U32 R30, RZ, RZ, R10 ;  /* 0x000000ffff1e0224 */ /* 0x001fe400078e000a */
        /* <DEDUP_REMOVED lines=8> */
[----:B------:R4:W3:Y:S01]  /*27390*/  @P0 LDG.E.U16 R37, desc[UR32][R30.64] ;  /* 0x000000201e250981 */ /* 0x0008e2000c1e1500 */
[----:B------:R-:W-:-:S02]  /*273a0*/  ISETP.GT.AND P1, PT, R29, 0x7d, PT ;  /* 0x0000007d1d00780c */ /* 0x000fc40003f24270 */
[----:B------:R-:W-:Y:S02]  /*273b0*/  PRMT R39, RZ, 0x7610, R39 ;  /* 0x00007610ff277816 */ /* 0x000fe40000000027 */
[----:B------:R-:W-:-:S09]  /*273c0*/  PRMT R41, RZ, 0x7610, R41 ;  /* 0x00007610ff297816 */ /* 0x000fd20000000029 */
[----:B----4-:R-:W-:Y:S02]  /*273d0*/  @P1 IMAD.MOV.U32 R30, RZ, RZ, R2 ;  /* 0x000000ffff1e1224 */ /* 0x010fe400078e0002 */
[----:B--2---:R-:W-:-:S05]  /*273e0*/  @P1 IMAD.MOV.U32 R31, RZ, RZ, R36 ;  /* 0x000000ffff1f1224 */ /* 0x004fca00078e0024 */
[----:B------:R0:W2:Y:S02]  /*273f0*/  @P1 LDG.E.U16 R39, desc[UR32][R30.64] ;  /* 0x000000201e271981 */ /* 0x0000a4000c1e1500 */
[----:B0-----:R-:W-:Y:S01]  /*27400*/  @P1 IMAD.MOV.U32 R30, RZ, RZ, R4 ;  /* 0x000000ffff1e1224 */ /* 0x001fe200078e0004 */
[----:B------:R-:W-:Y:S01]  /*27410*/  PRMT R43, RZ, 0x7610, R43 ;  /* 0x00007610ff2b7816 */ /* 0x000fe2000000002b */
[----:B---3--:R-:W-:-:S05]  /*27420*/  @P1 IMAD.MOV.U32 R31, RZ, RZ, R35 ;  /* 0x000000ffff1f1224 */ /* 0x008fca00078e0023 */
[----:B------:R0:W3:Y:S04]  /*27430*/  @P1 LDG.E.U16 R41, desc[UR32][R30.64] ;  /* 0x000000201e291981 */ /* 0x0000e8000c1e1500 */
[----:B------:R1:W-:Y:S04]  /*27440*/  STL [R1+0x120], R42 ;  /* 0x0001202a01007387 */ /* 0x0003e80000100800 */
[----:B------:R-:W4:Y:S04]  /*27450*/  LDL R2, [R1+0x1138] ;  /* 0x0011380001027983 */ /* 0x000f280000100800 */
[----:B-1----:R-:W2:Y:S04]  /*27460*/  LDL R42, [R1+0x1134] ;  /* 0x00113400012a7983 */ /* 0x002ea80000100800 */
[----:B------:R1:W-:Y:S04]  /*27470*/  STL [R1+0x114], R38 ;  /* 0x0001142601007387 */ /* 0x0003e80000100800 */
[----:B-1----:R-:W3:Y:S04]  /*27480*/  LDL R38, [R1+0x112c] ;  /* 0x00112c0001267983 */ /* 0x002ee80000100800 */
[----:B------:R1:W-:Y:S04]  /*27490*/  STL [R1+0x10c], R37 ;  /* 0x00010c2501007387 */ /* 0x0003e80000100800 */
[----:B------:R-:W3:Y:S04]  /*274a0*/  LDL R36, [R1+0x1124] ;  /* 0x0011240001247983 */ /* 0x000ee80000100800 */
[----:B------:R-:W3:Y:S04]  /*274b0*/  LDL R4, [R1+0x1128] ;  /* 0x0011280001047983 */ /* 0x000ee80000100800 */
[----:B-1----:R-:W3:Y:S04]  /*274c0*/  LDL R37, [R1+0x1130] ;  /* 0x0011300001257983 */ /* 0x002ee80000100800 */
[----:B------:R-:W-:Y:S01]  /*274d0*/  STL [R1+0x12c], R46 ;  /* 0x00012c2e01007387 */ /* 0x000fe20000100800 */
[----:B0-----:R-:W-:-:S03]  /*274e0*/  @P1 IMAD.MOV.U32 R31, RZ, RZ, R11 ;  /* 0x000000ffff1f1224 */ /* 0x001fc600078e000b */
[----:B------:R-:W3:Y:S04]  /*274f0*/  LDL R35, [R1+0x111c] ;  /* 0x00111c0001237983 */ /* 0x000ee80000100800 */
[----:B------:R-:W3:Y:S01]  /*27500*/  LDL R11, [R1+0x1120] ;  /* 0x00112000010b7983 */ /* 0x000ee20000100800 */
[----:B------:R-:W-:-:S03]  /*27510*/  @P1 IMAD.MOV.U32 R30, RZ, RZ, R10 ;  /* 0x000000ffff1e1224 */ /* 0x000fc600078e000a */
[----:B------:R-:W3:Y:S04]  /*27520*/  LDL R10, [R1+0x1118] ;  /* 0x00111800010a7983 */ /* 0x000ee80000100800 */
[----:B------:R0:W3:Y:S02]  /*27530*/  @P1 LDG.E.U16 R43, desc[UR32][R30.64] ;  /* 0x000000201e2b1981 */ /* 0x0000e4000c1e1500 */
[----:B0-----:R-:W-:Y:S02]  /*27540*/  @P1 IMAD.MOV.U32 R30, RZ, RZ, R7 ;  /* 0x000000ffff1e1224 */ /* 0x001fe400078e0007 */
[----:B------:R-:W-:Y:S01]  /*27550*/  @P1 IMAD.MOV.U32 R31, RZ, RZ, R8 ;  /* 0x000000ffff1f1224 */ /* 0x000fe200078e0008 */
[----:B------:R-:W3:Y:S04]  /*27560*/  LDL R7, [R1+0x1110] ;  /* 0x0011100001077983 */ /* 0x000ee80000100800 */
[----:B------:R-:W3:Y:S01]  /*27570*/  LDL R8, [R1+0x110c] ;  /* 0x00110c0001087983 */ /* 0x000ee20000100800 */
[----:B------:R-:W-:-:S02]  /*27580*/  ISETP.GT.AND P0, PT, R29, 0x7e, PT ;  /* 0x0000007e1d00780c */ /* 0x000fc40003f04270 */
[----:B------:R-:W-:Y:S02]  /*27590*/  PRMT R45, RZ, 0x7610, R45 ;  /* 0x00007610ff2d7816 */ /* 0x000fe4000000002d */
[----:B------:R-:W-:-:S04]  /*275a0*/  PRMT R47, RZ, 0x7610, R47 ;  /* 0x00007610ff2f7816 */ /* 0x000fc8000000002f */
[----:B------:R4:W3:Y:S01]  /*275b0*/  @P1 LDG.E.U16 R45, desc[UR32][R30.64] ;  /* 0x000000201e2d1981 */ /* 0x0008e2000c1e1500 */
[----:B------:R-:W-:Y:S02]  /*275c0*/  PRMT R49, RZ, 0x7610, R49 ;  /* 0x00007610ff317816 */ /* 0x000fe40000000031 */
[----:B------:R-:W-:Y:S02]  /*275d0*/  PRMT R51, RZ, 0x7610, R51 ;  /* 0x00007610ff337816 */ /* 0x000fe40000000033 */
[----:B------:R-:W-:Y:S02]  /*275e0*/  ISETP.GT.AND P1, PT, R29, 0x7f, PT ;  /* 0x0000007f1d00780c */ /* 0x000fe40003f24270 */
[----:B------:R-:W-:Y:S02]  /*275f0*/  PRMT R53, RZ, 0x7610, R53 ;  /* 0x00007610ff357816 */ /* 0x000fe40000000035 */
[----:B------:R-:W-:Y:S02]  /*27600*/  PRMT R9, RZ, 0x7610, R9 ;  /* 0x00007610ff097816 */ /* 0x000fe40000000009 */
[----:B------:R-:W-:Y:S01]  /*27610*/  PRMT R5, RZ, 0x7610, R5 ;  /* 0x00007610ff057816 */ /* 0x000fe20000000005 */
[----:B----4-:R-:W-:-:S02]  /*27620*/  @P0 IMAD.MOV.U32 R30, RZ, RZ, R2 ;  /* 0x000000ffff1e0224 */ /* 0x010fc400078e0002 */
[----:B------:R-:W4:Y:S01]  /*27630*/  LDL R2, [R1+0x1104] ;  /* 0x0011040001027983 */ /* 0x000f220000100800 */
[----:B--2---:R-:W-:-:S05]  /*27640*/  @P0 IMAD.MOV.U32 R31, RZ, RZ, R42 ;  /* 0x000000ffff1f0224 */ /* 0x004fca00078e002a */
[----:B------:R3:W2:Y:S02]  /*27650*/  @P0 LDG.E.U16 R47, desc[UR32][R30.64] ;  /* 0x000000201e2f0981 */ /* 0x0006a4000c1e1500 */
[----:B---3--:R-:W-:Y:S02]  /*27660*/  @P0 IMAD.MOV.U32 R31, RZ, RZ, R38 ;  /* 0x000000ffff1f0224 */ /* 0x008fe400078e0026 */
[----:B------:R-:W-:-:S05]  /*27670*/  @P0 IMAD.MOV.U32 R30, RZ, RZ, R37 ;  /* 0x000000ffff1e0224 */ /* 0x000fca00078e0025 */
[----:B------:R0:W3:Y:S02]  /*27680*/  @P0 LDG.E.U16 R49, desc[UR32][R30.64] ;  /* 0x000000201e310981 */ /* 0x0000e4000c1e1500 */
[----:B0-----:R-:W-:Y:S02]  /*27690*/  @P0 IMAD.MOV.U32 R30, RZ, RZ, R4 ;  /* 0x000000ffff1e0224 */ /* 0x001fe400078e0004 */
[----:B------:R-:W-:-:S05]  /*276a0*/  @P0 IMAD.MOV.U32 R31, RZ, RZ, R36 ;  /* 0x000000ffff1f0224 */ /* 0x000fca00078e0024 */
[----:B------:R0:W2:Y:S02]  /*276b0*/  @P0 LDG.E.U16 R51, desc[UR32][R30.64] ;  /* 0x000000201e330981 */ /* 0x0000a4000c1e1500 */
        /* <DEDUP_REMOVED lines=8> */
[----:B------:R4:W2:Y:S04]  /*27740*/  @P1 LDG.E.U16 R5, desc[UR32][R30.64] ;  /* 0x000000201e051981 */ /* 0x0008a8000c1e1500 */
[----:B------:R0:W-:Y:S04]  /*27750*/  STL [R1+0x2378], R0 ;  /* 0x0023780001007387 */ /* 0x0001e80000100800 */
[----:B0-----:R-:W3:Y:S01]  /*27760*/  LDL.LU R0, [R1+0x1108] ;  /* 0x0011080001007983 */ /* 0x001ee20000300800 */
[----:B----4-:R-:W-:-:S03]  /*27770*/  @P1 IMAD.MOV.U32 R31, RZ, RZ, R2 ;  /* 0x000000ffff1f1224 */ /* 0x010fc600078e0002 */
[----:B--2---:R0:W-:Y:S04]  /*27780*/  STL [R1+0xe0], R5 ;  /* 0x0000e00501007387 */ /* 0x0041e80000100800 */
[----:B------:R-:W2:Y:S04]  /*27790*/  LDL R2, [R1+0x1100] ;  /* 0x0011000001027983 */ /* 0x000ea80000100800 */
[----:B0-----:R-:W4:Y:S04]  /*277a0*/  LDL R5, [R1+0x10fc] ;  /* 0x0010fc0001057983 */ /* 0x001f280000100800 */
        /* <DEDUP_REMOVED lines=60> */
[----:B------:R-:W-:-:S03]  /*27b70*/  PRMT R6, RZ, 0x7610, R6 ;  /* 0x00007610ff067816 */ /* 0x000fc60000000006 */
[----:B------:R-:W-:Y:S01]  /*27b80*/  STL [R1+0x3964], R0 ;  /* 0x0039640001007387 */ /* 0x000fe20000100800 */
[----:B------:R-:W-:-:S03]  /*27b90*/  @P1 IMAD.MOV.U32 R30, RZ, RZ, R0 ;  /* 0x000000ffff1e1224 */ /* 0x000fc600078e0000 */
[----:B------:R-:W-:Y:S04]  /*27ba0*/  STL [R1+0x396c], R0 ;  /* 0x00396c0001007387 */ /* 0x000fe80000100800 */
[----:B------:R-:W-:Y:S04]  /*27bb0*/  STL [R1+0x3974], R0 ;  /* 0x0039740001007387 */ /* 0x000fe80000100800 */
[----:B------:R-:W-:Y:S04]  /*27bc0*/  STL [R1+0x397c], R0 ;  /* 0x00397c0001007387 */ /* 0x000fe80000100800 */
[----:B------:R-:W-:Y:S04]  /*27bd0*/  STL [R1+0x3984], R0 ;  /* 0x0039840001007387 */ /* 0x000fe80000100800 */
[----:B------:R0:W-:Y:S04]  /*27be0*/  STL [R1+0x3994], R0 ;  /* 0x0039940001007387 */ /* 0x0001e80000100800 */
[----:B------:R2:W3:Y:S04]  /*27bf0*/  @P1 LDG.E.U16 R6, desc[UR32][R30.64] ;  /* 0x000000201e061981 */ /* 0x0004e8000c1e1500 */
[----:B------:R-:W3:Y:S04]  /*27c00*/  LDL.LU R36, [R1+0xb14] ;  /* 0x000b140001247983 */ /* 0x000ee80000300800 */
[----:B------:R-:W3:Y:S04]  /*27c10*/  LDL.LU R37, [R1+0xb10] ;  /* 0x000b100001257983 */ /* 0x000ee80000300800 */
[----:B------:R-:W3:Y:S04]  /*27c20*/  LDL.LU R38, [R1+0xb0c] ;  /* 0x000b0c0001267983 */ /* 0x000ee80000300800 */
[----:B------:R-:W3:Y:S04]  /*27c30*/  LDL.LU R42, [R1+0xb08] ;  /* 0x000b0800012a7983 */ /* 0x000ee80000300800 */
[----:B------:R-:W3:Y:S04]  /*27c40*/  LDL.LU R44, [R1+0xac4] ;  /* 0x000ac400012c7983 */ /* 0x000ee80000300800 */
[----:B------:R-:W3:Y:S04]  /*27c50*/  LDL.LU R46, [R1+0xac0] ;  /* 0x000ac000012e7983 */ /* 0x000ee80000300800 */
[----:B------:R-:W3:Y:S04]  /*27c60*/  LDL.LU R48, [R1+0xabc] ;  /* 0x000abc0001307983 */ /* 0x000ee80000300800 */
[----:B------:R-:W3:Y:S01]  /*27c70*/  LDL.LU R50, [R1+0xab8] ;  /* 0x000ab80001327983 */ /* 0x000ee20000300800 */
[----:B0-----:R-:W-:-:S03]  /*27c80*/  PRMT R0, RZ, 0x7610, R0 ;  /* 0x00007610ff007816 */ /* 0x001fc60000000000 */
        /* <DEDUP_REMOVED lines=9> */
[----:B--2---:R-:W-:-:S03]  /*27d20*/  @P1 IMAD.MOV.U32 R30, RZ, RZ, R2 ;  /* 0x000000ffff1e1224 */ /* 0x004fc600078e0002 */
[----:B------:R-:W2:Y:S01]  /*27d30*/  LDL.LU R2, [R1+0x9d0] ;  /* 0x0009d00001027983 */ /* 0x000ea20000300800 */
[----:B----4-:R-:W-:-:S05]  /*27d40*/  @P1 IMAD.MOV.U32 R31, RZ, RZ, R5 ;  /* 0x000000ffff1f1224 */ /* 0x010fca00078e0005 */
[----:B------:R0:W4:Y:S01]  /*27d50*/  @P1 LDG.E.U16 R0, desc[UR32][R30.64] ;  /* 0x000000201e001981 */ /* 0x000122000c1e1500 */
[----:B------:R-:W0:Y:S01]  /*27d60*/  S2R R4, SR_TID.X ;  /* 0x0000000000047919 */ /* 0x000e220000002100 */
[----:B------:R-:W1:Y:S01]  /*27d70*/  S2R R35, SR_TID.X ;  /* 0x0000000000237919 */ /* 0x000e620000002100 */
[----:B------:R-:W0:Y:S01]  /*27d80*/  S2R R3, SR_TID.X ;  /* 0x0000000000037919 */ /* 0x000e220000002100 */
[----:B------:R-:W-:Y:S04]  /*27d90*/  STL [R1+0x392c], R31 ;  /* 0x00392c1f01007387 */ /* 0x000fe80000100800 */
[----:B------:R-:W-:Y:S04]  /*27da0*/  STL [R1+0x3938], R31 ;  /* 0x0039381f01007387 */ /* 0x000fe80000100800 */
[----:B------:R-:W-:Y:S04]  /*27db0*/  STL [R1+0x3940], R31 ;  /* 0x0039401f01007387 */ /* 0x000fe80000100800 */
[----:B------:R-:W-:Y:S04]  /*27dc0*/  STL [R1+0x3948], R31 ;  /* 0x0039481f01007387 */ /* 0x000fe80000100800 */
[----:B------:R-:W-:Y:S04]  /*27dd0*/  STL [R1+0x3950], R31 ;  /* 0x0039501f01007387 */ /* 0x000fe80000100800 */
[----:B------:R-:W-:Y:S04]  /*27de0*/  STL [R1+0x3958], R31 ;  /* 0x0039581f01007387 */ /* 0x000fe80000100800 */
[----:B------:R-:W-:Y:S01]  /*27df0*/  STL [R1+0x3960], R31 ;  /* 0x0039601f01007387 */ /* 0x000fe20000100800 */
[----:B------:R-:W-:Y:S06]  /*27e00*/  BAR.SYNC.DEFER_BLOCKING 0x0 ;  /* 0x0000000000007b1d */ /* 0x000fec0000010000 */
[----:B------:R-:W-:Y:S04]  /*27e10*/  STL [R1+0x3968], R31 ;  /* 0x0039681f01007387 */ /* 0x000fe80000100800 */
[----:B------:R-:W-:Y:S01]  /*27e20*/  STL [R1+0x3970], R31 ;  /* 0x0039701f01007387 */ /* 0x000fe20000100800 */
[----:B0-----:R-:W-:-:S02]  /*27e30*/  LOP3.LUT R30, R4, 0x1f, RZ, 0xc0, !PT ;  /* 0x0000001f041e7812 */ /* 0x001fc400078ec0ff */
[----:B-1----:R-:W-:-:S04]  /*27e40*/  LOP3.LUT R35, R35, 0x1f, RZ, 0xc0, !PT ;  /* 0x0000001f23237812 */ /* 0x002fc800078ec0ff */
[C---:B------:R-:W-:Y:S02]  /*27e50*/  LOP3.LUT R5, R35.reuse, 0x60, RZ, 0xfc, !PT ;  /* 0x0000006023057812 */ /* 0x040fe400078efcff */
[----:B------:R-:W-:Y:S02]  /*27e60*/  LOP3.LUT R4, R35, 0x20, RZ, 0xfc, !PT ;  /* 0x0000002023047812 */ /* 0x000fe400078efcff */
[-C--:B------:R-:W-:Y:S02]  /*27e70*/  ISETP.GE.AND P0, PT, R30, R29.reuse, PT ;  /* 0x0000001d1e00720c */ /* 0x080fe40003f06270 */
[-C--:B------:R-:W-:Y:S02]  /*27e80*/  ISETP.GE.AND P3, PT, R5, R29.reuse, PT ;  /* 0x0000001d0500720c */ /* 0x080fe40003f66270 */
[----:B------:R-:W-:Y:S02]  /*27e90*/  ISETP.GE.AND P1, PT, R4, R29, PT ;  /* 0x0000001d0400720c */ /* 0x000fe40003f26270 */
[----:B------:R-:W-:Y:S01]  /*27ea0*/  LOP3.LUT R3, R3, 0x1f, RZ, 0xc0, !PT ;  /* 0x0000001f03037812 */ /* 0x000fe200078ec0ff */
[----:B---3--:R-:W-:Y:S04]  /*27eb0*/  STL [R1+0xd4], R6 ;  /* 0x0000d40601007387 */ /* 0x008fe80000100800 */
[----:B------:R-:W-:Y:S04]  /*27ec0*/  STL [R1+0x3978], R31 ;  /* 0x0039781f01007387 */ /* 0x000fe80000100800 */
[----:B------:R-:W-:Y:S01]  /*27ed0*/  STL [R1+0x3980], R31 ;  /* 0x0039801f01007387 */ /* 0x000fe20000100800 */
[----:B------:R-:W-:-:S05]  /*27ee0*/  IMAD.SHL.U32 R3, R3, 0x2, RZ ;  /* 0x0000000203037824 */ /* 0x000fca00078e00ff */
[----:B------:R-:W-:Y:S04]  /*27ef0*/  STS.U16 [R3+UR5], R36 ;  /* 0x0000002403007988 */ /* 0x000fe80008000405 */
[----:B------:R-:W-:Y:S04]  /*27f00*/  STS.U16 [R3+UR5+0x40], R37 ;  /* 0x0000402503007988 */ /* 0x000fe80008000405 */
        /* <DEDUP_REMOVED lines=15> */
[----:B----4-:R0:W-:Y:S04]  /*28000*/  STL [R1+0xd0], R0 ;  /* 0x0000d00001007387 */ /* 0x0101e80000100800 */
[----:B------:R-:W-:Y:S04]  /*28010*/  STL [R1+0x3988], R31 ;  /* 0x0039881f01007387 */ /* 0x000fe80000100800 */
[----:B------:R-:W-:Y:S04]  /*28020*/  STL [R1+0x398c], R30 ;  /* 0x00398c1e01007387 */ /* 0x000fe80000100800 */
[----:B------:R-:W-:Y:S04]  /*28030*/  STL [R1+0x391c], R29 ;  /* 0x00391c1d01007387 */ /* 0x000fe80000100800 */
[----:B------:R-:W-:Y:S04]  /*28040*/  STL [R1+0x3924], R29 ;  /* 0x0039241d01007387 */ /* 0x000fe80000100800 */
[----:B------:R1:W-:Y:S01]  /*28050*/  STL [R1+0x3990], R29 ;  /* 0x0039901d01007387 */ /* 0x0003e20000100800 */
[----:B0-----:R-:W-:-:S04]  /*28060*/  LOP3.LUT R0, R35, 0x40, RZ, 0xfc, !PT ;  /* 0x0000004023007812 */ /* 0x001fc800078efcff */
[----:B------:R-:W-:Y:S02]  /*28070*/  ISETP.GE.AND P2, PT, R0, R29, PT ;  /* 0x0000001d0000720c */ /* 0x000fe40003f46270 */
[----:B-1----:R-:W3:Y:S04]  /*28080*/  LDL.LU R29, [R1+0x9cc] ;  /* 0x0009cc00011d7983 */ /* 0x002ee80000300800 */
        /* <DEDUP_REMOVED lines=28> */
[----:B--2---:R0:W-:Y:S04]  /*28250*/  STS.U16 [R3+UR5+0x1040], R2 ;  /* 0x0010400203007988 */ /* 0x0041e80008000405 */
[----:B------:R-:W2:Y:S04]  /*28260*/  LDL.LU R61, [R1+0x804] ;  /* 0x00080400013d7983 */ /* 0x000ea80000300800 */
[----:B0-----:R-:W2:Y:S04]  /*28270*/  LDL.LU R2, [R1+0x7d0] ;  /* 0x0007d00001027983 */ /* 0x001ea80000300800 */
[----:B---3--:R0:W-:Y:S04]  /*28280*/  STS.U16 [R3+UR5+0x1080], R29 ;  /* 0x0010801d03007988 */ /* 0x0081e80008000405 */
[----:B----4-:R1:W-:Y:S04]  /*28290*/  STS.U16 [R3+UR5+0x10c0], R30 ;  /* 0x0010c01e03007988 */ /* 0x0103e80008000405 */
[----:B------:R3:W-:Y:S04]  /*282a0*/  STS.U16 [R3+UR5+0x1440], R31 ;  /* 0x0014401f03007988 */ /* 0x0007e80008000405 */
[----:B------:R4:W-:Y:S04]  /*282b0*/  STS.U16 [R3+UR5+0x1400], R0 ;  /* 0x0014000003007988 */ /* 0x0009e80008000405 */
[----:B------:R1:W-:Y:S04]  /*282c0*/  STS.U16 [R3+UR5+0x14c0], R4 ;  /* 0x0014c00403007988 */ /* 0x0003e80008000405 */
[----:B------:R3:W-:Y:S04]  /*282d0*/  STS.U16 [R3+UR5+0x1480], R5 ;  /* 0x0014800503007988 */ /* 0x0007e80008000405 */
[----:B0-----:R-:W2:Y:S04]  /*282e0*/  LDL.LU R29, [R1+0x7cc] ;  /* 0x0007cc00011d7983 */ /* 0x001ea80000300800 */
[----:B-1----:R-:W2:Y:S04]  /*282f0*/  LDL.LU R30, [R1+0x7c8] ;  /* 0x0007c800011e7983 */ /* 0x002ea80000300800 */
[----:B---3--:R-:W3:Y:S04]  /*28300*/  LDL.LU R31, [R1+0x7c4] ;  /* 0x0007c400011f7983 */ /* 0x008ee80000300800 */
[----:B----4-:R-:W4:Y:S04]  /*28310*/  LDL.LU R0, [R1+0x3c0] ;  /* 0x0003c00001007983 */ /* 0x010f280000300800 */
[----:B------:R-:W4:Y:S04]  /*28320*/  LDL.LU R4, [R1+0x3bc] ;  /* 0x0003bc0001047983 */ /* 0x000f280000300800 */
[----:B------:R0:W-:Y:S04]  /*28330*/  STS.U16 [R3+UR5+0x1800], R6 ;  /* 0x0018000603007988 */ /* 0x0001e80008000405 */
[----:B------:R-:W4:Y:S04]  /*28340*/  LDL.LU R5, [R1+0x3b8] ;  /* 0x0003b80001057983 */ /* 0x000f280000300800 */
[----:B------:R1:W-:Y:S04]  /*28350*/  STS.U16 [R3+UR5+0x1840], R7 ;  /* 0x0018400703007988 */ /* 0x0003e80008000405 */
[----:B------:R0:W-:Y:S04]  /*28360*/  STS.U16 [R3+UR5+0x1880], R8 ;  /* 0x0018800803007988 */ /* 0x0001e80008000405 */
[----:B------:R0:W-:Y:S04]  /*28370*/  STS.U16 [R3+UR5+0x18c0], R9 ;  /* 0x0018c00903007988 */ /* 0x0001e80008000405 */
[----:B------:R1:W-:Y:S04]  /*28380*/  STS.U16 [R3+UR5+0x1c40], R10 ;  /* 0x001c400a03007988 */ /* 0x0003e80008000405 */
[----:B------:R1:W-:Y:S04]  /*28390*/  STS.U16 [R3+UR5+0x1c00], R11 ;  /* 0x001c000b03007988 */ /* 0x0003e80008000405 */
[----:B0-----:R-:W4:Y:S04]  /*283a0*/  LDL.LU R6, [R1+0x3b4] ;  /* 0x0003b40001067983 */ /* 0x001f280000300800 */
[----:B-1----:R-:W4:Y:S04]  /*283b0*/  LDL.LU R7, [R1+0x380] ;  /* 0x0003800001077983 */ /* 0x002f280000300800 */
[----:B------:R-:W4:Y:S04]  /*283c0*/  LDL.LU R8, [R1+0x35c] ;  /* 0x00035c0001087983 */ /* 0x000f280000300800 */
[----:B------:R-:W4:Y:S04]  /*283d0*/  LDL.LU R9, [R1+0x358] ;  /* 0x0003580001097983 */ /* 0x000f280000300800 */
        /* <DEDUP_REMOVED lines=35> */
[----:B--2---:R0:W-:Y:S04]  /*28610*/  STS.U16 [R3+UR5+0x2c80], R61 ;  /* 0x002c803d03007988 */ /* 0x0041e80008000405 */
[----:B------:R-:W2:Y:S04]  /*28620*/  LDL.LU R60, [R1+0x1cc] ;  /* 0x0001cc00013c7983 */ /* 0x000ea80000300800 */
[----:B------:R1:W-:Y:S04]  /*28630*/  STS.U16 [R3+UR5+0x3000], R2 ;  /* 0x0030000203007988 */ /* 0x0003e80008000405 */
[----:B0-----:R-:W2:Y:S04]  /*28640*/  LDL.LU R61, [R1+0x1c4] ;  /* 0x0001c400013d7983 */ /* 0x001ea80000300800 */
[----:B-1----:R-:W2:Y:S04]  /*28650*/  LDL.LU R2, [R1+0x1c0] ;  /* 0x0001c00001027983 */ /* 0x002ea80000300800 */
[----:B------:R-:W-:Y:S04]  /*28660*/  STS.U16 [R3+UR5+0x3040], R29 ;  /* 0x0030401d03007988 */ /* 0x000fe80008000405 */
[----:B------:R-:W-:Y:S04]  /*28670*/  STS.U16 [R3+UR5+0x3080], R30 ;  /* 0x0030801e03007988 */ /* 0x000fe80008000405 */
[----:B---3--:R-:W-:Y:S04]  /*28680*/  STS.U16 [R3+UR5+0x30c0], R31 ;  /* 0x0030c01f03007988 */ /* 0x008fe80008000405 */
[----:B----4-:R-:W-:Y:S04]  /*28690*/  STS.U16 [R3+UR5+0x3440], R0 ;  /* 0x0034400003007988 */ /* 0x010fe80008000405 */
[----:B------:R0:W-:Y:S04]  /*286a0*/  STS.U16 [R3+UR5+0x4040], R42 ;  /* 0x0040402a03007988 */ /* 0x0001e80008000405 */
[----:B------:R1:W-:Y:S04]  /*286b0*/  STS.U16 [R3+UR5+0x4080], R44 ;  /* 0x0040802c03007988 */ /* 0x0003e80008000405 */
[----:B0-----:R-:W3:Y:S04]  /*286c0*/  LDL.LU R42, [R1+0x190] ;  /* 0x00019000012a7983 */ /* 0x001ee80000300800 */
[----:B------:R0:W-:Y:S04]  /*286d0*/  STS.U16 [R3+UR5+0x40c0], R46 ;  /* 0x0040c02e03007988 */ /* 0x0001e80008000405 */
[----:B-1----:R-:W4:Y:S04]  /*286e0*/  LDL.LU R44, [R1+0x18c] ;  /* 0x00018c00012c7983 */ /* 0x002f280000300800 */
        /* <DEDUP_REMOVED lines=10> */
[----:B--2---:R1:W-:Y:S04]  /*28790*/  STS.U16 [R3+UR5+0x4c00], R60 ;  /* 0x004c003c03007988 */ /* 0x0043e80008000405 */
[----:B------:R-:W-:Y:S04]  /*287a0*/  STS.U16 [R3+UR5+0x3400], R4 ;  /* 0x0034000403007988 */ /* 0x000fe80008000405 */
[----:B0-----:R-:W2:Y:S04]  /*287b0*/  LDL.LU R59, [R1+0x144] ;  /* 0x00014400013b7983 */ /* 0x001ea80000300800 */
[----:B------:R0:W-:Y:S04]  /*287c0*/  STS.U16 [R3+UR5+0x4cc0], R61 ;  /* 0x004cc03d03007988 */ /* 0x0001e80008000405 */
[----:B-1----:R-:W2:Y:S04]  /*287d0*/  LDL.LU R60, [R1+0x118] ;  /* 0x00011800013c7983 */ /* 0x002ea80000300800 */
[----:B------:R1:W-:Y:S04]  /*287e0*/  STS.U16 [R3+UR5+0x4c80], R2 ;  /* 0x004c800203007988 */ /* 0x0003e80008000405 */
[----:B------:R1:W-:Y:S04]  /*287f0*/  STS.U16 [R3+UR5+0x34c0], R5 ;  /* 0x0034c00503007988 */ /* 0x0003e80008000405 */
[----:B0-----:R-:W2:Y:S04]  /*28800*/  LDL.LU R61, [R1+0x110] ;  /* 0x00011000013d7983 */ /* 0x001ea80000300800 */
[----:B-1----:R-:W2:Y:S04]  /*28810*/  LDL.LU R2, [R1+0x108] ;  /* 0x0001080001027983 */ /* 0x002ea80000300800 */
[----:B------:R-:W2:Y:S04]  /*28820*/  LDL.LU R29, [R1+0x104] ;  /* 0x00010400011d7983 */ /* 0x000ea80000300800 */
[----:B------:R-:W2:Y:S04]  /*28830*/  LDL.LU R30, [R1+0xd8] ;  /* 0x0000d800011e7983 */ /* 0x000ea80000300800 */
[----:B------:R-:W2:Y:S04]  /*28840*/  LDL.LU R31, [R1+0xcc] ;  /* 0x0000cc00011f7983 */ /* 0x000ea80000300800 */
[----:B------:R-:W2:Y:S04]  /*28850*/  LDL.LU R0, [R1+0xc8] ;  /* 0x0000c80001007983 */ /* 0x000ea80000300800 */
[----:B------:R-:W2:Y:S04]  /*28860*/  LDL.LU R4, [R1+0xc4] ;  /* 0x0000c40001047983 */ /* 0x000ea80000300800 */
[----:B------:R0:W-:Y:S04]  /*28870*/  STS.U16 [R3+UR5+0x3480], R6 ;  /* 0x0034800603007988 */ /* 0x0001e80008000405 */
[----:B------:R-:W2:Y:S04]  /*28880*/  LDL.LU R5, [R1+0xa0] ;  /* 0x0000a00001057983 */ /* 0x000ea80000300800 */
[----:B------:R1:W-:Y:S04]  /*28890*/  STS.U16 [R3+UR5+0x3800], R7 ;  /* 0x0038000703007988 */ /* 0x0003e80008000405 */
[----:B------:R0:W-:Y:S04]  /*288a0*/  STS.U16 [R3+UR5+0x3840], R8 ;  /* 0x0038400803007988 */ /* 0x0001e80008000405 */
[----:B------:R0:W-:Y:S04]  /*288b0*/  STS.U16 [R3+UR5+0x3880], R9 ;  /* 0x0038800903007988 */ /* 0x0001e80008000405 */
[----:B------:R1:W-:Y:S04]  /*288c0*/  STS.U16 [R3+UR5+0x38c0], R10 ;  /* 0x0038c00a03007988 */ /* 0x0003e80008000405 */
[----:B------:R1:W-:Y:S04]  /*288d0*/  STS.U16 [R3+UR5+0x3c40], R11 ;  /* 0x003c400b03007988 */ /* 0x0003e80008000405 */
[----:B0-----:R-:W2:Y:S04]  /*288e0*/  LDL.LU R6, [R1+0x9c] ;  /* 0x00009c0001067983 */ /* 0x001ea80000300800 */
[----:B-1----:R-:W2:Y:S04]  /*288f0*/  LDL.LU R7, [R1+0x98] ;  /* 0x0000980001077983 */ /* 0x002ea80000300800 */
        /* <DEDUP_REMOVED lines=18> */
[----:B0-----:R-:W2:Y:S04]  /*28a20*/  LDL.LU R57, [R1+0xc] ;  /* 0x00000c0001397983 */ /* 0x001ea80000300800 */
[----:B-1----:R-:W2:Y:S04]  /*28a30*/  LDL.LU R58, [R1+0x8] ;  /* 0x00000800013a7983 */ /* 0x002ea80000300800 */
[----:B---3--:R0:W-:Y:S04]  /*28a40*/  STS.U16 [R3+UR5+0x5000], R42 ;  /* 0x0050002a03007988 */ /* 0x0081e80008000405 */
[----:B----4-:R1:W-:Y:S04]  /*28a50*/  STS.U16 [R3+UR5+0x5040], R44 ;  /* 0x0050402c03007988 */ /* 0x0103e80008000405 */
[----:B0-----:R-:W3:Y:S04]  /*28a60*/  LDL.LU R42, [R1+0x3a34] ;  /* 0x003a3400012a7983 */ /* 0x001ee80000300800 */
[----:B-1----:R-:W4:Y:S04]  /*28a70*/  LDL.LU R44, [R1+0x3a30] ;  /* 0x003a3000012c7983 */ /* 0x002f280000300800 */
[----:B------:R0:W-:Y:S04]  /*28a80*/  STS.U16 [R3+UR5+0x5080], R46 ;  /* 0x0050802e03007988 */ /* 0x0001e80008000405 */
[----:B------:R1:W-:Y:S04]  /*28a90*/  STS.U16 [R3+UR5+0x50c0], R48 ;  /* 0x0050c03003007988 */ /* 0x0003e80008000405 */
[----:B------:R0:W-:Y:S04]  /*28aa0*/  STS.U16 [R3+UR5+0x5440], R50 ;  /* 0x0054403203007988 */ /* 0x0001e80008000405 */
[----:B------:R1:W-:Y:S04]  /*28ab0*/  STS.U16 [R3+UR5+0x5400], R52 ;  /* 0x0054003403007988 */ /* 0x0003e80008000405 */
[----:B------:R1:W-:Y:S04]  /*28ac0*/  STS.U16 [R3+UR5+0x54c0], R54 ;  /* 0x0054c03603007988 */ /* 0x0003e80008000405 */
[----:B0-----:R-:W3:Y:S04]  /*28ad0*/  LDL.LU R46, [R1+0x3a2c] ;  /* 0x003a2c00012e7983 */ /* 0x001ee80000300800 */
[----:B-1----:R-:W3:Y:S04]  /*28ae0*/  LDL.LU R48, [R1+0x3a28] ;  /* 0x003a280001307983 */ /* 0x002ee80000300800 */
[----:B------:R-:W3:Y:S04]  /*28af0*/  LDL.LU R50, [R1+0x3a24] ;  /* 0x003a240001327983 */ /* 0x000ee80000300800 */
[----:B------:R-:W3:Y:S04]  /*28b00*/  LDL.LU R52, [R1+0x3a20] ;  /* 0x003a200001347983 */ /* 0x000ee80000300800 */
[----:B------:R-:W3:Y:S04]  /*28b10*/  LDL.LU R54, [R1+0x3a1c] ;  /* 0x003a1c0001367983 */ /* 0x000ee80000300800 */
[----:B--2---:R0:W-:Y:S04]  /*28b20*/  STS.U16 [R3+UR5+0x5480], R59 ;  /* 0x0054803b03007988 */ /* 0x0041e80008000405 */
[----:B------:R1:W-:Y:S04]  /*28b30*/  STS.U16 [R3+UR5+0x5800], R60 ;  /* 0x0058003c03007988 */ /* 0x0003e80008000405 */
[----:B0-----:R-:W2:Y:S04]  /*28b40*/  LDL.LU R59, [R1+0x3a18] ;  /* 0x003a1800013b7983 */ /* 0x001ea80000300800 */
[----:B-1----:R-:W2:Y:S04]  /*28b50*/  LDL.LU R60, [R1+0x3a14] ;  /* 0x003a1400013c7983 */ /* 0x002ea80000300800 */
[----:B------:R0:W-:Y:S04]  /*28b60*/  STS.U16 [R3+UR5+0x5840], R61 ;  /* 0x0058403d03007988 */ /* 0x0001e80008000405 */
[----:B------:R1:W-:Y:S04]  /*28b70*/  STS.U16 [R3+UR5+0x5880], R2 ;  /* 0x0058800203007988 */ /* 0x0003e80008000405 */
[----:B0-----:R-:W2:Y:S04]  /*28b80*/  LDL.LU R61, [R1+0x3a10] ;  /* 0x003a1000013d7983 */ /* 0x001ea80000300800 */
[----:B-1----:R-:W2:Y:S04]  /*28b90*/  LDL.LU R2, [R1+0x3a0c] ;  /* 0x003a0c0001027983 */ /* 0x002ea80000300800 */
        /* <DEDUP_REMOVED lines=58> */
[----:B------:R0:W-:Y:S04]  /*28f40*/  STL [R1+0x39c0], R25 ;  /* 0x0039c01901007387 */ /* 0x0001e80000100800 */
[----:B------:R-:W-:Y:S04]  /*28f50*/  STL [R1+0x39c4], R24 ;  /* 0x0039c41801007387 */ /* 0x000fe80000100800 */
[----:B------:R-:W-:Y:S04]  /*28f60*/  STL [R1+0x39c8], R23 ;  /* 0x0039c81701007387 */ /* 0x000fe80000100800 */
[----:B------:R1:W-:Y:S04]  /*28f70*/  STS.U16 [R3+UR5+0x70c0], R48 ;  /* 0x0070c03003007988 */ /* 0x0003e80008000405 */
[----:B0-----:R-:W3:Y:S04]  /*28f80*/  LDL.LU R25, [R1+0x9c0] ;  /* 0x0009c00001197983 */ /* 0x001ee80000300800 */
[----:B------:R-:W3:Y:S04]  /*28f90*/  LDL.LU R26, [R1+0x9b8] ;  /* 0x0009b800011a7983 */ /* 0x000ee80000300800 */
[----:B------:R-:W3:Y:S04]  /*28fa0*/  LDL.LU R27, [R1+0x9b0] ;  /* 0x0009b000011b7983 */ /* 0x000ee80000300800 */
[----:B------:R-:W3:Y:S04]  /*28fb0*/  LDL.LU R28, [R1+0x9a8] ;  /* 0x0009a800011c7983 */ /* 0x000ee80000300800 */
[----:B------:R-:W3:Y:S04]  /*28fc0*/  LDL.LU R32, [R1+0x97c] ;  /* 0x00097c0001207983 */ /* 0x000ee80000300800 */
[----:B------:R-:W3:Y:S04]  /*28fd0*/  LDL.LU R33, [R1+0x974] ;  /* 0x0009740001217983 */ /* 0x000ee80000300800 */
[----:B------:R-:W3:Y:S04]  /*28fe0*/  LDL.LU R34, [R1+0x96c] ;  /* 0x00096c0001227983 */ /* 0x000ee80000300800 */
[----:B------:R0:W-:Y:S04]  /*28ff0*/  STS.U16 [R3+UR5+0x7080], R50 ;  /* 0x0070803203007988 */ /* 0x0001e80008000405 */
[----:B-1----:R-:W3:Y:S04]  /*29000*/  LDL.LU R48, [R1+0x964] ;  /* 0x0009640001307983 */ /* 0x002ee80000300800 */
[----:B--2---:R-:W-:Y:S04]  /*29010*/  STS.U16 [R3+UR5+0x6c80], R2 ;  /* 0x006c800203007988 */ /* 0x004fe80008000405 */
[----:B------:R1:W-:Y:S04]  /*29020*/  STS.U16 [R3+UR5+0x7040], R52 ;  /* 0x0070403403007988 */ /* 0x0003e80008000405 */
[----:B------:R2:W-:Y:S04]  /*29030*/  STS.U16 [R3+UR5+0x7000], R54 ;  /* 0x0070003603007988 */ /* 0x0005e80008000405 */
[----:B0-----:R-:W3:Y:S04]  /*29040*/  LDL.LU R50, [R1+0x93c] ;  /* 0x00093c0001327983 */ /* 0x001ee80000300800 */
[----:B-1----:R-:W3:Y:S01]  /*29050*/  LDL.LU R52, [R1+0x934] ;  /* 0x0009340001347983 */ /* 0x002ee20000300800 */
[----:B------:R-:W-:-:S03]  /*29060*/  LOP3.LUT R2, R3, 0x10, RZ, 0x3c, !PT ;  /* 0x0000001003027812 */ /* 0x000fc600078e3cff */
[----:B--2---:R-:W2:Y:S04]  /*29070*/  LDL.LU R54, [R1+0x92c] ;  /* 0x00092c0001367983 */ /* 0x004ea80000300800 */
[----:B------:R-:W2:Y:S04]  /*29080*/  LDL.LU R29, [R1+0x924] ;  /* 0x00092400011d7983 */ /* 0x000ea80000300800 */
[----:B------:R-:W2:Y:S04]  /*29090*/  LDL.LU R30, [R1+0x8fc] ;  /* 0x0008fc00011e7983 */ /* 0x000ea80000300800 */
[----:B------:R-:W2:Y:S04]  /*290a0*/  LDL.LU R31, [R1+0x8f4] ;  /* 0x0008f400011f7983 */ /* 0x000ea80000300800 */
[----:B----4-:R0:W-:Y:S04]  /*290b0*/  STS.U16 [R2+UR5+0x100], R4 ;  /* 0x0001000402007988 */ /* 0x0101e80008000405 */
        /* <DEDUP_REMOVED lines=20> */
[----:B------:R0:W-:Y:S04]  /*29200*/  STS.U16 [R2+UR5+0x9c0], R38 ;  /* 0x0009c02602007988 */ /* 0x0001e80008000405 */
[----:B------:R-:W4:Y:S04]  /*29210*/  LDL.LU R36, [R1+0x83c] ;  /* 0x00083c0001247983 */ /* 0x000f280000300800 */
        /* <DEDUP_REMOVED lines=10> */
[----:B---3--:R0:W-:Y:S04]  /*292c0*/  STS.U16 [R2+UR5+0x1100], R25 ;  /* 0x0011001902007988 */ /* 0x0081e80008000405 */
[----:B------:R1:W-:Y:S04]  /*292d0*/  STS.U16 [R2+UR5+0x1140], R26 ;  /* 0x0011401a02007988 */ /* 0x0003e80008000405 */
[----:B------:R3:W-:Y:S04]  /*292e0*/  STS.U16 [R2+UR5+0x1180], R27 ;  /* 0x0011801b02007988 */ /* 0x0007e80008000405 */
[----:B------:R0:W-:Y:S04]  /*292f0*/  STS.U16 [R2+UR5+0x11c0], R28 ;  /* 0x0011c01c02007988 */ /* 0x0001e80008000405 */
[----:B------:R1:W-:Y:S04]  /*29300*/  STS.U16 [R2+UR5+0x1540], R32 ;  /* 0x0015402002007988 */ /* 0x0003e80008000405 */
[----:B------:R3:W-:Y:S04]  /*29310*/  STS.U16 [R2+UR5+0x1500], R33 ;  /* 0x0015002102007988 */ /* 0x0007e80008000405 */
[----:B0-----:R-:W4:Y:S04]  /*29320*/  LDL.LU R25, [R1+0x7e4] ;  /* 0x0007e40001197983 */ /* 0x001f280000300800 */
[----:B-1----:R-:W4:Y:S04]  /*29330*/  LDL.LU R26, [R1+0x7bc] ;  /* 0x0007bc00011a7983 */ /* 0x002f280000300800 */
[----:B---3--:R-:W3:Y:S04]  /*29340*/  LDL.LU R27, [R1+0x7b4] ;  /* 0x0007b400011b7983 */ /* 0x008ee80000300800 */
[----:B------:R-:W3:Y:S04]  /*29350*/  LDL.LU R28, [R1+0x7ac] ;  /* 0x0007ac00011c7983 */ /* 0x000ee80000300800 */
[----:B------:R-:W3:Y:S04]  /*29360*/  LDL.LU R32, [R1+0x7a4] ;  /* 0x0007a40001207983 */ /* 0x000ee80000300800 */
[----:B------:R0:W-:Y:S04]  /*29370*/  STS.U16 [R2+UR5+0x15c0], R34 ;  /* 0x0015c02202007988 */ /* 0x0001e80008000405 */
[----:B------:R-:W3:Y:S04]  /*29380*/  LDL.LU R33, [R1+0x3ac] ;  /* 0x0003ac0001217983 */ /* 0x000ee80000300800 */
[----:B------:R1:W-:Y:S04]  /*29390*/  STS.U16 [R2+UR5+0x1580], R48 ;  /* 0x0015803002007988 */ /* 0x0003e80008000405 */
[----:B------:R0:W-:Y:S04]  /*293a0*/  STS.U16 [R2+UR5+0x1900], R50 ;  /* 0x0019003202007988 */ /* 0x0001e80008000405 */
[----:B------:R0:W-:Y:S04]  /*293b0*/  STS.U16 [R2+UR5+0x1940], R52 ;  /* 0x0019403402007988 */ /* 0x0001e80008000405 */
[----:B--2---:R2:W-:Y:S04]  /*293c0*/  STS.U16 [R2+UR5+0x1980], R54 ;  /* 0x0019803602007988 */ /* 0x0045e80008000405 */
[----:B------:R2:W-:Y:S04]  /*293d0*/  STS.U16 [R2+UR5+0x19c0], R29 ;  /* 0x0019c01d02007988 */ /* 0x0005e80008000405 */
[----:B0-----:R-:W3:Y:S04]  /*293e0*/  LDL.LU R34, [R1+0x3a4] ;  /* 0x0003a40001227983 */ /* 0x001ee80000300800 */
[----:B-1----:R-:W3:Y:S04]  /*293f0*/  LDL.LU R48, [R1+0x39c] ;  /* 0x00039c0001307983 */ /* 0x002ee80000300800 */
[----:B------:R-:W3:Y:S04]  /*29400*/  LDL.LU R50, [R1+0x394] ;  /* 0x0003940001327983 */ /* 0x000ee80000300800 */
[----:B------:R-:W3:Y:S04]  /*29410*/  LDL.LU R52, [R1+0x34c] ;  /* 0x00034c0001347983 */ /* 0x000ee80000300800 */
[----:B--2---:R-:W2:Y:S04]  /*29420*/  LDL.LU R54, [R1+0x344] ;  /* 0x0003440001367983 */ /* 0x004ea80000300800 */
[----:B------:R0:W-:Y:S04]  /*29430*/  STS.U16 [R2+UR5+0x1d40], R30 ;  /* 0x001d401e02007988 */ /* 0x0001e80008000405 */
[----:B------:R-:W2:Y:S04]  /*29440*/  LDL.LU R29, [R1+0x33c] ;  /* 0x00033c00011d7983 */ /* 0x000ea80000300800 */
[----:B------:R1:W-:Y:S04]  /*29450*/  STS.U16 [R2+UR5+0x1d00], R31 ;  /* 0x001d001f02007988 */ /* 0x0003e80008000405 */
[----:B----4-:R4:W-:Y:S04]  /*29460*/  STS.U16 [R2+UR5+0x1dc0], R0 ;  /* 0x001dc00002007988 */ /* 0x0109e80008000405 */
[----:B------:R0:W-:Y:S04]  /*29470*/  STS.U16 [R2+UR5+0x1d80], R4 ;  /* 0x001d800402007988 */ /* 0x0001e80008000405 */
[----:B------:R1:W-:Y:S04]  /*29480*/  STS.U16 [R2+UR5+0x2100], R5 ;  /* 0x0021000502007988 */ /* 0x0003e80008000405 */
[----:B------:R4:W-:Y:S04]  /*29490*/  STS.U16 [R2+UR5+0x2140], R6 ;  /* 0x0021400602007988 */ /* 0x0009e80008000405 */
[----:B0-----:R-:W2:Y:S04]  /*294a0*/  LDL.LU R30, [R1+0x334] ;  /* 0x00033400011e7983 */ /* 0x001ea80000300800 */
[----:B-1----:R-:W2:Y:S04]  /*294b0*/  LDL.LU R31, [R1+0x310] ;  /* 0x00031000011f7983 */ /* 0x002ea80000300800 */
[----:B----4-:R-:W4:Y:S04]  /*294c0*/  LDL.LU R0, [R1+0x308] ;  /* 0x0003080001007983 */ /* 0x010f280000300800 */
        /* <DEDUP_REMOVED lines=28> */
[----:B0-----:R-:W4:Y:S04]  /*29690*/  LDL.LU R58, [R1+0x1b4] ;  /* 0x0001b400013a7983 */ /* 0x001f280000300800 */
[----:B------:R0:W-:Y:S04]  /*296a0*/  STS.U16 [R2+UR5+0x2d80], R25 ;  /* 0x002d801902007988 */ /* 0x0001e80008000405 */
[----:B------:R1:W-:Y:S04]  /*296b0*/  STS.U16 [R2+UR5+0x3100], R26 ;  /* 0x0031001a02007988 */ /* 0x0003e80008000405 */
[----:B---3--:R3:W-:Y:S04]  /*296c0*/  STS.U16 [R2+UR5+0x3140], R27 ;  /* 0x0031401b02007988 */ /* 0x0087e80008000405 */
        /* <DEDUP_REMOVED lines=58> */
[----:B0-----:R-:W4:Y:S04]  /*29a70*/  LDL.LU R58, [R1] ;  /* 0x00000000013a7983 */ /* 0x001f280000300800 */
[----:B------:R-:W-:Y:S04]  /*29a80*/  STS.U16 [R2+UR5+0x4dc0], R25 ;  /* 0x004dc01902007988 */ /* 0x000fe80008000405 */
[----:B------:R-:W-:Y:S04]  /*29a90*/  STS.U16 [R2+UR5+0x4d80], R26 ;  /* 0x004d801a02007988 */ /* 0x000fe80008000405 */
[----:B---3--:R-:W-:Y:S04]  /*29aa0*/  STS.U16 [R2+UR5+0x5100], R27 ;  /* 0x0051001b02007988 */ /* 0x008fe80008000405 */
[----:B------:R-:W-:Y:S04]  /*29ab0*/  STS.U16 [R2+UR5+0x5140], R28 ;  /* 0x0051401c02007988 */ /* 0x000fe80008000405 */
[----:B------:R-:W-:Y:S04]  /*29ac0*/  STS.U16 [R2+UR5+0x5180], R32 ;  /* 0x0051802002007988 */ /* 0x000fe80008000405 */
[----:B------:R-:W-:Y:S04]  /*29ad0*/  STS.U16 [R2+UR5+0x51c0], R33 ;  /* 0x0051c02102007988 */ /* 0x000fe80008000405 */
[----:B------:R-:W-:Y:S04]  /*29ae0*/  STS.U16 [R2+UR5+0x5540], R34 ;  /* 0x0055402202007988 */ /* 0x000fe80008000405 */
[----:B------:R-:W-:Y:S04]  /*29af0*/  STS.U16 [R2+UR5+0x5500], R48 ;  /* 0x0055003002007988 */ /* 0x000fe80008000405 */
[----:B------:R-:W-:Y:S04]  /*29b00*/  STS.U16 [R2+UR5+0x55c0], R50 ;  /* 0x0055c03202007988 */ /* 0x000fe80008000405 */
[----:B------:R-:W-:Y:S04]  /*29b10*/  STS.U16 [R2+UR5+0x5580], R52 ;  /* 0x0055803402007988 */ /* 0x000fe80008000405 */
[----:B--2---:R-:W-:Y:S04]  /*29b20*/  STS.U16 [R2+UR5+0x5900], R54 ;  /* 0x0059003602007988 */ /* 0x004fe80008000405 */
[----:B------:R-:W-:Y:S04]  /*29b30*/  STS.U16 [R2+UR5+0x5940], R29 ;  /* 0x0059401d02007988 */ /* 0x000fe80008000405 */
[----:B------:R-:W-:Y:S04]  /*29b40*/  STS.U16 [R2+UR5+0x5980], R30 ;  /* 0x0059801e02007988 */ /* 0x000fe80008000405 */
[----:B------:R-:W-:Y:S04]  /*29b50*/  STS.U16 [R2+UR5+0x59c0], R31 ;  /* 0x0059c01f02007988 */ /* 0x000fe80008000405 */
[----:B----4-:R-:W-:Y:S04]  /*29b60*/  STS.U16 [R2+UR5+0x5d40], R0 ;  /* 0x005d400002007988 */ /* 0x010fe80008000405 */
[----:B------:R-:W-:Y:S04]  /*29b70*/  STS.U16 [R2+UR5+0x5d00], R4 ;  /* 0x005d000402007988 */ /* 0x000fe80008000405 */
[----:B------:R0:W-:Y:S04]  /*29b80*/  STS.U16 [R2+UR5+0x5dc0], R5 ;  /* 0x005dc00502007988 */ /* 0x0001e80008000405 */
[----:B------:R1:W-:Y:S04]  /*29b90*/  STS.U16 [R2+UR5+0x5d80], R6 ;  /* 0x005d800602007988 */ /* 0x0003e80008000405 */
[----:B0-----:R-:W2:Y:S04]  /*29ba0*/  LDL.LU R5, [R1+0xae4] ;  /* 0x000ae40001057983 */ /* 0x001ea80000300800 */
[----:B------:R0:W-:Y:S04]  /*29bb0*/  STS.U16 [R2+UR5+0x6100], R7 ;  /* 0x0061000702007988 */ /* 0x0001e80008000405 */
[----:B-1----:R-:W3:Y:S04]  /*29bc0*/  LDL.LU R6, [R1+0xae0] ;  /* 0x000ae00001067983 */ /* 0x002ee80000300800 */
[----:B------:R1:W-:Y:S04]  /*29bd0*/  STS.U16 [R2+UR5+0x6140], R8 ;  /* 0x0061400802007988 */ /* 0x0003e80008000405 */
[----:B------:R4:W-:Y:S04]  /*29be0*/  STS.U16 [R2+UR5+0x6180], R9 ;  /* 0x0061800902007988 */ /* 0x0009e80008000405 */
[----:B------:R0:W-:Y:S04]  /*29bf0*/  STS.U16 [R2+UR5+0x61c0], R10 ;  /* 0x0061c00a02007988 */ /* 0x0001e80008000405 */
[----:B------:R1:W-:Y:S04]  /*29c00*/  STS.U16 [R2+UR5+0x6540], R11 ;  /* 0x0065400b02007988 */ /* 0x0003e80008000405 */
[----:B------:R4:W-:Y:S04]  /*29c10*/  STS.U16 [R2+UR5+0x6500], R35 ;  /* 0x0065002302007988 */ /* 0x0009e80008000405 */
[----:B0-----:R-:W3:Y:S04]  /*29c20*/  LDL.LU R7, [R1+0xadc] ;  /* 0x000adc0001077983 */ /* 0x001ee80000300800 */
[----:B-1----:R-:W3:Y:S04]  /*29c30*/  LDL.LU R8, [R1+0xad8] ;  /* 0x000ad80001087983 */ /* 0x002ee80000300800 */
        /* <DEDUP_REMOVED lines=17> */
[----:B0-----:R-:W4:Y:S01]  /*29d50*/  LDL.LU R58, [R1+0x9ec] ;  /* 0x0009ec00013a7983 */ /* 0x001f220000300800 */
[----:B------:R-:W0:Y:S03]  /*29d60*/  S2R R4, SR_TID.X ;  /* 0x0000000000047919 */ /* 0x000e260000002100 */
[----:B------:R-:W-:Y:S04]  /*29d70*/  STS.U16 [R2+UR5+0x6d00], R61 ;  /* 0x006d003d02007988 */ /* 0x000fe80008000405 */
[----:B------:R-:W-:Y:S04]  /*29d80*/  STS.U16 [R2+UR5+0x6dc0], R60 ;  /* 0x006dc03c02007988 */ /* 0x000fe80008000405 */
[----:B------:R-:W-:Y:S04]  /*29d90*/  STS.U16 [R2+UR5+0x6d80], R59 ;  /* 0x006d803b02007988 */ /* 0x000fe80008000405 */
[----:B------:R-:W-:Y:S04]  /*29da0*/  STS.U16 [R2+UR5+0x7100], R46 ;  /* 0x0071002e02007988 */ /* 0x000fe80008000405 */
[----:B------:R-:W-:Y:S04]  /*29db0*/  STL [R1+0x3898], R2 ;  /* 0x0038980201007387 */ /* 0x000fe80000100800 */
[----:B------:R-:W-:Y:S04]  /*29dc0*/  STS.U16 [R2+UR5+0x7140], R44 ;  /* 0x0071402c02007988 */ /* 0x000fe80008000405 */
[----:B------:R-:W4:Y:S04]  /*29dd0*/  LDL.LU R24, [R1+0x9e8] ;  /* 0x0009e80001187983 */ /* 0x000f280000300800 */
        /* <DEDUP_REMOVED lines=15> */
[----:B------:R-:W4:Y:S01]  /*29ed0*/  LDL.LU R48, [R1+0x954] ;  /* 0x0009540001307983 */ /* 0x000f220000300800 */
[----:B0-----:R-:W-:-:S03]  /*29ee0*/  LOP3.LUT R30, R4, 0x1f, RZ, 0xc0, !PT ;  /* 0x0000001f041e7812 */ /* 0x001fc600078ec0ff */
[----:B------:R-:W-:Y:S04]  /*29ef0*/  STS.U16 [R2+UR5+0x7980], R13 ;  /* 0x0079800d02007988 */ /* 0x000fe80008000405 */
[----:B------:R-:W4:Y:S01]  /*29f00*/  LDL.LU R50, [R1+0x920] ;  /* 0x0009200001327983 */ /* 0x000f220000300800 */
[----:B------:R-:W-:-:S03]  /*29f10*/  IMAD.SHL.U32 R23, R30, 0x2, RZ ;  /* 0x000000021e177824 */ /* 0x000fc600078e00ff */
[----:B------:R-:W-:Y:S04]  /*29f20*/  STS.U16 [R2+UR5+0x79c0], R12 ;  /* 0x0079c00c02007988 */ /* 0x000fe80008000405 */
[----:B------:R-:W4:Y:S04]  /*29f30*/  LDL.LU R52, [R1+0x91c] ;  /* 0x00091c0001347983 */ /* 0x000f280000300800 */
[----:B------:R-:W-:Y:S04]  /*29f40*/  STS.U16 [R2+UR5+0x7d40], R39 ;  /* 0x007d402702007988 */ /* 0x000fe80008000405 */
[----:B------:R-:W4:Y:S01]  /*29f50*/  LDL.LU R54, [R1+0x918] ;  /* 0x0009180001367983 */ /* 0x000f220000300800 */
[----:B------:R-:W-:-:S03]  /*29f60*/  LOP3.LUT R23, R23, 0x20, RZ, 0x3c, !PT ;  /* 0x0000002017177812 */ /* 0x000fc600078e3cff */
[----:B------:R-:W-:Y:S04]  /*29f70*/  STS.U16 [R2+UR5+0x7d00], R41 ;  /* 0x007d002902007988 */ /* 0x000fe80008000405 */
[----:B------:R-:W4:Y:S04]  /*29f80*/  LDL.LU R29, [R1+0x914] ;  /* 0x00091400011d7983 */ /* 0x000f280000300800 */
[----:B------:R-:W-:Y:S04]  /*29f90*/  STS.U16 [R2+UR5+0x7dc0], R43 ;  /* 0x007dc02b02007988 */ /* 0x000fe80008000405 */
[----:B------:R-:W4:Y:S04]  /*29fa0*/  LDL.LU R31, [R1+0x8e0] ;  /* 0x0008e000011f7983 */ /* 0x000f280000300800 */
[----:B------:R-:W-:Y:S04]  /*29fb0*/  STS.U16 [R2+UR5+0x7d80], R45 ;  /* 0x007d802d02007988 */ /* 0x000fe80008000405 */
[----:B------:R-:W4:Y:S04]  /*29fc0*/  LDL.LU R0, [R1+0x8dc] ;  /* 0x0008dc0001007983 */ /* 0x000f280000300800 */
[----:B------:R-:W4:Y:S04]  /*29fd0*/  LDL.LU R4, [R1+0x8d8] ;  /* 0x0008d80001047983 */ /* 0x000f280000300800 */
[----:B--2---:R0:W-:Y:S04]  /*29fe0*/  STS.U16 [R23+UR5+0x200], R5 ;  /* 0x0002000517007988 */ /* 0x0041e80008000405 */
[----:B---3--:R1:W-:Y:S04]  /*29ff0*/  STS.U16 [R23+UR5+0x240], R6 ;  /* 0x0002400617007988 */ /* 0x0083e80008000405 */
[----:B0-----:R-:W2:Y:S04]  /*2a000*/  LDL.LU R5, [R1+0x8d4] ;  /* 0x0008d40001057983 */ /* 0x001ea80000300800 */
[----:B------:R0:W-:Y:S04]  /*2a010*/  STS.U16 [R23+UR5+0x280], R7 ;  /* 0x0002800717007988 */ /* 0x0001e80008000405 */
[----:B-1----:R-:W3:Y:S04]  /*2a020*/  LDL.LU R6, [R1+0x8a0] ;  /* 0x0008a00001067983 */ /* 0x002ee80000300800 */
[----:B------:R1:W-:Y:S04]  /*2a030*/  STS.U16 [R23+UR5+0x2c0], R8 ;  /* 0x0002c00817007988 */ /* 0x0003e80008000405 */
[----:B----4-:R4:W-:Y:S04]  /*2a040*/  STS.U16 [R23+UR5+0x640], R9 ;  /* 0x0006400917007988 */ /* 0x0109e80008000405 */
        /* <DEDUP_REMOVED lines=35> */
[----:B------:R-:W4:Y:S04]  /*2a280*/  LDL.LU R32, [R1+0x3c4] ;  /* 0x0003c40001207983 */ /* 0x000f280000300800 */
[----:B------:R1:W-:Y:S04]  /*2a290*/  STS.U16 [R23+UR5+0x16c0], R34 ;  /* 0x0016c02217007988 */ /* 0x0003e80008000405 */
[----:B------:R1:W-:Y:S04]  /*2a2a0*/  STS.U16 [R23+UR5+0x1680], R48 ;  /* 0x0016803017007988 */ /* 0x0003e80008000405 */
[----:B0-----:R-:W4:Y:S04]  /*2a2b0*/  LDL.LU R33, [R1+0x390] ;  /* 0x0003900001217983 */ /* 0x001f280000300800 */
[----:B-1----:R-:W4:Y:S04]  /*2a2c0*/  LDL.LU R34, [R1+0x38c] ;  /* 0x00038c0001227983 */ /* 0x002f280000300800 */
[----:B------:R0:W-:Y:S04]  /*2a2d0*/  STS.U16 [R23+UR5+0x1a00], R50 ;  /* 0x001a003217007988 */ /* 0x0001e80008000405 */
[----:B------:R-:W4:Y:S04]  /*2a2e0*/  LDL.LU R48, [R1+0x388] ;  /* 0x0003880001307983 */ /* 0x000f280000300800 */
[----:B------:R1:W-:Y:S04]  /*2a2f0*/  STS.U16 [R23+UR5+0x1a40], R52 ;  /* 0x001a403417007988 */ /* 0x0003e80008000405 */
[----:B------:R1:W-:Y:S04]  /*2a300*/  STS.U16 [R23+UR5+0x1a80], R54 ;  /* 0x001a803617007988 */ /* 0x0003e80008000405 */
[----:B------:R1:W-:Y:S04]  /*2a310*/  STS.U16 [R23+UR5+0x1ac0], R29 ;  /* 0x001ac01d17007988 */ /* 0x0003e80008000405 */
[----:B0-----:R-:W4:Y:S04]  /*2a320*/  LDL.LU R50, [R1+0x384] ;  /* 0x0003840001327983 */ /* 0x001f280000300800 */
[----:B-1----:R-:W4:Y:S04]  /*2a330*/  LDL.LU R52, [R1+0x330] ;  /* 0x0003300001347983 */ /* 0x002f280000300800 */
[----:B------:R0:W-:Y:S04]  /*2a340*/  STS.U16 [R23+UR5+0x1e40], R31 ;  /* 0x001e401f17007988 */ /* 0x0001e80008000405 */
[----:B------:R-:W4:Y:S04]  /*2a350*/  LDL.LU R54, [R1+0x32c] ;  /* 0x00032c0001367983 */ /* 0x000f280000300800 */
[----:B------:R-:W4:Y:S04]  /*2a360*/  LDL.LU R29, [R1+0x328] ;  /* 0x00032800011d7983 */ /* 0x000f280000300800 */
[----:B------:R1:W-:Y:S04]  /*2a370*/  STS.U16 [R23+UR5+0x1e00], R0 ;  /* 0x001e000017007988 */ /* 0x0003e80008000405 */
[----:B------:R1:W-:Y:S04]  /*2a380*/  STS.U16 [R23+UR5+0x1ec0], R4 ;  /* 0x001ec00417007988 */ /* 0x0003e80008000405 */
[----:B0-----:R-:W4:Y:S04]  /*2a390*/  LDL.LU R31, [R1+0x324] ;  /* 0x00032400011f7983 */ /* 0x001f280000300800 */
[----:B-1----:R-:W4:Y:S04]  /*2a3a0*/  LDL.LU R0, [R1+0x2f0] ;  /* 0x0002f00001007983 */ /* 0x002f280000300800 */
        /* <DEDUP_REMOVED lines=46> */
[----:B------:R0:W-:Y:S04]  /*2a690*/  STS.U16 [R23+UR5+0x3e00], R4 ;  /* 0x003e000417007988 */ /* 0x0001e80008000405 */
[----:B0-----:R-:W4:Y:S04]  /*2a6a0*/  LDL.LU R4, [R1+0x19c] ;  /* 0x00019c0001047983 */ /* 0x001f280000300800 */
        /* <DEDUP_REMOVED lines=45> */
[----:B------:R0:W-:Y:S04]  /*2a980*/  STS.U16 [R23+UR5+0x4e00], R4 ;  /* 0x004e000417007988 */ /* 0x0001e80008000405 */
[----:B0-----:R-:W4:Y:S04]  /*2a990*/  LDL.LU R4, [R1+0x3a08] ;  /* 0x003a080001047983 */ /* 0x001f280000300800 */
[----:B--2---:R0:W-:Y:S04]  /*2a9a0*/  STS.U16 [R23+UR5+0x4ec0], R5 ;  /* 0x004ec00517007988 */ /* 0x0041e80008000405 */
[----:B---3--:R1:W-:Y:S04]  /*2a9b0*/  STS.U16 [R23+UR5+0x4e80], R6 ;  /* 0x004e800617007988 */ /* 0x0083e80008000405 */
[----:B0-----:R-:W2:Y:S04]  /*2a9c0*/  LDL.LU R5, [R1+0x3a04] ;  /* 0x003a040001057983 */ /* 0x001ea80000300800 */
[----:B-1----:R-:W3:Y:S04]  /*2a9d0*/  LDL.LU R6, [R1+0x3a00] ;  /* 0x003a000001067983 */ /* 0x002ee80000300800 */
[----:B------:R0:W-:Y:S04]  /*2a9e0*/  STS.U16 [R23+UR5+0x5200], R7 ;  /* 0x0052000717007988 */ /* 0x0001e80008000405 */
        /* <DEDUP_REMOVED lines=8> */
[----:B------:R-:W2:Y:S04]  /*2aa70*/  LDL.LU R10, [R1+0x39f0] ;  /* 0x0039f000010a7983 */ /* 0x000ea80000300800 */
[----:B------:R-:W2:Y:S04]  /*2aa80*/  LDL.LU R11, [R1+0x39ec] ;  /* 0x0039ec00010b7983 */ /* 0x000ea80000300800 */
[----:B------:R-:W2:Y:S04]  /*2aa90*/  LDL.LU R35, [R1+0x39e8] ;  /* 0x0039e80001237983 */ /* 0x000ea80000300800 */
[----:B------:R0:W-:Y:S04]  /*2aaa0*/  STS.U16 [R23+UR5+0x56c0], R36 ;  /* 0x0056c02417007988 */ /* 0x0001e80008000405 */
        /* <DEDUP_REMOVED lines=11> */
[----:B------:R0:W-:Y:S04]  /*2ab60*/  STS.U16 [R23+UR5+0x5e40], R58 ;  /* 0x005e403a17007988 */ /* 0x0001e80008000405 */
[----:B0-----:R-:W2:Y:S04]  /*2ab70*/  LDL.LU R58, [R1+0x39cc] ;  /* 0x0039cc00013a7983 */ /* 0x001ea80000300800 */
[----:B------:R0:W-:Y:S04]  /*2ab80*/  STS.U16 [R23+UR5+0x5e00], R24 ;  /* 0x005e001817007988 */ /* 0x0001e80008000405 */
        /* <DEDUP_REMOVED lines=11> */
[----:B------:R-:W-:Y:S04]  /*2ac40*/  STS.U16 [R23+UR5+0x6a40], R29 ;  /* 0x006a401d17007988 */ /* 0x000fe80008000405 */
[----:B------:R-:W-:Y:S04]  /*2ac50*/  STS.U16 [R23+UR5+0x6a80], R31 ;  /* 0x006a801f17007988 */ /* 0x000fe80008000405 */
[----:B------:R1:W-:Y:S04]  /*2ac60*/  STS.U16 [R23+UR5+0x6ac0], R0 ;  /* 0x006ac00017007988 */ /* 0x0003e80008000405 */
        /* <DEDUP_REMOVED lines=15> */
[----:B--2---:R-:W-:Y:S04]  /*2ad60*/  STS.U16 [R23+UR5+0x6e40], R58 ;  /* 0x006e403a17007988 */ /* 0x004fe80008000405 */
        /* <DEDUP_REMOVED lines=9> */
[----:B----4-:R-:W-:Y:S04]  /*2ae00*/  STS.U16 [R23+UR5+0x76c0], R9 ;  /* 0x0076c00917007988 */ /* 0x010fe80008000405 */
[----:B------:R-:W-:Y:S04]  /*2ae10*/  STS.U16 [R23+UR5+0x7680], R8 ;  /* 0x0076800817007988 */ /* 0x000fe80008000405 */
[----:B------:R-:W-:Y:S04]  /*2ae20*/  STS.U16 [R23+UR5+0x7a00], R7 ;  /* 0x007a000717007988 */ /* 0x000fe80008000405 */
[----:B---3--:R-:W-:Y:S04]  /*2ae30*/  STS.U16 [R23+UR5+0x7a40], R6 ;  /* 0x007a400617007988 */ /* 0x008fe80008000405 */
[----:B------:R0:W-:Y:S04]  /*2ae40*/  STS.U16 [R23+UR5+0x7a80], R5 ;  /* 0x007a800517007988 */ /* 0x0001e80008000405 */
[----:B------:R1:W-:Y:S04]  /*2ae50*/  STS.U16 [R23+UR5+0x7ac0], R4 ;  /* 0x007ac00417007988 */ /* 0x0003e80008000405 */
[----:B0-----:R-:W2:Y:S04]  /*2ae60*/  LDL.LU R5, [R1+0xacc] ;  /* 0x000acc0001057983 */ /* 0x001ea80000300800 */
[----:B-1----:R-:W3:Y:S01]  /*2ae70*/  LDL.LU R4, [R1+0xad0] ;  /* 0x000ad00001047983 */ /* 0x002ee20000300800 */
[----:B------:R-:W-:-:S03]  /*2ae80*/  IMAD.SHL.U32 R30, R30, 0x2, RZ ;  /* 0x000000021e1e7824 */ /* 0x000fc600078e00ff */
[----:B------:R-:W-:Y:S04]  /*2ae90*/  STS.U16 [R23+UR5+0x7e40], R47 ;  /* 0x007e402f17007988 */ /* 0x000fe80008000405 */
[----:B------:R-:W-:Y:S01]  /*2aea0*/  STS.U16 [R23+UR5+0x7e00], R49 ;  /* 0x007e003117007988 */ /* 0x000fe20008000405 */
[----:B------:R-:W-:-:S03]  /*2aeb0*/  LOP3.LUT R30, R30, 0x30, RZ, 0x3c, !PT ;  /* 0x000000301e1e7812 */ /* 0x000fc600078e3cff */
[----:B------:R-:W-:Y:S04]  /*2aec0*/  STS.U16 [R23+UR5+0x7ec0], R51 ;  /* 0x007ec03317007988 */ /* 0x000fe80008000405 */
[----:B------:R0:W-:Y:S04]  /*2aed0*/  STS.U16 [R23+UR5+0x7e80], R53 ;  /* 0x007e803517007988 */ /* 0x0001e80008000405 */
[----:B------:R1:W-:Y:S04]  /*2aee0*/  STS.U16 [R30+UR5+0x300], R24 ;  /* 0x000300181e007988 */ /* 0x0003e80008000405 */
[----:B0-----:R-:W4:Y:S04]  /*2aef0*/  LDL.LU R23, [R1+0x39c8] ;  /* 0x0039c80001177983 */ /* 0x001f280000300800 */
[----:B-1----:R-:W4:Y:S04]  /*2af00*/  LDL.LU R24, [R1+0x39c4] ;  /* 0x0039c40001187983 */ /* 0x002f280000300800 */
[----:B---3--:R0:W-:Y:S04]  /*2af10*/  STS.U16 [R30+UR5+0x340], R4 ;  /* 0x000340041e007988 */ /* 0x0081e80008000405 */
[----:B--2---:R1:W-:Y:S04]  /*2af20*/  STS.U16 [R30+UR5+0x380], R5 ;  /* 0x000380051e007988 */ /* 0x0043e80008000405 */
[----:B------:R2:W-:Y:S04]  /*2af30*/  STS.U16 [R30+UR5+0x3c0], R25 ;  /* 0x0003c0191e007988 */ /* 0x0005e80008000405 */
[----:B------:R3:W-:Y:S04]  /*2af40*/  STS.U16 [R30+UR5+0x740], R26 ;  /* 0x0007401a1e007988 */ /* 0x0007e80008000405 */
[----:B------:R0:W-:Y:S04]  /*2af50*/  STS.U16 [R30+UR5+0x700], R27 ;  /* 0x0007001b1e007988 */ /* 0x0001e80008000405 */
[----:B------:R1:W-:Y:S04]  /*2af60*/  STS.U16 [R30+UR5+0x7c0], R28 ;  /* 0x0007c01c1e007988 */ /* 0x0003e80008000405 */
[----:B------:R2:W-:Y:S04]  /*2af70*/  STS.U16 [R30+UR5+0x780], R32 ;  /* 0x000780201e007988 */ /* 0x0005e80008000405 */
[----:B0-----:R-:W4:Y:S04]  /*2af80*/  LDL R4, [R1+0x10f8] ;  /* 0x0010f80001047983 */ /* 0x001f280000100800 */
[----:B-1----:R-:W4:Y:S04]  /*2af90*/  LDL R5, [R1+0x10f4] ;  /* 0x0010f40001057983 */ /* 0x002f280000100800 */
[----:B--2---:R-:W2:Y:S04]  /*2afa0*/  LDL.LU R25, [R1+0x39c0] ;  /* 0x0039c00001197983 */ /* 0x004ea80000300800 */
[----:B---3--:R-:W3:Y:S04]  /*2afb0*/  LDL.LU R26, [R1+0x39bc] ;  /* 0x0039bc00011a7983 */ /* 0x008ee80000300800 */
        /* <DEDUP_REMOVED lines=16> */
[----:B0-----:R-:W2:Y:S02]  /*2b0c0*/  LDL.LU R0, [R1+0x3994] ;  /* 0x0039940001007983 */ /* 0x001ea40000300800 */
[----:B--2---:R-:W-:-:S06]  /*2b0d0*/  PRMT R0, RZ, 0x7610, R0 ;  /* 0x00007610ff007816 */ /* 0x004fcc0000000000 */
[----:B----4-:R-:W2:Y:S04]  /*2b0e0*/  @!P0 LDG.E.U16 R0, desc[UR32][R4.64] ;  /* 0x0000002004008981 */ /* 0x010ea8000c1e1500 */
[----:B------:R0:W-:Y:S04]  /*2b0f0*/  STS.U16 [R30+UR5+0xf80], R29 ;  /* 0x000f801d1e007988 */ /* 0x0001e80008000405 */
[----:B------:R1:W-:Y:S04]  /*2b100*/  STS.U16 [R30+UR5+0x1300], R31 ;  /* 0x0013001f1e007988 */ /* 0x0003e80008000405 */
[----:B0-----:R-:W4:Y:S04]  /*2b110*/  LDL.LU R29, [R1+0x3990] ;  /* 0x00399000011d7983 */ /* 0x001f280000300800 */
[----:B-1----:R-:W3:Y:S04]  /*2b120*/  LDL.LU R30, [R1+0x398c] ;  /* 0x00398c00011e7983 */ /* 0x002ee80000300800 */
[----:B------:R-:W3:Y:S04]  /*2b130*/  LDL.LU R31, [R1+0x3988] ;  /* 0x00398800011f7983 */ /* 0x000ee80000300800 */
[----:B--2---:R0:W-:Y:S04]  /*2b140*/  STL [R1+0x80], R0 ;  /* 0x0000800001007387 */ /* 0x0041e80000100800 */
[----:B0-----:R-:W2:Y:S04]  /*2b150*/  LDL.LU R0, [R1+0x3984] ;  /* 0x0039840001007983 */ /* 0x001ea80000300800 */
[----:B------:R-:W2:Y:S04]  /*2b160*/  LDL R4, [R1+0x10ec] ;  /* 0x0010ec0001047983 */ /* 0x000ea80000100800 */
[----:B------:R-:W2:Y:S01]  /*2b170*/  LDL R5, [R1+0x10f0] ;  /* 0x0010f00001057983 */ /* 0x000ea20000100800 */
[----:B---3--:R-:W-:-:S02]  /*2b180*/  PRMT R31, RZ, 0x7610, R31 ;  /* 0x00007610ff1f7816 */ /* 0x008fc4000000001f */
[----:B--2---:R-:W-:-:S04]  /*2b190*/  @!P1 LOP3.LUT R5, R5, R4, RZ, 0x3c, !PT ;  /* 0x0000000405059212 */ /* 0x004fc800078e3cff */
[----:B------:R-:W-:-:S04]  /*2b1a0*/  @!P1 LOP3.LUT R4, R5, R4, RZ, 0x3c, !PT ;  /* 0x0000000405049212 */ /* 0x000fc800078e3cff */
[----:B------:R-:W-:-:S05]  /*2b1b0*/  @!P1 LOP3.LUT R5, R5, R4, RZ, 0x3c, !PT ;  /* 0x0000000405059212 */ /* 0x000fca00078e3cff */
[----:B------:R-:W2:Y:S04]  /*2b1c0*/  @!P1 LDG.E.U16 R31, desc[UR32][R4.64] ;  /* 0x00000020041f9981 */ /* 0x000ea8000c1e1500 */
[----:B--2---:R0:W-:Y:S04]  /*2b1d0*/  STL [R1+0x7c], R31 ;  /* 0x00007c1f01007387 */ /* 0x0041e80000100800 */
[----:B0-----:R-:W2:Y:S04]  /*2b1e0*/  LDL.LU R31, [R1+0x3980] ;  /* 0x00398000011f7983 */ /* 0x001ea80000300800 */
[----:B------:R-:W3:Y:S04]  /*2b1f0*/  LDL R4, [R1+0x10e4] ;  /* 0x0010e40001047983 */ /* 0x000ee80000100800 */
[----:B------:R-:W3:Y:S01]  /*2b200*/  LDL R5, [R1+0x10e8] ;  /* 0x0010e80001057983 */ /* 0x000ee20000100800 */
[----:B------:R-:W-:-:S02]  /*2b210*/  PRMT R0, RZ, 0x7610, R0 ;  /* 0x00007610ff007816 */ /* 0x000fc40000000000 */
[----:B---3--:R-:W-:-:S04]  /*2b220*/  @!P2 LOP3.LUT R5, R5, R4, RZ, 0x3c, !PT ;  /* 0x000000040505a212 */ /* 0x008fc800078e3cff */
[----:B------:R-:W-:-:S04]  /*2b230*/  @!P2 LOP3.LUT R4, R5, R4, RZ, 0x3c, !PT ;  /* 0x000000040504a212 */ /* 0x000fc800078e3cff */
[----:B------:R-:W-:-:S05]  /*2b240*/  @!P2 LOP3.LUT R5, R5, R4, RZ, 0x3c, !PT ;  /* 0x000000040505a212 */ /* 0x000fca00078e3cff */
[----:B------:R-:W3:Y:S04]  /*2b250*/  @!P2 LDG.E.U16 R0, desc[UR32][R4.64] ;  /* 0x000000200400a981 */ /* 0x000ee8000c1e1500 */
[----:B---3--:R0:W-:Y:S04]  /*2b260*/  STL [R1+0x78], R0 ;  /* 0x0000780001007387 */ /* 0x0081e80000100800 */
[----:B0-----:R-:W3:Y:S04]  /*2b270*/  LDL.LU R0, [R1+0x397c] ;  /* 0x00397c0001007983 */ /* 0x001ee80000300800 */
[----:B------:R-:W3:Y:S04]  /*2b280*/  LDL R4, [R1+0x10dc] ;  /* 0x0010dc0001047983 */ /* 0x000ee80000100800 */
[----:B------:R-:W3:Y:S01]  /*2b290*/  LDL R5, [R1+0x10e0] ;  /* 0x0010e00001057983 */ /* 0x000ee20000100800 */
[----:B--2---:R-:W-:-:S02]  /*2b2a0*/  PRMT R31, RZ, 0x7610, R31 ;  /* 0x00007610ff1f7816 */ /* 0x004fc4000000001f */
[----:B---3--:R-:W-:-:S04]  /*2b2b0*/  @!P3 LOP3.LUT R5, R5, R4, RZ, 0x3c, !PT ;  /* 0x000000040505b212 */ /* 0x008fc800078e3cff */
        /* <DEDUP_REMOVED lines=158> */
[----:B------:R-:W2:Y:S04]  /*2bca0*/  LDL R4, [R1+0xe6c] ;  /* 0x000e6c0001047983 */ /* 0x000ea80000100800 */
[----:B------:R-:W2:Y:S01]  /*2bcb0*/  LDL R5, [R1+0xe70] ;  /* 0x000e700001057983 */ /* 0x000ea20000100800 */
[----:B------:R-:W-:-:S02]  /*2bcc0*/  PRMT R30, RZ, 0x7610, R30 ;  /* 0x00007610ff1e7816 */ /* 0x000fc4000000001e */
[----:B--2---:R-:W-:-:S04]  /*2bcd0*/  @!P1 LOP3.LUT R5, R5, R4, RZ, 0x3c, !PT ;  /* 0x0000000405059212 */ /* 0x004fc800078e3cff */
[----:B------:R-:W-:-:S04]  /*2bce0*/  @!P1 LOP3.LUT R4, R5, R4, RZ, 0x3c, !PT ;  /* 0x0000000405049212 */ /* 0x000fc800078e3cff */
[----:B------:R-:W-:-:S05]  /*2bcf0*/  @!P1 LOP3.LUT R5, R5, R4, RZ, 0x3c, !PT ;  /* 0x0000000405059212 */ /* 0x000fca00078e3cff */
[----:B------:R0:W2:Y:S04]  /*2bd00*/  @!P1 LDG.E.U16 R30, desc[UR32][R4.64] ;  /* 0x00000020041e9981 */ /* 0x0000a8000c1e1500 */
[----:B------:R-:W0:Y:S04]  /*2bd10*/  LDL R4, [R1+0xe64] ;  /* 0x000e640001047983 */ /* 0x000e280000100800 */
[----:B------:R-:W0:Y:S01]  /*2bd20*/  LDL R5, [R1+0xe68] ;  /* 0x000e680001057983 */ /* 0x000e220000100800 */
[----:B---3--:R-:W-:Y:S02]  /*2bd30*/  PRMT R0, RZ, 0x7610, R0 ;  /* 0x00007610ff007816 */ /* 0x008fe40000000000 */
[----:B0-----:R-:W-:-:S04]  /*2bd40*/  @!P2 LOP3.LUT R5, R5, R4, RZ, 0x3c, !PT ;  /* 0x000000040505a212 */ /* 0x001fc800078e3cff */
[----:B------:R-:W-:-:S04]  /*2bd50*/  @!P2 LOP3.LUT R4, R5, R4, RZ, 0x3c, !PT ;  /* 0x000000040504a212 */ /* 0x000fc800078e3cff */
[----:B------:R-:W-:-:S05]  /*2bd60*/  @!P2 LOP3.LUT R5, R5, R4, RZ, 0x3c, !PT ;  /* 0x000000040505a212 */ /* 0x000fca00078e3cff */
[----:B------:R-:W3:Y:S04]  /*2bd70*/  @!P2 LDG.E.U16 R0, desc[UR32][R4.64] ;  /* 0x000000200400a981 */ /* 0x000ee8000c1e1500 */
[----:B--2---:R0:W-:Y:S04]  /*2bd80*/  STL [R1+0x2c], R30 ;  /* 0x00002c1e01007387 */ /* 0x0041e80000100800 */
[----:B0-----:R-:W2:Y:S04]  /*2bd90*/  LDL R30, [R1+0xde0] ;  /* 0x000de000011e7983 */ /* 0x001ea80000100800 */
        /* <DEDUP_REMOVED lines=8> */
[----:B------:R-:W2:Y:S04]  /*2be20*/  @!P3 LDG.E.U16 R31, desc[UR32][R4.64] ;  /* 0x00000020041fb981 */ /* 0x000ea8000c1e1500 */
        /* <DEDUP_REMOVED lines=17> */
[----:B------:R0:W3:Y:S04]  /*2bf40*/  @!P1 LDG.E.U16 R31, desc[UR32][R4.64] ;  /* 0x00000020041f9981 */ /* 0x0000e8000c1e1500 */
[----:B------:R-:W0:Y:S04]  /*2bf50*/  LDL R4, [R1+0xde4] ;  /* 0x000de40001047983 */ /* 0x000e280000100800 */
[----:B------:R-:W0:Y:S01]  /*2bf60*/  LDL R5, [R1+0xde8] ;  /* 0x000de80001057983 */ /* 0x000e220000100800 */
[----:B----4-:R-:W-:Y:S02]  /*2bf70*/  PRMT R29, RZ, 0x7610, R29 ;  /* 0x00007610ff1d7816 */ /* 0x010fe4000000001d */
[----:B0-----:R-:W-:-:S04]  /*2bf80*/  @!P2 LOP3.LUT R5, R5, R4, RZ, 0x3c, !PT ;  /* 0x000000040505a212 */ /* 0x001fc800078e3cff */
[----:B------:R-:W-:-:S04]  /*2bf90*/  @!P2 LOP3.LUT R4, R5, R4, RZ, 0x3c, !PT ;  /* 0x000000040504a212 */ /* 0x000fc800078e3cff */
[----:B------:R-:W-:-:S05]  /*2bfa0*/  @!P2 LOP3.LUT R5, R5, R4, RZ, 0x3c, !PT ;  /* 0x000000040505a212 */ /* 0x000fca00078e3cff */
[----:B------:R-:W4:Y:S04]  /*2bfb0*/  @!P2 LDG.E.U16 R29, desc[UR32][R4.64] ;  /* 0x00000020041da981 */ /* 0x000f28000c1e1500 */
[----:B---3--:R0:W-:Y:S04]  /*2bfc0*/  STL [R1+0x1c], R31 ;  /* 0x00001c1f01007387 */ /* 0x0081e80000100800 */
[----:B0-----:R-:W3:Y:S04]  /*2bfd0*/  LDL R31, [R1+0xd60] ;  /* 0x000d6000011f7983 */ /* 0x001ee80000100800 */
[----:B----4-:R0:W-:Y:S04]  /*2bfe0*/  STL [R1+0x18], R29 ;  /* 0x0000181d01007387 */ /* 0x0101e80000100800 */
[----:B0-----:R-:W4:Y:S04]  /*2bff0*/  LDL.LU R29, [R1+0x3924] ;  /* 0x00392400011d7983 */ /* 0x001f280000300800 */
[----:B------:R-:W3:Y:S01]  /*2c000*/  LDL R5, [R1+0xddc] ;  /* 0x000ddc0001057983 */ /* 0x000ee20000100800 */
[----:B--2---:R-:W-:Y:S01]  /*2c010*/  PRMT R0, RZ, 0x7610, R0 ;  /* 0x00007610ff007816 */ /* 0x004fe20000000000 */
[----:B------:R-:W-:-:S02]  /*2c020*/  @!P3 IMAD.MOV.U32 R4, RZ, RZ, R30 ;  /* 0x000000ffff04b224 */ /* 0x000fc400078e001e */
[----:B------:R-:W2:Y:S04]  /*2c030*/  LDL R30, [R1+0xcf8] ;  /* 0x000cf800011e7983 */ /* 0x000ea80000100800 */
[----:B---3--:R-:W3:Y:S04]  /*2c040*/  @!P3 LDG.E.U16 R0, desc[UR32][R4.64] ;  /* 0x000000200400b981 */ /* 0x008ee8000c1e1500 */
[----:B---3--:R0:W-:Y:S04]  /*2c050*/  STL [R1+0x14], R0 ;  /* 0x0000140001007387 */ /* 0x0081e80000100800 */
[----:B0-----:R-:W3:Y:S04]  /*2c060*/  LDL.LU R0, [R1+0x3920] ;  /* 0x0039200001007983 */ /* 0x001ee80000300800 */
[----:B------:R-:W2:Y:S04]  /*2c070*/  LDL R4, [R1+0xd74] ;  /* 0x000d740001047983 */ /* 0x000ea80000100800 */
[----:B------:R-:W2:Y:S01]  /*2c080*/  LDL R5, [R1+0xd78] ;  /* 0x000d780001057983 */ /* 0x000ea20000100800 */
[----:B----4-:R-:W-:-:S02]  /*2c090*/  PRMT R29, RZ, 0x7610, R29 ;  /* 0x00007610ff1d7816 */ /* 0x010fc4000000001d */
[----:B--2---:R-:W-:-:S04]  /*2c0a0*/  @!P0 LOP3.LUT R5, R5, R4, RZ, 0x3c, !PT ;  /* 0x0000000405058212 */ /* 0x004fc800078e3cff */
[----:B------:R-:W-:-:S04]  /*2c0b0*/  @!P0 LOP3.LUT R4, R5, R4, RZ, 0x3c, !PT ;  /* 0x0000000405048212 */ /* 0x000fc800078e3cff */
[----:B------:R-:W-:-:S05]  /*2c0c0*/  @!P0 LOP3.LUT R5, R5, R4, RZ, 0x3c, !PT ;  /* 0x0000000405058212 */ /* 0x000fca00078e3cff */
[----:B------:R-:W2:Y:S04]  /*2c0d0*/  @!P0 LDG.E.U16 R29, desc[UR32][R4.64] ;  /* 0x00000020041d8981 */ /* 0x000ea8000c1e1500 */
[----:B--2---:R0:W-:Y:S04]  /*2c0e0*/  STL [R1+0x10], R29 ;  /* 0x0000101d01007387 */ /* 0x0041e80000100800 */
[----:B0-----:R-:W2:Y:S04]  /*2c0f0*/  LDL.LU R29, [R1+0x391c] ;  /* 0x00391c00011d7983 */ /* 0x001ea80000300800 */
[----:B------:R-:W4:Y:S04]  /*2c100*/  LDL R4, [R1+0xd6c] ;  /* 0x000d6c0001047983 */ /* 0x000f280000100800 */
[----:B------:R-:W4:Y:S01]  /*2c110*/  LDL R5, [R1+0xd70] ;  /* 0x000d700001057983 */ /* 0x000f220000100800 */
[----:B---3--:R-:W-:-:S02]  /*2c120*/  PRMT R0, RZ, 0x7610, R0 ;  /* 0x00007610ff007816 */ /* 0x008fc40000000000 */
[----:B----4-:R-:W-:-:S04]  /*2c130*/  @!P1 LOP3.LUT R5, R5, R4, RZ, 0x3c, !PT ;  /* 0x0000000405059212 */ /* 0x010fc800078e3cff */
[----:B------:R-:W-:-:S04]  /*2c140*/  @!P1 LOP3.LUT R4, R5, R4, RZ, 0x3c, !PT ;  /* 0x0000000405049212 */ /* 0x000fc800078e3cff */
[----:B------:R-:W-:-:S05]  /*2c150*/  @!P1 LOP3.LUT R5, R5, R4, RZ, 0x3c, !PT ;  /* 0x0000000405059212 */ /* 0x000fca00078e3cff */
[----:B------:R-:W3:Y:S04]  /*2c160*/  @!P1 LDG.E.U16 R0, desc[UR32][R4.64] ;  /* 0x0000002004009981 */ /* 0x000ee8000c1e1500 */
[----:B---3--:R0:W-:Y:S04]  /*2c170*/  STL [R1+0xc], R0 ;  /* 0x00000c0001007387 */ /* 0x0081e80000100800 */
[----:B0-----:R-:W3:Y:S04]  /*2c180*/  LDL.LU R0, [R1+0x3918] ;  /* 0x0039180001007983 */ /* 0x001ee80000300800 */
[----:B------:R-:W4:Y:S04]  /*2c190*/  LDL R4, [R1+0xd64] ;  /* 0x000d640001047983 */ /* 0x000f280000100800 */
[----:B------:R-:W4:Y:S01]  /*2c1a0*/  LDL R5, [R1+0xd68] ;  /* 0x000d680001057983 */ /* 0x000f220000100800 */
[----:B------:R-:W-:-:S02]  /*2c1b0*/  PRMT R3, RZ, 0x7610, R3 ;  /* 0x00007610ff037816 */ /* 0x000fc40000000003 */
[----:B----4-:R-:W-:-:S04]  /*2c1c0*/  @!P2 LOP3.LUT R5, R5, R4, RZ, 0x3c, !PT ;  /* 0x000000040505a212 */ /* 0x010fc800078e3cff */
[----:B------:R-:W-:-:S04]  /*2c1d0*/  @!P2 LOP3.LUT R4, R5, R4, RZ, 0x3c, !PT ;  /* 0x000000040504a212 */ /* 0x000fc800078e3cff */
[----:B------:R-:W-:-:S05]  /*2c1e0*/  @!P2 LOP3.LUT R5, R5, R4, RZ, 0x3c, !PT ;  /* 0x000000040505a212 */ /* 0x000fca00078e3cff */
[----:B------:R-:W4:Y:S01]  /*2c1f0*/  @!P2 LDG.E.U16 R3, desc[UR32][R4.64] ;  /* 0x000000200403a981 */ /* 0x000f22000c1e1500 */
[----:B------:R-:W-:-:S03]  /*2c200*/  PRMT R2, RZ, 0x7610, R2 ;  /* 0x00007610ff027816 */ /* 0x000fc60000000002 */
[----:B----4-:R-:W-:Y:S04]  /*2c210*/  STL [R1+0x8], R3 ;  /* 0x0000080301007387 */ /* 0x010fe80000100800 */
[----:B------:R-:W4:Y:S01]  /*2c220*/  LDL R5, [R1+0xd5c] ;  /* 0x000d5c0001057983 */ /* 0x000f220000100800 */
[----:B------:R-:W-:Y:S01]  /*2c230*/  @!P3 IMAD.MOV.U32 R4, RZ, RZ, R31 ;  /* 0x000000ffff04b224 */ /* 0x000fe200078e001f */
[----:B---3--:R-:W-:Y:S02]  /*2c240*/  PRMT R0, RZ, 0x7610, R0 ;  /* 0x00007610ff007816 */ /* 0x008fe40000000000 */
[----:B------:R-:W3:Y:S04]  /*2c250*/  LDL R31, [R1+0xce0] ;  /* 0x000ce000011f7983 */ /* 0x000ee80000100800 */
[----:B----4-:R0:W4:Y:S04]  /*2c260*/  @!P3 LDG.E.U16 R2, desc[UR32][R4.64] ;  /* 0x000000200402b981 */ /* 0x010128000c1e1500 */
[----:B------:R-:W2:Y:S01]  /*2c270*/  LDL R5, [R1+0xcf4] ;  /* 0x000cf40001057983 */ /* 0x000ea20000100800 */
[----:B0-----:R-:W-:-:S03]  /*2c280*/  @!P0 IMAD.MOV.U32 R4, RZ, RZ, R30 ;  /* 0x000000ffff048224 */ /* 0x001fc600078e001e */
[----:B----4-:R0:W-:Y:S01]  /*2c290*/  STL [R1+0x389c], R2 ;  /* 0x00389c0201007387 */ /* 0x0101e20000100800 */
[----:B------:R-:W-:-:S03]  /*2c2a0*/  PRMT R61, RZ, 0x7610, R61 ;  /* 0x00007610ff3d7816 */ /* 0x000fc6000000003d */
[----:B------:R-:W4:Y:S04]  /*2c2b0*/  LDL R30, [R1+0xc74] ;  /* 0x000c7400011e7983 */ /* 0x000f280000100800 */
[----:B--2---:R1:W2:Y:S04]  /*2c2c0*/  @!P0 LDG.E.U16 R0, desc[UR32][R4.64] ;  /* 0x0000002004008981 */ /* 0x0042a8000c1e1500 */
[----:B0-----:R-:W2:Y:S04]  /*2c2d0*/  LDL R2, [R1+0xc78] ;  /* 0x000c780001027983 */ /* 0x001ea80000100800 */
[----:B------:R-:W1:Y:S04]  /*2c2e0*/  LDL R4, [R1+0xcec] ;  /* 0x000cec0001047983 */ /* 0x000e680000100800 */
[----:B------:R-:W1:Y:S02]  /*2c2f0*/  LDL R5, [R1+0xcf0] ;  /* 0x000cf00001057983 */ /* 0x000e640000100800 */
[----:B-1----:R-:W-:-:S04]  /*2c300*/  @!P1 LOP3.LUT R5, R5, R4, RZ, 0x3c, !PT ;  /* 0x0000000405059212 */ /* 0x002fc800078e3cff */
[----:B------:R-:W-:-:S04]  /*2c310*/  @!P1 LOP3.LUT R4, R5, R4, RZ, 0x3c, !PT ;  /* 0x0000000405049212 */ /* 0x000fc800078e3cff */
[----:B------:R-:W-:Y:S01]  /*2c320*/  @!P1 LOP3.LUT R5, R5, R4, RZ, 0x3c, !PT ;  /* 0x0000000405059212 */ /* 0x000fe200078e3cff */
[----:B--2---:R-:W-:Y:S04]  /*2c330*/  STL [R1+0x38a0], R0 ;  /* 0x0038a00001007387 */ /* 0x004fe80000100800 */
[----:B------:R0:W2:Y:S04]  /*2c340*/  @!P1 LDG.E.U16 R61, desc[UR32][R4.64] ;  /* 0x00000020043d9981 */ /* 0x0000a8000c1e1500 */
[----:B------:R-:W0:Y:S04]  /*2c350*/  LDL R4, [R1+0xce4] ;  /* 0x000ce40001047983 */ /* 0x000e280000100800 */
[----:B------:R-:W0:Y:S01]  /*2c360*/  LDL R5, [R1+0xce8] ;  /* 0x000ce80001057983 */ /* 0x000e220000100800 */
[----:B------:R-:W-:-:S02]  /*2c370*/  PRMT R60, RZ, 0x7610, R60 ;  /* 0x00007610ff3c7816 */ /* 0x000fc4000000003c */
[----:B0-----:R-:W-:-:S04]  /*2c380*/  @!P2 LOP3.LUT R5, R5, R4, RZ, 0x3c, !PT ;  /* 0x000000040505a212 */ /* 0x001fc800078e3cff */
[----:B------:R-:W-:-:S04]  /*2c390*/  @!P2 LOP3.LUT R4, R5, R4, RZ, 0x3c, !PT ;  /* 0x000000040504a212 */ /* 0x000fc800078e3cff */
[----:B------:R-:W-:Y:S01]  /*2c3a0*/  @!P2 LOP3.LUT R5, R5, R4, RZ, 0x3c, !PT ;  /* 0x000000040505a212 */ /* 0x000fe200078e3cff */
[----:B--2---:R0:W-:Y:S04]  /*2c3b0*/  STL [R1+0x38a4], R61 ;  /* 0x0038a43d01007387 */ /* 0x0041e80000100800 */
[----:B------:R3:W2:Y:S01]  /*2c3c0*/  @!P2 LDG.E.U16 R60, desc[UR32][R4.64] ;  /* 0x00000020043ca981 */ /* 0x0006a2000c1e1500 */
[----:B------:R-:W-:Y:S02]  /*2c3d0*/  PRMT R59, RZ, 0x7610, R59 ;  /* 0x00007610ff3b7816 */ /* 0x000fe4000000003b */
[----:B------:R-:W-:Y:S01]  /*2c3e0*/  PRMT R58, RZ, 0x7610, R58 ;  /* 0x00007610ff3a7816 */ /* 0x000fe2000000003a */
[----:B0-----:R-:W2:Y:S04]  /*2c3f0*/  LDL R61, [R1+0xc68] ;  /* 0x000c6800013d7983 */ /* 0x001ea80000100800 */
[----:B------:R-:W2:Y:S01]  /*2c400*/  LDL R5, [R1+0xcdc] ;  /* 0x000cdc0001057983 */ /* 0x000ea20000100800 */
[----:B---3--:R-:W-:-:S05]  /*2c410*/  @!P3 IMAD.MOV.U32 R4, RZ, RZ, R31 ;  /* 0x000000ffff04b224 */ /* 0x008fca00078e001f */
[----:B--2---:R0:W2:Y:S04]  /*2c420*/  @!P3 LDG.E.U16 R59, desc[UR32][R4.64] ;  /* 0x00000020043bb981 */ /* 0x0040a8000c1e1500 */
[----:B------:R1:W-:Y:S04]  /*2c430*/  STL [R1+0x38a8], R60 ;  /* 0x0038a83c01007387 */ /* 0x0003e80000100800 */
[----:B------:R-:W3:Y:S01]  /*2c440*/  LDL R31, [R1+0xc60] ;  /* 0x000c6000011f7983 */ /* 0x000ee20000100800 */
[----:B0-----:R-:W-:Y:S02]  /*2c450*/  @!P0 IMAD.MOV.U32 R4, RZ, RZ, R2 ;  /* 0x000000ffff048224 */ /* 0x001fe400078e0002 */
[----:B----4-:R-:W-:Y:S01]  /*2c460*/  @!P0 IMAD.MOV.U32 R5, RZ, RZ, R30 ;  /* 0x000000ffff058224 */ /* 0x010fe200078e001e */
[----:B-1----:R-:W4:Y:S04]  /*2c470*/  LDL R60, [R1+0xc64] ;  /* 0x000c6400013c7983 */ /* 0x002f280000100800 */
[----:B------:R0:W3:Y:S04]  /*2c480*/  @!P0 LDG.E.U16 R58, desc[UR32][R4.64] ;  /* 0x00000020043a8981 */ /* 0x0000e8000c1e1500 */
[----:B--2---:R1:W-:Y:S04]  /*2c490*/  STL [R1+0x38ac], R59 ;  /* 0x0038ac3b01007387 */ /* 0x0043e80000100800 */
[----:B------:R-:W0:Y:S04]  /*2c4a0*/  LDL R4, [R1+0xc6c] ;  /* 0x000c6c0001047983 */ /* 0x000e280000100800 */
[----:B------:R-:W0:Y:S01]  /*2c4b0*/  LDL R5, [R1+0xc70] ;  /* 0x000c700001057983 */ /* 0x000e220000100800 */
[----:B------:R-:W-:-:S03]  /*2c4c0*/  PRMT R57, RZ, 0x7610, R57 ;  /* 0x00007610ff397816 */ /* 0x000fc60000000039 */
[----:B------:R-:W2:Y:S04]  /*2c4d0*/  LDL R30, [R1+0xbf4] ;  /* 0x000bf400011e7983 */ /* 0x000ea80000100800 */
[----:B------:R-:W2:Y:S04]  /*2c4e0*/  LDL R2, [R1+0xbf8] ;  /* 0x000bf80001027983 */ /* 0x000ea80000100800 */
[----:B-1----:R-:W2:Y:S01]  /*2c4f0*/  LDL R59, [R1+0xc5c] ;  /* 0x000c5c00013b7983 */ /* 0x002ea20000100800 */
[----:B0-----:R-:W-:-:S04]  /*2c500*/  @!P1 LOP3.LUT R5, R5, R4, RZ, 0x3c, !PT ;  /* 0x0000000405059212 */ /* 0x001fc800078e3cff */
[----:B------:R-:W-:-:S04]  /*2c510*/  @!P1 LOP3.LUT R4, R5, R4, RZ, 0x3c, !PT ;  /* 0x0000000405049212 */ /* 0x000fc800078e3cff */
[----:B------:R-:W-:-:S05]  /*2c520*/  @!P1 LOP3.LUT R5, R5, R4, RZ, 0x3c, !PT ;  /* 0x0000000405059212 */ /* 0x000fca00078e3cff */
[----:B------:R0:W2:Y:S01]  /*2c530*/  @!P1 LDG.E.U16 R57, desc[UR32][R4.64] ;  /* 0x0000002004399981 */ /* 0x0000a2000c1e1500 */
[----:B------:R-:W-:-:S03]  /*2c540*/  PRMT R29, RZ, 0x7610, R29 ;  /* 0x00007610ff1d7816 */ /* 0x000fc6000000001d */
[----:B---3--:R1:W-:Y:S01]  /*2c550*/  STL [R1+0x38b0], R58 ;  /* 0x0038b03a01007387 */ /* 0x0083e20000100800 */
[----:B------:R-:W-:Y:S01]  /*2c560*/  PRMT R28, RZ, 0x7610, R28 ;  /* 0x00007610ff1c7816 */ /* 0x000fe2000000001c */
[----:B0-----:R-:W-:Y:S02]  /*2c570*/  @!P2 IMAD.MOV.U32 R4, RZ, RZ, R61 ;  /* 0x000000ffff04a224 */ /* 0x001fe400078e003d */
[----:B----4-:R-:W-:-:S05]  /*2c580*/  @!P2 IMAD.MOV.U32 R5, RZ, RZ, R60 ;  /* 0x000000ffff05a224 */ /* 0x010fca00078e003c */
[----:B------:R0:W3:Y:S02]  /*2c590*/  @!P2 LDG.E.U16 R29, desc[UR32][R4.64] ;  /* 0x00000020041da981 */ /* 0x0000e4000c1e1500 */
[----:B0-----:R-:W-:Y:S02]  /*2c5a0*/  @!P3 IMAD.MOV.U32 R4, RZ, RZ, R31 ;  /* 0x000000ffff04b224 */ /* 0x001fe400078e001f */
[----:B--2---:R-:W-:-:S05]  /*2c5b0*/  @!P3 IMAD.MOV.U32 R5, RZ, RZ, R59 ;  /* 0x000000ffff05b224 */ /* 0x004fca00078e003b */
[----:B------:R0:W2:Y:S04]  /*2c5c0*/  @!P3 LDG.E.U16 R28, desc[UR32][R4.64] ;  /* 0x00000020041cb981 */ /* 0x0000a8000c1e1500 */
[----:B------:R4:W-:Y:S04]  /*2c5d0*/  STL [R1+0x38b4], R57 ;  /* 0x0038b43901007387 */ /* 0x0009e80000100800 */
[----:B------:R-:W4:Y:S04]  /*2c5e0*/  LDL R61, [R1+0xbec] ;  /* 0x000bec00013d7983 */ /* 0x000f280000100800 */
[----:B------:R-:W4:Y:S01]  /*2c5f0*/  LDL R60, [R1+0xbf0] ;  /* 0x000bf000013c7983 */ /* 0x000f220000100800 */
[----:B------:R-:W-:Y:S01]  /*2c600*/  PRMT R27, RZ, 0x7610, R27 ;  /* 0x00007610ff1b7816 */ /* 0x000fe2000000001b */
[----:B0-----:R-:W-:-:S02]  /*2c610*/  @!P0 IMAD.MOV.U32 R4, RZ, RZ, R2 ;  /* 0x000000ffff048224 */ /* 0x001fc400078e0002 */
[----:B------:R-:W-:-:S05]  /*2c620*/  @!P0 IMAD.MOV.U32 R5, RZ, RZ, R30 ;  /* 0x000000ffff058224 */ /* 0x000fca00078e001e */
[----:B------:R0:W4:Y:S01]  /*2c630*/  @!P0 LDG.E.U16 R27, desc[UR32][R4.64] ;  /* 0x00000020041b8981 */ /* 0x000122000c1e1500 */
[----:B------:R-:W-:-:S03]  /*2c640*/  PRMT R26, RZ, 0x7610, R26 ;  /* 0x00007610ff1a7816 */ /* 0x000fc6000000001a */
[----:B---3--:R3:W-:Y:S04]  /*2c650*/  STL [R1+0x38b8], R29 ;  /* 0x0038b81d01007387 */ /* 0x0087e80000100800 */
[----:B------:R-:W3:Y:S04]  /*2c660*/  LDL R59, [R1+0xbe4] ;  /* 0x000be400013b7983 */ /* 0x000ee80000100800 */
[----:B-1----:R-:W3:Y:S04]  /*2c670*/  LDL R58, [R1+0xbe8] ;  /* 0x000be800013a7983 */ /* 0x002ee80000100800 */
[----:B--2---:R1:W-:Y:S04]  /*2c680*/  STL [R1+0x38bc], R28 ;  /* 0x0038bc1c01007387 */ /* 0x0043e80000100800 */
[----:B----4-:R-:W2:Y:S04]  /*2c690*/  LDL R57, [R1+0xbdc] ;  /* 0x000bdc0001397983 */ /* 0x010ea80000100800 */
[----:B------:R-:W4:Y:S04]  /*2c6a0*/  LDL R31, [R1+0xbe0] ;  /* 0x000be000011f7983 */ /* 0x000f280000100800 */
[----:B------:R-:W2:Y:S04]  /*2c6b0*/  LDL R30, [R1+0xb78] ;  /* 0x000b7800011e7983 */ /* 0x000ea80000100800 */
[----:B------:R-:W4:Y:S01]  /*2c6c0*/  LDL R2, [R1+0x20f8] ;  /* 0x0020f80001027983 */ /* 0x000f220000100800 */
[----:B0-----:R-:W-:-:S02]  /*2c6d0*/  @!P1 IMAD.MOV.U32 R5, RZ, RZ, R61 ;  /* 0x000000ffff059224 */ /* 0x001fc400078e003d */
[----:B------:R-:W-:-:S05]  /*2c6e0*/  @!P1 IMAD.MOV.U32 R4, RZ, RZ, R60 ;  /* 0x000000ffff049224 */ /* 0x000fca00078e003c */
[----:B------:R0:W4:Y:S04]  /*2c6f0*/  @!P1 LDG.E.U16 R26, desc[UR32][R4.64] ;  /* 0x00000020041a9981 */ /* 0x000128000c1e1500 */
[----:B------:R0:W-:Y:S04]  /*2c700*/  STL [R1+0x38c0], R27 ;  /* 0x0038c01b01007387 */ /* 0x0001e80000100800 */
[----:B---3--:R-:W3:Y:S04]  /*2c710*/  LDL R29, [R1+0x20f0] ;  /* 0x0020f000011d7983 */ /* 0x008ee80000100800 */
[----:B-1----:R-:W3:Y:S01]  /*2c720*/  LDL R28, [R1+0x20f4] ;  /* 0x0020f400011c7983 */ /* 0x002ee20000100800 */
[----:B------:R-:W-:-:S02]  /*2c730*/  PRMT R25, RZ, 0x7610, R25 ;  /* 0x00007610ff197816 */ /* 0x000fc40000000019 */
[----:B------:R-:W-:Y:S01]  /*2c740*/  PRMT R24, RZ, 0x7610, R24 ;  /* 0x00007610ff187816 */ /* 0x000fe20000000018 */
[----:B0-----:R-:W-:Y:S02]  /*2c750*/  @!P2 IMAD.MOV.U32 R5, RZ, RZ, R59 ;  /* 0x000000ffff05a224 */ /* 0x001fe400078e003b */
[----:B------:R-:W-:-:S05]  /*2c760*/  @!P2 IMAD.MOV.U32 R4, RZ, RZ, R58 ;  /* 0x000000ffff04a224 */ /* 0x000fca00078e003a */
[----:B------:R2:W3:Y:S02]  /*2c770*/  @!P2 LDG.E.U16 R25, desc[UR32][R4.64] ;  /* 0x000000200419a981 */ /* 0x0004e4000c1e1500 */
[----:B--2---:R-:W-:Y:S02]  /*2c780*/  @!P3 IMAD.MOV.U32 R5, RZ, RZ, R57 ;  /* 0x000000ffff05b224 */ /* 0x004fe400078e0039 */
[----:B----4-:R-:W-:-:S05]  /*2c790*/  @!P3 IMAD.MOV.U32 R4, RZ, RZ, R31 ;  /* 0x000000ffff04b224 */ /* 0x010fca00078e001f */
[----:B------:R0:W2:Y:S04]  /*2c7a0*/  @!P3 LDG.E.U16 R24, desc[UR32][R4.64] ;  /* 0x000000200418b981 */ /* 0x0000a8000c1e1500 */
[----:B------:R1:W-:Y:S04]  /*2c7b0*/  STL [R1+0x38c4], R26 ;  /* 0x0038c41a01007387 */ /* 0x0003e80000100800 */
[----:B------:R-:W4:Y:S04]  /*2c7c0*/  LDL R27, [R1+0x20e8] ;  /* 0x0020e800011b7983 */ /* 0x000f280000100800 */
[----:B-1----:R-:W4:Y:S01]  /*2c7d0*/  LDL R26, [R1+0x20ec] ;  /* 0x0020ec00011a7983 */ /* 0x002f220000100800 */
[----:B------:R-:W-:Y:S01]  /*2c7e0*/  PRMT R23, RZ, 0x7610, R23 ;  /* 0x00007610ff177816 */ /* 0x000fe20000000017 */
[----:B0-----:R-:W-:-:S02]  /*2c7f0*/  @!P0 IMAD.MOV.U32 R4, RZ, RZ, R2 ;  /* 0x000000ffff048224 */ /* 0x001fc400078e0002 */
[----:B------:R-:W-:Y:S01]  /*2c800*/  @!P0 IMAD.MOV.U32 R5, RZ, RZ, R30 ;  /* 0x000000ffff058224 */ /* 0x000fe200078e001e */
[----:B------:R-:W-:-:S04]  /*2c810*/  PRMT R22, RZ, 0x7610, R22 ;  /* 0x00007610ff167816 */ /* 0x000fc80000000016 */
[----:B------:R3:W4:Y:S02]  /*2c820*/  @!P0 LDG.E.U16 R23, desc[UR32][R4.64] ;  /* 0x0000002004178981 */ /* 0x000724000c1e1500 */
[----:B---3--:R-:W-:Y:S02]  /*2c830*/  @!P1 IMAD.MOV.U32 R4, RZ, RZ, R28 ;  /* 0x000000ffff049224 */ /* 0x008fe400078e001c */
[----:B------:R-:W-:-:S05]  /*2c840*/  @!P1 IMAD.MOV.U32 R5, RZ, RZ, R29 ;  /* 0x000000ffff059224 */ /* 0x000fca00078e001d */
[----:B------:R4:W3:Y:S01]  /*2c850*/  @!P1 LDG.E.U16 R22, desc[UR32][R4.64] ;  /* 0x0000002004169981 */ /* 0x0008e2000c1e1500 */
[----:B------:R-:W-:-:S03]  /*2c860*/  PRMT R21, RZ, 0x7610, R21 ;  /* 0x00007610ff157816 */ /* 0x000fc60000000015 */
[----:B------:R0:W-:Y:S04]  /*2c870*/  STL [R1+0x38c8], R25 ;  /* 0x0038c81901007387 */ /* 0x0001e80000100800 */
[----:B--2---:R1:W-:Y:S04]  /*2c880*/  STL [R1+0x38cc], R24 ;  /* 0x0038cc1801007387 */ /* 0x0043e80000100800 */
[----:B------:R-:W2:Y:S04]  /*2c890*/  LDL R2, [R1+0x20e4] ;  /* 0x0020e40001027983 */ /* 0x000ea80000100800 */
[----:B0-----:R-:W2:Y:S01]  /*2c8a0*/  LDL R25, [R1+0x20e0] ;  /* 0x0020e00001197983 */ /* 0x001ea20000100800 */
[----:B----4-:R-:W-:-:S02]  /*2c8b0*/  @!P2 IMAD.MOV.U32 R5, RZ, RZ, R27 ;  /* 0x000000ffff05a224 */ /* 0x010fc400078e001b */
[----:B------:R-:W-:-:S05]  /*2c8c0*/  @!P2 IMAD.MOV.U32 R4, RZ, RZ, R26 ;  /* 0x000000ffff04a224 */ /* 0x000fca00078e001a */
[----:B------:R2:W4:Y:S04]  /*2c8d0*/  @!P2 LDG.E.U16 R21, desc[UR32][R4.64] ;  /* 0x000000200415a981 */ /* 0x000528000c1e1500 */
[----:B------:R0:W-:Y:S04]  /*2c8e0*/  STL [R1+0x38d0], R23 ;  /* 0x0038d01701007387 */ /* 0x0001e80000100800 */
[----:B------:R-:W4:Y:S04]  /*2c8f0*/  LDL R29, [R1+0x2154] ;  /* 0x00215400011d7983 */ /* 0x000f280000100800 */
[----:B------:R-:W4:Y:S04]  /*2c900*/  LDL R28, [R1+0x2160] ;  /* 0x00216000011c7983 */ /* 0x000f280000100800 */
[----:B---3--:R3:W-:Y:S04]  /*2c910*/  STL [R1+0x38d4], R22 ;  /* 0x0038d41601007387 */ /* 0x0087e80000100800 */
[----:B------:R-:W3:Y:S04]  /*2c920*/  LDL R27, [R1+0x215c] ;  /* 0x00215c00011b7983 */ /* 0x000ee80000100800 */
[----:B------:R-:W3:Y:S01]  /*2c930*/  LDL R26, [R1+0x2168] ;  /* 0x00216800011a7983 */ /* 0x000ee20000100800 */
[----:B------:R-:W-:-:S03]  /*2c940*/  PRMT R20, RZ, 0x7610, R20 ;  /* 0x00007610ff147816 */ /* 0x000fc60000000014 */
[----:B-1----:R-:W3:Y:S01]  /*2c950*/  LDL R24, [R1+0x2170] ;  /* 0x0021700001187983 */ /* 0x002ee20000100800 */
[----:B--2---:R-:W-:Y:S02]  /*2c960*/  @!P3 IMAD.MOV.U32 R4, RZ, RZ, R2 ;  /* 0x000000ffff04b224 */ /* 0x004fe400078e0002 */
[----:B------:R-:W-:-:S05]  /*2c970*/  @!P3 IMAD.MOV.U32 R5, RZ, RZ, R25 ;  /* 0x000000ffff05b224 */ /* 0x000fca00078e0019 */
[----:B------:R1:W2:Y:S04]  /*2c980*/  @!P3 LDG.E.U16 R20, desc[UR32][R4.64] ;  /* 0x000000200414b981 */ /* 0x0002a8000c1e1500 */
[----:B----4-:R4:W-:Y:S04]  /*2c990*/  STL [R1+0x38d8], R21 ;  /* 0x0038d81501007387 */ /* 0x0109e80000100800 */
[----:B------:R-:W4:Y:S01]  /*2c9a0*/  LDL R25, [R1+0x2164] ;  /* 0x0021640001197983 */ /* 0x000f220000100800 */
[----:B------:R-:W-:Y:S01]  /*2c9b0*/  PRMT R19, RZ, 0x7610, R19 ;  /* 0x00007610ff137816 */ /* 0x000fe20000000013 */
[----:B-1----:R-:W-:-:S02]  /*2c9c0*/  @!P0 IMAD.MOV.U32 R4, RZ, RZ, R28 ;  /* 0x000000ffff048224 */ /* 0x002fc400078e001c */
[----:B------:R-:W-:Y:S01]  /*2c9d0*/  @!P0 IMAD.MOV.U32 R5, RZ, RZ, R29 ;  /* 0x000000ffff058224 */ /* 0x000fe200078e001d */
[----:B------:R-:W-:Y:S01]  /*2c9e0*/  PRMT R18, RZ, 0x7610, R18 ;  /* 0x00007610ff127816 */ /* 0x000fe20000000012 */
[----:B0-----:R-:W4:Y:S04]  /*2c9f0*/  LDL R23, [R1+0x216c] ;  /* 0x00216c0001177983 */ /* 0x001f280000100800 */
[----:B------:R3:W4:Y:S04]  /*2ca00*/  @!P0 LDG.E.U16 R19, desc[UR32][R4.64] ;  /* 0x0000002004138981 */ /* 0x000728000c1e1500 */
[----:B------:R-:W4:Y:S01]  /*2ca10*/  LDL R2, [R1+0x2178] ;  /* 0x0021780001027983 */ /* 0x000f220000100800 */
[----:B---3--:R-:W-:-:S02]  /*2ca20*/  @!P1 IMAD.MOV.U32 R5, RZ, RZ, R27 ;  /* 0x000000ffff059224 */ /* 0x008fc400078e001b */
[----:B------:R-:W-:-:S05]  /*2ca30*/  @!P1 IMAD.MOV.U32 R4, RZ, RZ, R26 ;  /* 0x000000ffff049224 */ /* 0x000fca00078e001a */
[----:B------:R0:W3:Y:S01]  /*2ca40*/  @!P1 LDG.E.U16 R18, desc[UR32][R4.64] ;  /* 0x0000002004129981 */ /* 0x0000e2000c1e1500 */
[----:B------:R-:W-:Y:S01]  /*2ca50*/  PRMT R17, RZ, 0x7610, R17 ;  /* 0x00007610ff117816 */ /* 0x000fe20000000011 */
[----:B0-----:R-:W-:Y:S02]  /*2ca60*/  @!P2 IMAD.MOV.U32 R4, RZ, RZ, R24 ;  /* 0x000000ffff04a224 */ /* 0x001fe400078e0018 */
[----:B--2---:R-:W-:Y:S04]  /*2ca70*/  STL [R1+0x38dc], R20 ;  /* 0x0038dc1401007387 */ /* 0x004fe80000100800 */
[----:B------:R-:W2:Y:S04]  /*2ca80*/  LDL R22, [R1+0x21d4] ;  /* 0x0021d40001167983 */ /* 0x000ea80000100800 */
[----:B----4-:R-:W4:Y:S01]  /*2ca90*/  LDL R21, [R1+0x21e0] ;  /* 0x0021e00001157983 */ /* 0x010f220000100800 */
[----:B------:R-:W-:-:S05]  /*2caa0*/  @!P2 IMAD.MOV.U32 R5, RZ, RZ, R25 ;  /* 0x000000ffff05a224 */ /* 0x000fca00078e0019 */
[----:B------:R0:W2:Y:S04]  /*2cab0*/  @!P2 LDG.E.U16 R17, desc[UR32][R4.64] ;  /* 0x000000200411a981 */ /* 0x0000a8000c1e1500 */
[----:B------:R1:W-:Y:S04]  /*2cac0*/  STL [R1+0x38e0], R19 ;  /* 0x0038e01301007387 */ /* 0x0003e80000100800 */
[----:B-1----:R-:W2:Y:S04]  /*2cad0*/  LDL R19, [R1+0x21e8] ;  /* 0x0021e80001137983 */ /* 0x002ea80000100800 */
[----:B---3--:R1:W-:Y:S01]  /*2cae0*/  STL [R1+0x38e4], R18 ;  /* 0x0038e41201007387 */ /* 0x0083e20000100800 */
[----:B------:R-:W-:Y:S01]  /*2caf0*/  PRMT R16, RZ, 0x7610, R16 ;  /* 0x00007610ff107816 */ /* 0x000fe20000000010 */
[----:B0-----:R-:W-:-:S02]  /*2cb00*/  @!P3 IMAD.MOV.U32 R4, RZ, RZ, R2 ;  /* 0x000000ffff04b224 */ /* 0x001fc400078e0002 */
[----:B------:R-:W-:Y:S01]  /*2cb10*/  @!P3 IMAD.MOV.U32 R5, RZ, RZ, R23 ;  /* 0x000000ffff05b224 */ /* 0x000fe200078e0017 */
[----:B------:R-:W3:Y:S04]  /*2cb20*/  LDL R25, [R1+0x21e4] ;  /* 0x0021e40001197983 */ /* 0x000ee80000100800 */
[----:B------:R-:W3:Y:S01]  /*2cb30*/  LDL R20, [R1+0x21f0] ;  /* 0x0021f00001147983 */ /* 0x000ee20000100800 */
[----:B------:R-:W-:-:S03]  /*2cb40*/  PRMT R15, RZ, 0x7610, R15 ;  /* 0x00007610ff0f7816 */ /* 0x000fc6000000000f */
[----:B------:R4:W3:Y:S04]  /*2cb50*/  @!P3 LDG.E.U16 R16, desc[UR32][R4.64] ;  /* 0x000000200410b981 */ /* 0x0008e8000c1e1500 */
[----:B-1----:R-:W3:Y:S01]  /*2cb60*/  LDL R18, [R1+0x21dc] ;  /* 0x0021dc0001127983 */ /* 0x002ee20000100800 */
[----:B----4-:R-:W-:Y:S02]  /*2cb70*/  @!P0 IMAD.MOV.U32 R4, RZ, RZ, R21 ;  /* 0x000000ffff048224 */ /* 0x010fe400078e0015 */
[----:B--2---:R-:W-:-:S05]  /*2cb80*/  @!P0 IMAD.MOV.U32 R5, RZ, RZ, R22 ;  /* 0x000000ffff058224 */ /* 0x004fca00078e0016 */
[----:B------:R0:W2:Y:S04]  /*2cb90*/  @!P0 LDG.E.U16 R15, desc[UR32][R4.64] ;  /* 0x00000020040f8981 */ /* 0x0000a8000c1e1500 */
[----:B------:R-:W-:Y:S04]  /*2cba0*/  STL [R1+0x38e8], R17 ;  /* 0x0038e81101007387 */ /* 0x000fe80000100800 */
[----:B------:R-:W4:Y:S04]  /*2cbb0*/  LDL R24, [R1+0x21ec] ;  /* 0x0021ec0001187983 */ /* 0x000f280000100800 */
[----:B------:R-:W4:Y:S01]  /*2cbc0*/  LDL R2, [R1+0x21f8] ;  /* 0x0021f80001027983 */ /* 0x000f220000100800 */
[----:B------:R-:W-:Y:S01]  /*2cbd0*/  PRMT R14, RZ, 0x7610, R14 ;  /* 0x00007610ff0e7816 */ /* 0x000fe2000000000e */
[----:B0-----:R-:W-:Y:S01]  /*2cbe0*/  @!P1 IMAD.MOV.U32 R4, RZ, RZ, R19 ;  /* 0x000000ffff049224 */ /* 0x001fe200078e0013 */
[----:B------:R-:W-:Y:S01]  /*2cbf0*/  PRMT R13, RZ, 0x7610, R13 ;  /* 0x00007610ff0d7816 */ /* 0x000fe2000000000d */
[----:B---3--:R-:W-:-:S05]  /*2cc00*/  @!P1 IMAD.MOV.U32 R5, RZ, RZ, R18 ;  /* 0x000000ffff059224 */ /* 0x008fca00078e0012 */
[----:B------:R0:W3:Y:S04]  /*2cc10*/  @!P1 LDG.E.U16 R14, desc[UR32][R4.64] ;  /* 0x00000020040e9981 */ /* 0x0000e8000c1e1500 */
[----:B------:R-:W-:Y:S04]  /*2cc20*/  STL [R1+0x38ec], R16 ;  /* 0x0038ec1001007387 */ /* 0x000fe80000100800 */
[----:B------:R-:W3:Y:S04]  /*2cc30*/  LDL R23, [R1+0x2254] ;  /* 0x0022540001177983 */ /* 0x000ee80000100800 */
[----:B------:R-:W3:Y:S01]  /*2cc40*/  LDL R22, [R1+0x2260] ;  /* 0x0022600001167983 */ /* 0x000ee20000100800 */
[----:B------:R-:W-:-:S03]  /*2cc50*/  PRMT R12, RZ, 0x7610, R12 ;  /* 0x00007610ff0c7816 */ /* 0x000fc6000000000c */
[----:B------:R-:W3:Y:S01]  /*2cc60*/  LDL R21, [R1+0x2268] ;  /* 0x0022680001157983 */ /* 0x000ee20000100800 */
[----:B0-----:R-:W-:Y:S02]  /*2cc70*/  @!P2 IMAD.MOV.U32 R4, RZ, RZ, R20 ;  /* 0x000000ffff04a224 */ /* 0x001fe400078e0014 */
[----:B------:R-:W-:-:S05]  /*2cc80*/  @!P2 IMAD.MOV.U32 R5, RZ, RZ, R25 ;  /* 0x000000ffff05a224 */ /* 0x000fca00078e0019 */
[----:B------:R4:W3:Y:S04]  /*2cc90*/  @!P2 LDG.E.U16 R13, desc[UR32][R4.64] ;  /* 0x00000020040da981 */ /* 0x0008e8000c1e1500 */
[----:B--2---:R0:W-:Y:S04]  /*2cca0*/  STL [R1+0x38f0], R15 ;  /* 0x0038f00f01007387 */ /* 0x0041e80000100800 */
[----:B------:R-:W2:Y:S04]  /*2ccb0*/  LDL R19, [R1+0x2264] ;  /* 0x0022640001137983 */ /* 0x000ea80000100800 */
[----:B------:R-:W2:Y:S04]  /*2ccc0*/  LDL R18, [R1+0x2270] ;  /* 0x0022700001127983 */ /* 0x000ea80000100800 */
[----:B0-----:R-:W2:Y:S01]  /*2ccd0*/  LDL R15, [R1+0x225c] ;  /* 0x00225c00010f7983 */ /* 0x001ea20000100800 */
[----:B----4-:R-:W-:-:S02]  /*2cce0*/  @!P3 IMAD.MOV.U32 R5, RZ, RZ, R24 ;  /* 0x000000ffff05b224 */ /* 0x010fc400078e0018 */
[----:B------:R-:W-:-:S05]  /*2ccf0*/  @!P3 IMAD.MOV.U32 R4, RZ, RZ, R2 ;  /* 0x000000ffff04b224 */ /* 0x000fca00078e0002 */
[----:B------:R0:W4:Y:S01]  /*2cd00*/  @!P3 LDG.E.U16 R12, desc[UR32][R4.64] ;  /* 0x00000020040cb981 */ /* 0x000122000c1e1500 */
[----:B------:R-:W-:Y:S02]  /*2cd10*/  PRMT R11, RZ, 0x7610, R11 ;  /* 0x00007610ff0b7816 */ /* 0x000fe4000000000b */
[----:B------:R-:W-:Y:S01]  /*2cd20*/  PRMT R10, RZ, 0x7610, R10 ;  /* 0x00007610ff0a7816 */ /* 0x000fe2000000000a */
[----:B---3--:R1:W-:Y:S04]  /*2cd30*/  STL [R1+0x38f4], R14 ;  /* 0x0038f40e01007387 */ /* 0x0083e80000100800 */
[----:B------:R-:W3:Y:S04]  /*2cd40*/  LDL R20, [R1+0x226c] ;  /* 0x00226c0001147983 */ /* 0x000ee80000100800 */
[----:B------:R-:W3:Y:S01]  /*2cd50*/  LDL R17, [R1+0x2278] ;  /* 0x0022780001117983 */ /* 0x000ee20000100800 */
[----:B0-----:R-:W-:-:S02]  /*2cd60*/  @!P0 IMAD.MOV.U32 R4, RZ, RZ, R22 ;  /* 0x000000ffff048224 */ /* 0x001fc400078e0016 */
[----:B------:R-:W-:-:S05]  /*2cd70*/  @!P0 IMAD.MOV.U32 R5, RZ, RZ, R23 ;  /* 0x000000ffff058224 */ /* 0x000fca00078e0017 */
[----:B------:R0:W3:Y:S04]  /*2cd80*/  @!P0 LDG.E.U16 R11, desc[UR32][R4.64] ;  /* 0x00000020040b8981 */ /* 0x0000e8000c1e1500 */
[----:B------:R-:W-:Y:S04]  /*2cd90*/  STL [R1+0x38f8], R13 ;  /* 0x0038f80d01007387 */ /* 0x000fe80000100800 */
[----:B------:R-:W3:Y:S04]  /*2cda0*/  LDL R16, [R1+0x22d4] ;  /* 0x0022d40001107983 */ /* 0x000ee80000100800 */
[----:B------:R-:W3:Y:S01]  /*2cdb0*/  LDL R2, [R1+0x22e0] ;  /* 0x0022e00001027983 */ /* 0x000ee20000100800 */
[----:B0-----:R-:W-:-:S02]  /*2cdc0*/  @!P1 IMAD.MOV.U32 R4, RZ, RZ, R21 ;  /* 0x000000ffff049224 */ /* 0x001fc400078e0015 */
[----:B--2---:R-:W-:-:S05]  /*2cdd0*/  @!P1 IMAD.MOV.U32 R5, RZ, RZ, R15 ;  /* 0x000000ffff059224 */ /* 0x004fca00078e000f */
[----:B------:R0:W2:Y:S01]  /*2cde0*/  @!P1 LDG.E.U16 R10, desc[UR32][R4.64] ;  /* 0x00000020040a9981 */ /* 0x0000a2000c1e1500 */
[----:B------:R-:W-:Y:S01]  /*2cdf0*/  PRMT R9, RZ, 0x7610, R9 ;  /* 0x00007610ff097816 */ /* 0x000fe20000000009 */
[----:B0-----:R-:W-:Y:S02]  /*2ce00*/  @!P2 IMAD.MOV.U32 R4, RZ, RZ, R18 ;  /* 0x000000ffff04a224 */ /* 0x001fe400078e0012 */
[----:B------:R-:W-:-:S05]  /*2ce10*/  @!P2 IMAD.MOV.U32 R5, RZ, RZ, R19 ;  /* 0x000000ffff05a224 */ /* 0x000fca00078e0013 */
[----:B------:R3:W2:Y:S04]  /*2ce20*/  @!P2 LDG.E.U16 R9, desc[UR32][R4.64] ;  /* 0x000000200409a981 */ /* 0x0006a8000c1e1500 */
[----:B----4-:R0:W-:Y:S04]  /*2ce30*/  STL [R1+0x38fc], R12 ;  /* 0x0038fc0c01007387 */ /* 0x0101e80000100800 */
[----:B-1----:R-:W4:Y:S04]  /*2ce40*/  LDL R14, [R1+0x22dc] ;  /* 0x0022dc00010e7983 */ /* 0x002f280000100800 */
[----:B0-----:R-:W4:Y:S01]  /*2ce50*/  LDL R12, [R1+0x22e8] ;  /* 0x0022e800010c7983 */ /* 0x001f220000100800 */
[----:B------:R-:W-:-:S02]  /*2ce60*/  PRMT R8, RZ, 0x7610, R8 ;  /* 0x00007610ff087816 */ /* 0x000fc40000000008 */
[----:B------:R-:W-:Y:S01]  /*2ce70*/  PRMT R7, RZ, 0x7610, R7 ;  /* 0x00007610ff077816 */ /* 0x000fe20000000007 */
[----:B---3--:R-:W-:Y:S02]  /*2ce80*/  @!P3 IMAD.MOV.U32 R5, RZ, RZ, R20 ;  /* 0x000000ffff05b224 */ /* 0x008fe400078e0014 */
[----:B------:R-:W-:-:S05]  /*2ce90*/  @!P3 IMAD.MOV.U32 R4, RZ, RZ, R17 ;  /* 0x000000ffff04b224 */ /* 0x000fca00078e0011 */
[----:B------:R0:W3:Y:S01]  /*2cea0*/  @!P3 LDG.E.U16 R8, desc[UR32][R4.64] ;  /* 0x000000200408b981 */ /* 0x0000e2000c1e1500 */
[----:B------:R-:W-:-:S03]  /*2ceb0*/  PRMT R6, RZ, 0x7610, R6 ;  /* 0x00007610ff067816 */ /* 0x000fc60000000006 */
[----:B------:R-:W-:Y:S04]  /*2cec0*/  STL [R1+0x3900], R11 ;  /* 0x0039000b01007387 */ /* 0x000fe80000100800 */
[----:B------:R-:W3:Y:S01]  /*2ced0*/  LDL R15, [R1+0x22f0] ;  /* 0x0022f000010f7983 */ /* 0x000ee20000100800 */
[----:B0-----:R-:W-:Y:S02]  /*2cee0*/  @!P0 IMAD.MOV.U32 R5, RZ, RZ, R16 ;  /* 0x000000ffff058224 */ /* 0x001fe400078e0010 */
[----:B------:R-:W-:-:S05]  /*2cef0*/  @!P0 IMAD.MOV.U32 R4, RZ, RZ, R2 ;  /* 0x000000ffff048224 */ /* 0x000fca00078e0002 */
[----:B------:R0:W3:Y:S04]  /*2cf00*/  @!P0 LDG.E.U16 R7, desc[UR32][R4.64] ;  /* 0x0000002004078981 */ /* 0x0000e8000c1e1500 */
[----:B--2---:R1:W-:Y:S04]  /*2cf10*/  STL [R1+0x3904], R10 ;  /* 0x0039040a01007387 */ /* 0x0043e80000100800 */
[----:B------:R-:W2:Y:S04]  /*2cf20*/  LDL R19, [R1+0x22e4] ;  /* 0x0022e40001137983 */ /* 0x000ea80000100800 */
[----:B------:R-:W2:Y:S04]  /*2cf30*/  LDL R18, [R1+0x22ec] ;  /* 0x0022ec0001127983 */ /* 0x000ea80000100800 */
[----:B------:R-:W2:Y:S04]  /*2cf40*/  LDL R13, [R1+0x22f8] ;  /* 0x0022f800010d7983 */ /* 0x000ea80000100800 */
[----:B------:R0:W-:Y:S04]  /*2cf50*/  STL [R1+0x3908], R9 ;  /* 0x0039080901007387 */ /* 0x0001e80000100800 */
[----:B-1----:R-:W2:Y:S04]  /*2cf60*/  LDL R10, [R1+0x10d8] ;  /* 0x0010d800010a7983 */ /* 0x002ea80000100800 */
[----:B------:R-:W2:Y:S01]  /*2cf70*/  LDL R17, [R1+0x10d4] ;  /* 0x0010d40001117983 */ /* 0x000ea20000100800 */
[----:B----4-:R-:W-:-:S02]  /*2cf80*/  @!P1 IMAD.MOV.U32 R31, RZ, RZ, R14 ;  /* 0x000000ffff1f9224 */ /* 0x010fc400078e000e */
[----:B------:R-:W-:-:S05]  /*2cf90*/  @!P1 IMAD.MOV.U32 R30, RZ, RZ, R12 ;  /* 0x000000ffff1e9224 */ /* 0x000fca00078e000c */
[----:B------:R1:W4:Y:S01]  /*2cfa0*/  @!P1 LDG.E.U16 R6, desc[UR32][R30.64] ;  /* 0x000000201e069981 */ /* 0x000322000c1e1500 */
[----:B0-----:R-:W-:-:S03]  /*2cfb0*/  PRMT R5, RZ, 0x7610, R5 ;  /* 0x00007610ff057816 */ /* 0x001fc60000000005 */
[----:B---3--:R-:W-:Y:S04]  /*2cfc0*/  STL [R1+0x390c], R8 ;  /* 0x00390c0801007387 */ /* 0x008fe80000100800 */
[----:B------:R-:W3:Y:S04]  /*2cfd0*/  LDL R16, [R1+0x10cc] ;  /* 0x0010cc0001107983 */ /* 0x000ee80000100800 */
[----:B------:R-:W3:Y:S04]  /*2cfe0*/  LDL R2, [R1+0x10d0] ;  /* 0x0010d00001027983 */ /* 0x000ee80000100800 */
[----:B------:R-:W3:Y:S01]  /*2cff0*/  LDL R11, [R1+0x10c8] ;  /* 0x0010c800010b7983 */ /* 0x000ee20000100800 */
[----:B-1----:R-:W-:Y:S01]  /*2d000*/  @!P2 IMAD.MOV.U32 R30, RZ, RZ, R15 ;  /* 0x000000ffff1ea224 */ /* 0x002fe200078e000f */
[----:B------:R-:W-:-:S02]  /*2d010*/  PRMT R4, RZ, 0x7610, R4 ;  /* 0x00007610ff047816 */ /* 0x000fc40000000004 */
[----:B------:R0:W-:Y:S04]  /*2d020*/  STL [R1+0x3910], R7 ;  /* 0x0039100701007387 */ /* 0x0001e80000100800 */
[----:B------:R-:W3:Y:S04]  /*2d030*/  LDL R14, [R1+0x10c4] ;  /* 0x0010c400010e7983 */ /* 0x000ee80000100800 */
[----:B------:R-:W3:Y:S01]  /*2d040*/  LDL R12, [R1+0x10c0] ;  /* 0x0010c000010c7983 */ /* 0x000ee20000100800 */
[----:B--2---:R-:W-:-:S05]  /*2d050*/  @!P2 IMAD.MOV.U32 R31, RZ, RZ, R19 ;  /* 0x000000ffff1fa224 */ /* 0x004fca00078e0013 */
[----:B------:R1:W2:Y:S02]  /*2d060*/  @!P2 LDG.E.U16 R5, desc[UR32][R30.64] ;  /* 0x000000201e05a981 */ /* 0x0002a4000c1e1500 */
[----:B-1----:R-:W-:Y:S02]  /*2d070*/  @!P3 IMAD.MOV.U32 R30, RZ, RZ, R13 ;  /* 0x000000ffff1eb224 */ /* 0x002fe400078e000d */
[----:B------:R-:W-:-:S05]  /*2d080*/  @!P3 IMAD.MOV.U32 R31, RZ, RZ, R18 ;  /* 0x000000ffff1fb224 */ /* 0x000fca00078e0012 */
[----:B------:R1:W2:Y:S02]  /*2d090*/  @!P3 LDG.E.U16 R4, desc[UR32][R30.64] ;  /* 0x000000201e04b981 */ /* 0x0002a4000c1e1500 */
[----:B-1----:R-:W-:Y:S02]  /*2d0a0*/  @!P0 IMAD.MOV.U32 R30, RZ, RZ, R10 ;  /* 0x000000ffff1e8224 */ /* 0x002fe400078e000a */
[----:B----4-:R1:W-:Y:S04]  /*2d0b0*/  STL [R1+0x3914], R6 ;  /* 0x0039140601007387 */ /* 0x0103e80000100800 */
[----:B------:R-:W4:Y:S04]  /*2d0c0*/  LDL R15, [R1+0x10bc] ;  /* 0x0010bc00010f7983 */ /* 0x000f280000100800 */
[----:B------:R-:W2:Y:S04]  /*2d0d0*/  LDL R9, [R1+0x1058] ;  /* 0x0010580001097983 */ /* 0x000ea80000100800 */
[----:B------:R-:W2:Y:S04]  /*2d0e0*/  LDL R13, [R1+0x1054] ;  /* 0x00105400010d7983 */ /* 0x000ea80000100800 */
[----:B------:R-:W2:Y:S04]  /*2d0f0*/  LDL R10, [R1+0x104c] ;  /* 0x00104c00010a7983 */ /* 0x000ea80000100800 */
[----:B0-----:R-:W2:Y:S01]  /*2d100*/  LDL R7, [R1+0x1044] ;  /* 0x0010440001077983 */ /* 0x001ea20000100800 */
[----:B------:R-:W-:Y:S01]  /*2d110*/  PRMT R56, RZ, 0x7610, R56 ;  /* 0x00007610ff387816 */ /* 0x000fe20000000038 */
[----:B------:R-:W-:Y:S01]  /*2d120*/  @!P0 IMAD.MOV.U32 R31, RZ, RZ, R17 ;  /* 0x000000ffff1f8224 */ /* 0x000fe200078e0011 */
[----:B------:R-:W-:-:S02]  /*2d130*/  PRMT R55, RZ, 0x7610, R55 ;  /* 0x00007610ff377816 */ /* 0x000fc40000000037 */
[----:B------:R-:W-:Y:S01]  /*2d140*/  PRMT R54, RZ, 0x7610, R54 ;  /* 0x00007610ff367816 */ /* 0x000fe20000000036 */
[----:B-1----:R-:W2:Y:S04]  /*2d150*/  LDL R6, [R1+0x1050] ;  /* 0x0010500001067983 */ /* 0x002ea80000100800 */
[----:B------:R3:W2:Y:S01]  /*2d160*/  @!P0 LDG.E.U16 R56, desc[UR32][R30.64] ;  /* 0x000000201e388981 */ /* 0x0006a2000c1e1500 */
[----:B------:R-:W-:-:S03]  /*2d170*/  PRMT R50, RZ, 0x7610, R50 ;  /* 0x00007610ff327816 */ /* 0x000fc60000000032 */
[----:B------:R-:W2:Y:S01]  /*2d180*/  LDL R17, [R1+0xfd4] ;  /* 0x000fd40001117983 */ /* 0x000ea20000100800 */
[----:B------:R-:W-:Y:S02]  /*2d190*/  PRMT R48, RZ, 0x7610, R48 ;  /* 0x00007610ff307816 */ /* 0x000fe40000000030 */
[----:B------:R-:W-:Y:S02]  /*2d1a0*/  PRMT R46, RZ, 0x7610, R46 ;  /* 0x00007610ff2e7816 */ /* 0x000fe4000000002e */
[----:B------:R-:W-:Y:S02]  /*2d1b0*/  PRMT R44, RZ, 0x7610, R44 ;  /* 0x00007610ff2c7816 */ /* 0x000fe4000000002c */
[----:B------:R-:W-:Y:S02]  /*2d1c0*/  PRMT R42, RZ, 0x7610, R42 ;  /* 0x00007610ff2a7816 */ /* 0x000fe4000000002a */
[----:B------:R-:W-:Y:S02]  /*2d1d0*/  PRMT R40, RZ, 0x7610, R40 ;  /* 0x00007610ff287816 */ /* 0x000fe40000000028 */
[----:B------:R-:W-:-:S02]  /*2d1e0*/  PRMT R38, RZ, 0x7610, R38 ;  /* 0x00007610ff267816 */ /* 0x000fc40000000026 */
[----:B------:R-:W-:Y:S01]  /*2d1f0*/  PRMT R36, RZ, 0x7610, R36 ;  /* 0x00007610ff247816 */ /* 0x000fe20000000024 */
[----:B---3--:R-:W-:Y:S02]  /*2d200*/  @!P1 IMAD.MOV.U32 R30, RZ, RZ, R2 ;  /* 0x000000ffff1e9224 */ /* 0x008fe400078e0002 */
[----:B------:R-:W-:Y:S01]  /*2d210*/  @!P1 IMAD.MOV.U32 R31, RZ, RZ, R16 ;  /* 0x000000ffff1f9224 */ /* 0x000fe200078e0010 */
[----:B------:R-:W3:Y:S04]  /*2d220*/  LDL R2, [R1+0x1048] ;  /* 0x0010480001027983 */ /* 0x000ee80000100800 */
[----:B------:R-:W3:Y:S04]  /*2d230*/  LDL R16, [R1+0xfcc] ;  /* 0x000fcc0001107983 */ /* 0x000ee80000100800 */
[----:B------:R0:W3:Y:S01]  /*2d240*/  @!P1 LDG.E.U16 R55, desc[UR32][R30.64] ;  /* 0x000000201e379981 */ /* 0x0000e2000c1e1500 */
[----:B------:R-:W-:-:S02]  /*2d250*/  PRMT R34, RZ, 0x7610, R34 ;  /* 0x00007610ff227816 */ /* 0x000fc40000000022 */
[----:B------:R-:W-:Y:S01]  /*2d260*/  PRMT R32, RZ, 0x7610, R32 ;  /* 0x00007610ff207816 */ /* 0x000fe20000000020 */
[----:B------:R-:W3:Y:S04]  /*2d270*/  LDL R19, [R1+0xecc] ;  /* 0x000ecc0001137983 */ /* 0x000ee80000100800 */
[----:B------:R-:W3:Y:S01]  /*2d280*/  LDL R18, [R1+0xec4] ;  /* 0x000ec40001127983 */ /* 0x000ee20000100800 */
[----:B0-----:R-:W-:-:S03]  /*2d290*/  @!P2 IMAD.MOV.U32 R30, RZ, RZ, R11 ;  /* 0x000000ffff1ea224 */ /* 0x001fc600078e000b */
[----:B------:R-:W3:Y:S01]  /*2d2a0*/  LDL R11, [R1+0x1040] ;  /* 0x00104000010b7983 */ /* 0x000ee20000100800 */
[----:B------:R-:W-:-:S03]  /*2d2b0*/  @!P2 IMAD.MOV.U32 R31, RZ, RZ, R14 ;  /* 0x000000ffff1fa224 */ /* 0x000fc600078e000e */
[----:B------:R-:W3:Y:S04]  /*2d2c0*/  LDL R14, [R1+0x103c] ;  /* 0x00103c00010e7983 */ /* 0x000ee80000100800 */
[----:B------:R0:W3:Y:S02]  /*2d2d0*/  @!P2 LDG.E.U16 R54, desc[UR32][R30.64] ;  /* 0x000000201e36a981 */ /* 0x0000e4000c1e1500 */
[----:B0-----:R-:W-:Y:S02]  /*2d2e0*/  @!P3 IMAD.MOV.U32 R30, RZ, RZ, R12 ;  /* 0x000000ffff1eb224 */ /* 0x001fe400078e000c */
[----:B------:R-:W3:Y:S01]  /*2d2f0*/  LDL R12, [R1+0xfd8] ;  /* 0x000fd800010c7983 */ /* 0x000ee20000100800 */
[----:B----4-:R-:W-:-:S03]  /*2d300*/  @!P3 IMAD.MOV.U32 R31, RZ, RZ, R15 ;  /* 0x000000ffff1fb224 */ /* 0x010fc600078e000f */
[----:B------:R-:W4:Y:S04]  /*2d310*/  LDL R15, [R1+0xf54] ;  /* 0x000f5400010f7983 */ /* 0x000f280000100800 */
[----:B------:R2:W4:Y:S02]  /*2d320*/  @!P3 LDG.E.U16 R50, desc[UR32][R30.64] ;  /* 0x000000201e32b981 */ /* 0x000524000c1e1500 */
[----:B--2---:R-:W-:Y:S02]  /*2d330*/  @!P0 IMAD.MOV.U32 R30, RZ, RZ, R9 ;  /* 0x000000ffff1e8224 */ /* 0x004fe400078e0009 */
[----:B------:R-:W-:Y:S01]  /*2d340*/  @!P0 IMAD.MOV.U32 R31, RZ, RZ, R13 ;  /* 0x000000ffff1f8224 */ /* 0x000fe200078e000d */
[----:B------:R-:W2:Y:S04]  /*2d350*/  LDL R9, [R1+0xfc8] ;  /* 0x000fc80001097983 */ /* 0x000ea80000100800 */
[----:B------:R-:W2:Y:S04]  /*2d360*/  LDL R13, [R1+0xfd0] ;  /* 0x000fd000010d7983 */ /* 0x000ea80000100800 */
[----:B------:R0:W4:Y:S02]  /*2d370*/  @!P0 LDG.E.U16 R48, desc[UR32][R30.64] ;  /* 0x000000201e308981 */ /* 0x000124000c1e1500 */
[----:B0-----:R-:W-:-:S02]  /*2d380*/  @!P1 IMAD.MOV.U32 R30, RZ, RZ, R6 ;  /* 0x000000ffff1e9224 */ /* 0x001fc400078e0006 */
[----:B------:R-:W-:Y:S01]  /*2d390*/  @!P1 IMAD.MOV.U32 R31, RZ, RZ, R10 ;  /* 0x000000ffff1f9224 */ /* 0x000fe200078e000a */
[----:B------:R-:W4:Y:S04]  /*2d3a0*/  LDL R6, [R1+0xfc0] ;  /* 0x000fc00001067983 */ /* 0x000f280000100800 */
[----:B------:R-:W4:Y:S04]  /*2d3b0*/  LDL R10, [R1+0xfc4] ;  /* 0x000fc400010a7983 */ /* 0x000f280000100800 */
[----:B------:R0:W4:Y:S02]  /*2d3c0*/  @!P1 LDG.E.U16 R46, desc[UR32][R30.64] ;  /* 0x000000201e2e9981 */ /* 0x000124000c1e1500 */
[----:B0-----:R-:W-:-:S02]  /*2d3d0*/  @!P2 IMAD.MOV.U32 R31, RZ, RZ, R7 ;  /* 0x000000ffff1fa224 */ /* 0x001fc400078e0007 */
[----:B------:R-:W4:Y:S01]  /*2d3e0*/  LDL R7, [R1+0xfbc] ;  /* 0x000fbc0001077983 */ /* 0x000f220000100800 */
[----:B---3--:R-:W-:-:S03]  /*2d3f0*/  @!P2 IMAD.MOV.U32 R30, RZ, RZ, R2 ;  /* 0x000000ffff1ea224 */ /* 0x008fc600078e0002 */
[----:B------:R-:W3:Y:S04]  /*2d400*/  LDL R2, [R1+0xf58] ;  /* 0x000f580001027983 */ /* 0x000ee80000100800 */
[----:B------:R0:W3:Y:S02]  /*2d410*/  @!P2 LDG.E.U16 R44, desc[UR32][R30.64] ;  /* 0x000000201e2ca981 */ /* 0x0000e4000c1e1500 */
[----:B0-----:R-:W-:Y:S02]  /*2d420*/  @!P3 IMAD.MOV.U32 R30, RZ, RZ, R11 ;  /* 0x000000ffff1eb224 */ /* 0x001fe400078e000b */
[----:B------:R-:W3:Y:S01]  /*2d430*/  LDL R11, [R1+0xf50] ;  /* 0x000f5000010b7983 */ /* 0x000ee20000100800 */
[----:B------:R-:W-:-:S03]  /*2d440*/  @!P3 IMAD.MOV.U32 R31, RZ, RZ, R14 ;  /* 0x000000ffff1fb224 */ /* 0x000fc600078e000e */
[----:B------:R-:W3:Y:S04]  /*2d450*/  LDL R14, [R1+0xf4c] ;  /* 0x000f4c00010e7983 */ /* 0x000ee80000100800 */
[----:B------:R0:W3:Y:S02]  /*2d460*/  @!P3 LDG.E.U16 R42, desc[UR32][R30.64] ;  /* 0x000000201e2ab981 */ /* 0x0000e4000c1e1500 */
[----:B0-----:R-:W-:Y:S02]  /*2d470*/  @!P0 IMAD.MOV.U32 R30, RZ, RZ, R12 ;  /* 0x000000ffff1e8224 */ /* 0x001fe400078e000c */
[----:B------:R-:W-:Y:S01]  /*2d480*/  @!P0 IMAD.MOV.U32 R31, RZ, RZ, R17 ;  /* 0x000000ffff1f8224 */ /* 0x000fe200078e0011 */
[----:B------:R-:W3:Y:S04]  /*2d490*/  LDL R12, [R1+0xf48] ;  /* 0x000f4800010c7983 */ /* 0x000ee80000100800 */
[----:B------:R-:W3:Y:S04]  /*2d4a0*/  LDL R17, [R1+0xebc] ;  /* 0x000ebc0001117983 */ /* 0x000ee80000100800 */
[----:B------:R0:W3:Y:S02]  /*2d4b0*/  @!P0 LDG.E.U16 R40, desc[UR32][R30.64] ;  /* 0x000000201e288981 */ /* 0x0000e4000c1e1500 */
[----:B0-----:R-:W-:-:S02]  /*2d4c0*/  @!P1 IMAD.MOV.U32 R31, RZ, RZ, R16 ;  /* 0x000000ffff1f9224 */ /* 0x001fc400078e0010 */
[----:B------:R-:W3:Y:S01]  /*2d4d0*/  LDL R16, [R1+0xec0] ;  /* 0x000ec00001107983 */ /* 0x000ee20000100800 */
[----:B--2---:R-:W-:-:S03]  /*2d4e0*/  @!P1 IMAD.MOV.U32 R30, RZ, RZ, R13 ;  /* 0x000000ffff1e9224 */ /* 0x004fc600078e000d */
[----:B------:R-:W2:Y:S04]  /*2d4f0*/  LDL R13, [R1+0xf44] ;  /* 0x000f4400010d7983 */ /* 0x000ea80000100800 */
[----:B------:R0:W2:Y:S02]  /*2d500*/  @!P1 LDG.E.U16 R38, desc[UR32][R30.64] ;  /* 0x000000201e269981 */ /* 0x0000a4000c1e1500 */
[----:B0-----:R-:W-:Y:S02]  /*2d510*/  @!P2 IMAD.MOV.U32 R30, RZ, RZ, R9 ;  /* 0x000000ffff1ea224 */ /* 0x001fe400078e0009 */
[----:B----4-:R-:W-:Y:S01]  /*2d520*/  @!P2 IMAD.MOV.U32 R31, RZ, RZ, R10 ;  /* 0x000000ffff1fa224 */ /* 0x010fe200078e000a */
[----:B------:R-:W4:Y:S04]  /*2d530*/  LDL R9, [R1+0xf40] ;  /* 0x000f400001097983 */ /* 0x000f280000100800 */
[----:B------:R-:W4:Y:S04]  /*2d540*/  LDL R10, [R1+0xf3c] ;  /* 0x000f3c00010a7983 */ /* 0x000f280000100800 */
[----:B------:R0:W4:Y:S02]  /*2d550*/  @!P2 LDG.E.U16 R36, desc[UR32][R30.64] ;  /* 0x000000201e24a981 */ /* 0x000124000c1e1500 */
[----:B0-----:R-:W-:-:S02]  /*2d560*/  @!P3 IMAD.MOV.U32 R30, RZ, RZ, R6 ;  /* 0x000000ffff1eb224 */ /* 0x001fc400078e0006 */
[----:B------:R-:W-:Y:S01]  /*2d570*/  @!P3 IMAD.MOV.U32 R31, RZ, RZ, R7 ;  /* 0x000000ffff1fb224 */ /* 0x000fe200078e0007 */
[----:B------:R-:W4:Y:S04]  /*2d580*/  LDL R6, [R1+0xed8] ;  /* 0x000ed80001067983 */ /* 0x000f280000100800 */
[----:B------:R-:W4:Y:S04]  /*2d590*/  LDL R7, [R1+0xed4] ;  /* 0x000ed40001077983 */ /* 0x000f280000100800 */
[----:B------:R3:W4:Y:S02]  /*2d5a0*/  @!P3 LDG.E.U16 R34, desc[UR32][R30.64] ;  /* 0x000000201e22b981 */ /* 0x000724000c1e1500 */
[----:B---3--:R-:W-:-:S02]  /*2d5b0*/  @!P0 IMAD.MOV.U32 R30, RZ, RZ, R2 ;  /* 0x000000ffff1e8224 */ /* 0x008fc400078e0002 */
[----:B------:R-:W-:Y:S01]  /*2d5c0*/  @!P0 IMAD.MOV.U32 R31, RZ, RZ, R15 ;  /* 0x000000ffff1f8224 */ /* 0x000fe200078e000f */
[----:B------:R-:W3:Y:S01]  /*2d5d0*/  LDL R2, [R1+0xed0] ;  /* 0x000ed00001027983 */ /* 0x000ee20000100800 */
[----:B------:R-:W-:-:S03]  /*2d5e0*/  PRMT R33, RZ, 0x7610, R33 ;  /* 0x00007610ff217816 */ /* 0x000fc60000000021 */
[----:B------:R-:W3:Y:S04]  /*2d5f0*/  LDL R15, [R1+0xe54] ;  /* 0x000e5400010f7983 */ /* 0x000ee80000100800 */
[----:B------:R0:W3:Y:S02]  /*2d600*/  @!P0 LDG.E.U16 R32, desc[UR32][R30.64] ;  /* 0x000000201e208981 */ /* 0x0000e4000c1e1500 */
[----:B0-----:R-:W-:Y:S02]  /*2d610*/  @!P1 IMAD.MOV.U32 R30, RZ, RZ, R11 ;  /* 0x000000ffff1e9224 */ /* 0x001fe400078e000b */
[----:B------:R-:W3:Y:S01]  /*2d620*/  LDL R11, [R1+0xec8] ;  /* 0x000ec800010b7983 */ /* 0x000ee20000100800 */
[----:B------:R-:W-:-:S03]  /*2d630*/  @!P1 IMAD.MOV.U32 R31, RZ, RZ, R14 ;  /* 0x000000ffff1f9224 */ /* 0x000fc600078e000e */
[----:B------:R-:W3:Y:S01]  /*2d640*/  LDL R14, [R1+0xe58] ;  /* 0x000e5800010e7983 */ /* 0x000ee20000100800 */
[----:B------:R-:W-:-:S03]  /*2d650*/  PRMT R35, RZ, 0x7610, R35 ;  /* 0x00007610ff237816 */ /* 0x000fc60000000023 */
[----:B------:R0:W3:Y:S01]  /*2d660*/  @!P1 LDG.E.U16 R33, desc[UR32][R30.64] ;  /* 0x000000201e219981 */ /* 0x0000e2000c1e1500 */
[----:B------:R-:W-:Y:S01]  /*2d670*/  PRMT R37, RZ, 0x7610, R37 ;  /* 0x00007610ff257816 */ /* 0x000fe20000000025 */
[----:B0-----:R-:W-:Y:S02]  /*2d680*/  @!P2 IMAD.MOV.U32 R30, RZ, RZ, R12 ;  /* 0x000000ffff1ea224 */ /* 0x001fe400078e000c */
[----:B------:R-:W3:Y:S01]  /*2d690*/  LDL R12, [R1+0xe50] ;  /* 0x000e5000010c7983 */ /* 0x000ee20000100800 */
[----:B--2---:R-:W-:-:S03]  /*2d6a0*/  @!P2 IMAD.MOV.U32 R31, RZ, RZ, R13 ;  /* 0x000000ffff1fa224 */ /* 0x004fc600078e000d */
[----:B------:R-:W2:Y:S04]  /*2d6b0*/  LDL R13, [R1+0xe4c] ;  /* 0x000e4c00010d7983 */ /* 0x000ea80000100800 */
[----:B------:R4:W2:Y:S02]  /*2d6c0*/  @!P2 LDG.E.U16 R35, desc[UR32][R30.64] ;  /* 0x000000201e23a981 */ /* 0x0008a4000c1e1500 */
[----:B----4-:R-:W-:Y:S02]  /*2d6d0*/  @!P3 IMAD.MOV.U32 R30, RZ, RZ, R9 ;  /* 0x000000ffff1eb224 */ /* 0x010fe400078e0009 */
[----:B------:R-:W-:Y:S01]  /*2d6e0*/  @!P3 IMAD.MOV.U32 R31, RZ, RZ, R10 ;  /* 0x000000ffff1fb224 */ /* 0x000fe200078e000a */
[----:B------:R-:W4:Y:S04]  /*2d6f0*/  LDL R9, [R1+0xe48] ;  /* 0x000e480001097983 */ /* 0x000f280000100800 */
[----:B------:R-:W4:Y:S04]  /*2d700*/  LDL R10, [R1+0xe44] ;  /* 0x000e4400010a7983 */ /* 0x000f280000100800 */
[----:B------:R0:W4:Y:S02]  /*2d710*/  @!P3 LDG.E.U16 R37, desc[UR32][R30.64] ;  /* 0x000000201e25b981 */ /* 0x000124000c1e1500 */
[----:B0-----:R-:W-:-:S02]  /*2d720*/  @!P0 IMAD.MOV.U32 R30, RZ, RZ, R6 ;  /* 0x000000ffff1e8224 */ /* 0x001fc400078e0006 */
[----:B------:R-:W-:Y:S01]  /*2d730*/  @!P0 IMAD.MOV.U32 R31, RZ, RZ, R7 ;  /* 0x000000ffff1f8224 */ /* 0x000fe200078e0007 */
[----:B------:R-:W4:Y:S04]  /*2d740*/  LDL R6, [R1+0xe40] ;  /* 0x000e400001067983 */ /* 0x000f280000100800 */
[----:B------:R-:W4:Y:S01]  /*2d750*/  LDL R7, [R1+0xe3c] ;  /* 0x000e3c0001077983 */ /* 0x000f220000100800 */
[----:B------:R-:W-:Y:S02]  /*2d760*/  PRMT R39, RZ, 0x7610, R39 ;  /* 0x00007610ff277816 */ /* 0x000fe40000000027 */
[----:B------:R-:W-:-:S04]  /*2d770*/  PRMT R41, RZ, 0x7610, R41 ;  /* 0x00007610ff297816 */ /* 0x000fc80000000029 */
[----:B------:R3:W4:Y:S01]  /*2d780*/  @!P0 LDG.E.U16 R39, desc[UR32][R30.64] ;  /* 0x000000201e278981 */ /* 0x000722000c1e1500 */
[----:B------:R-:W-:Y:S01]  /*2d790*/  PRMT R43, RZ, 0x7610, R43 ;  /* 0x00007610ff2b7816 */ /* 0x000fe2000000002b */
[----:B---3--:R-:W-:Y:S02]  /*2d7a0*/  @!P1 IMAD.MOV.U32 R30, RZ, RZ, R2 ;  /* 0x000000ffff1e9224 */ /* 0x008fe400078e0002 */
[----:B------:R-:W-:Y:S01]  /*2d7b0*/  @!P1 IMAD.MOV.U32 R31, RZ, RZ, R19 ;  /* 0x000000ffff1f9224 */ /* 0x000fe200078e0013 */
[----:B------:R-:W-:Y:S02]  /*2d7c0*/  PRMT R45, RZ, 0x7610, R45 ;  /* 0x00007610ff2d7816 */ /* 0x000fe4000000002d */
[----:B------:R-:W-:Y:S02]  /*2d7d0*/  PRMT R47, RZ, 0x7610, R47 ;  /* 0x00007610ff2f7816 */ /* 0x000fe4000000002f */
[----:B------:R-:W-:Y:S01]  /*2d7e0*/  PRMT R49, RZ, 0x7610, R49 ;  /* 0x00007610ff317816 */ /* 0x000fe20000000031 */
[----:B------:R-:W3:Y:S04]  /*2d7f0*/  LDL R2, [R1+0xdd8] ;  /* 0x000dd80001027983 */ /* 0x000ee80000100800 */
[----:B------:R0:W3:Y:S02]  /*2d800*/  @!P1 LDG.E.U16 R41, desc[UR32][R30.64] ;  /* 0x000000201e299981 */ /* 0x0000e4000c1e1500 */
[----:B0-----:R-:W-:-:S02]  /*2d810*/  @!P2 IMAD.MOV.U32 R30, RZ, RZ, R11 ;  /* 0x000000ffff1ea224 */ /* 0x001fc400078e000b */
[----:B------:R-:W-:Y:S01]  /*2d820*/  @!P2 IMAD.MOV.U32 R31, RZ, RZ, R18 ;  /* 0x000000ffff1fa224 */ /* 0x000fe200078e0012 */
[----:B------:R-:W3:Y:S04]  /*2d830*/  LDL R11, [R1+0xdd4] ;  /* 0x000dd400010b7983 */ /* 0x000ee80000100800 */
[----:B------:R0:W3:Y:S02]  /*2d840*/  @!P2 LDG.E.U16 R43, desc[UR32][R30.64] ;  /* 0x000000201e2ba981 */ /* 0x0000e4000c1e1500 */
[----:B0-----:R-:W-:Y:S02]  /*2d850*/  @!P3 IMAD.MOV.U32 R30, RZ, RZ, R16 ;  /* 0x000000ffff1eb224 */ /* 0x001fe400078e0010 */
[----:B------:R-:W-:-:S05]  /*2d860*/  @!P3 IMAD.MOV.U32 R31, RZ, RZ, R17 ;  /* 0x000000ffff1fb224 */ /* 0x000fca00078e0011 */
[----:B------:R0:W3:Y:S02]  /*2d870*/  @!P3 LDG.E.U16 R45, desc[UR32][R30.64] ;  /* 0x000000201e2db981 */ /* 0x0000e4000c1e1500 */
[----:B0-----:R-:W-:Y:S02]  /*2d880*/  @!P0 IMAD.MOV.U32 R30, RZ, RZ, R14 ;  /* 0x000000ffff1e8224 */ /* 0x001fe400078e000e */
[----:B------:R-:W-:-:S05]  /*2d890*/  @!P0 IMAD.MOV.U32 R31, RZ, RZ, R15 ;  /* 0x000000ffff1f8224 */ /* 0x000fca00078e000f */
[----:B------:R0:W3:Y:S01]  /*2d8a0*/  @!P0 LDG.E.U16 R47, desc[UR32][R30.64] ;  /* 0x000000201e2f8981 */ /* 0x0000e2000c1e1500 */
[----:B------:R-:W-:Y:S01]  /*2d8b0*/  PRMT R51, RZ, 0x7610, R51 ;  /* 0x00007610ff337816 */ /* 0x000fe20000000033 */
[----:B0-----:R-:W-:Y:S02]  /*2d8c0*/  @!P1 IMAD.MOV.U32 R30, RZ, RZ, R12 ;  /* 0x000000ffff1e9224 */ /* 0x001fe400078e000c */
[----:B--2---:R-:W-:-:S05]  /*2d8d0*/  @!P1 IMAD.MOV.U32 R31, RZ, RZ, R13 ;  /* 0x000000ffff1f9224 */ /* 0x004fca00078e000d */
[----:B------:R4:W2:Y:S02]  /*2d8e0*/  @!P1 LDG.E.U16 R49, desc[UR32][R30.64] ;  /* 0x000000201e319981 */ /* 0x0008a4000c1e1500 */
[----:B----4-:R-:W-:Y:S02]  /*2d8f0*/  @!P2 IMAD.MOV.U32 R30, RZ, RZ, R9 ;  /* 0x000000ffff1ea224 */ /* 0x010fe400078e0009 */
[----:B------:R-:W-:Y:S01]  /*2d900*/  @!P2 IMAD.MOV.U32 R31, RZ, RZ, R10 ;  /* 0x000000ffff1fa224 */ /* 0x000fe200078e000a */
[----:B------:R-:W4:Y:S04]  /*2d910*/  LDL R9, [R1+0x2340] ;  /* 0x0023400001097983 */ /* 0x000f280000100800 */
[----:B------:R-:W2:Y:S04]  /*2d920*/  LDL R10, [R1+0x2334] ;  /* 0x00233400010a7983 */ /* 0x000ea80000100800 */
[----:B------:R0:W2:Y:S02]  /*2d930*/  @!P2 LDG.E.U16 R51, desc[UR32][R30.64] ;  /* 0x000000201e33a981 */ /* 0x0000a4000c1e1500 */
[----:B0-----:R-:W-:-:S02]  /*2d940*/  @!P3 IMAD.MOV.U32 R30, RZ, RZ, R6 ;  /* 0x000000ffff1eb224 */ /* 0x001fc400078e0006 */
[----:B------:R-:W-:Y:S01]  /*2d950*/  @!P3 IMAD.MOV.U32 R31, RZ, RZ, R7 ;  /* 0x000000ffff1fb224 */ /* 0x000fe200078e0007 */
[----:B------:R-:W2:Y:S04]  /*2d960*/  LDL R6, [R1+0x2348] ;  /* 0x0023480001067983 */ /* 0x000ea80000100800 */
[----:B------:R-:W2:Y:S01]  /*2d970*/  LDL R7, [R1+0x233c] ;  /* 0x00233c0001077983 */ /* 0x000ea20000100800 */
[----:B------:R-:W-:Y:S02]  /*2d980*/  PRMT R52, RZ, 0x7610, R52 ;  /* 0x00007610ff347816 */ /* 0x000fe40000000034 */
[----:B------:R-:W-:Y:S02]  /*2d990*/  PRMT R53, RZ, 0x7610, R53 ;  /* 0x00007610ff357816 */ /* 0x000fe40000000035 */
[----:B------:R-:W-:-:S02]  /*2d9a0*/  PRMT R8, RZ, 0x7610, R8 ;  /* 0x00007610ff087816 */ /* 0x000fc40000000008 */
[----:B------:R-:W-:Y:S01]  /*2d9b0*/  PRMT R0, RZ, 0x7610, R0 ;  /* 0x00007610ff007816 */ /* 0x000fe20000000000 */
[----:B------:R-:W2:Y:S04]  /*2d9c0*/  LDL.LU R18, [R1+0xb54] ;  /* 0x000b540001127983 */ /* 0x000ea80000300800 */
[----:B------:R3:W2:Y:S04]  /*2d9d0*/  @!P3 LDG.E.U16 R52, desc[UR32][R30.64] ;  /* 0x000000201e34b981 */ /* 0x0006a8000c1e1500 */
[----:B------:R-:W2:Y:S04]  /*2d9e0*/  LDL.LU R19, [R1+0xb50] ;  /* 0x000b500001137983 */ /* 0x000ea80000300800 */
[----:B------:R-:W2:Y:S04]  /*2d9f0*/  LDL.LU R20, [R1+0xb4c] ;  /* 0x000b4c0001147983 */ /* 0x000ea80000300800 */
[----:B------:R-:W2:Y:S04]  /*2da00*/  LDL.LU R21, [R1+0xb48] ;  /* 0x000b480001157983 */ /* 0x000ea80000300800 */
[----:B------:R-:W2:Y:S04]  /*2da10*/  LDL.LU R22, [R1+0xb44] ;  /* 0x000b440001167983 */ /* 0x000ea80000300800 */
[----:B------:R-:W2:Y:S04]  /*2da20*/  LDL.LU R23, [R1+0xb40] ;  /* 0x000b400001177983 */ /* 0x000ea80000300800 */
[----:B------:R-:W2:Y:S04]  /*2da30*/  LDL.LU R24, [R1+0xb3c] ;  /* 0x000b3c0001187983 */ /* 0x000ea80000300800 */
[----:B------:R-:W2:Y:S04]  /*2da40*/  LDL.LU R25, [R1+0xb38] ;  /* 0x000b380001197983 */ /* 0x000ea80000300800 */
[----:B------:R-:W2:Y:S04]  /*2da50*/  LDL.LU R26, [R1+0xb30] ;  /* 0x000b3000011a7983 */ /* 0x000ea80000300800 */
[----:B------:R-:W2:Y:S01]  /*2da60*/  LDL.LU R27, [R1+0xb2c] ;  /* 0x000b2c00011b7983 */ /* 0x000ea20000300800 */
[----:B---3--:R-:W-:-:S03]  /*2da70*/  @!P0 IMAD.MOV.U32 R30, RZ, RZ, R2 ;  /* 0x000000ffff1e8224 */ /* 0x008fc600078e0002 */
        /* <DEDUP_REMOVED lines=8> */
[----:B------:R-:W-:-:S05]  /*2db00*/  @!P0 IMAD.MOV.U32 R31, RZ, RZ, R11 ;  /* 0x000000ffff1f8224 */ /* 0x000fca00078e000b */
[----:B------:R4:W3:Y:S02]  /*2db10*/  @!P0 LDG.E.U16 R53, desc[UR32][R30.64] ;  /* 0x000000201e358981 */ /* 0x0008e4000c1e1500 */
[----:B----4-:R-:W-:Y:S02]  /*2db20*/  @!P0 IMAD.MOV.U32 R30, RZ, RZ, R9 ;  /* 0x000000ffff1e8224 */ /* 0x010fe400078e0009 */
[----:B--2---:R-:W-:-:S05]  /*2db30*/  @!P0 IMAD.MOV.U32 R31, RZ, RZ, R10 ;  /* 0x000000ffff1f8224 */ /* 0x004fca00078e000a */
[----:B------:R0:W2:Y:S02]  /*2db40*/  @!P0 LDG.E.U16 R8, desc[UR32][R30.64] ;  /* 0x000000201e088981 */ /* 0x0000a4000c1e1500 */
[----:B0-----:R-:W-:Y:S02]  /*2db50*/  @!P1 IMAD.MOV.U32 R30, RZ, RZ, R6 ;  /* 0x000000ffff1e9224 */ /* 0x001fe400078e0006 */
[----:B------:R-:W-:-:S05]  /*2db60*/  @!P1 IMAD.MOV.U32 R31, RZ, RZ, R7 ;  /* 0x000000ffff1f9224 */ /* 0x000fca00078e0007 */
[----:B------:R-:W4:Y:S01]  /*2db70*/  @!P1 LDG.E.U16 R0, desc[UR32][R30.64] ;  /* 0x000000201e009981 */ /* 0x000f22000c1e1500 */
[----:B------:R-:W0:Y:S03]  /*2db80*/  S2R R3, SR_TID.X ;  /* 0x0000000000037919 */ /* 0x000e260000002100 */
[----:B------:R-:W-:Y:S04]  /*2db90*/  STL [R1+0x3708], R30 ;  /* 0x0037081e01007387 */ /* 0x000fe80000100800 */
[----:B------:R-:W-:Y:S04]  /*2dba0*/  STL [R1+0x3710], R30 ;  /* 0x0037101e01007387 */ /* 0x000fe80000100800 */
[----:B------:R-:W-:Y:S04]  /*2dbb0*/  STL [R1+0x3718], R30 ;  /* 0x0037181e01007387 */ /* 0x000fe80000100800 */
[----:B------:R-:W-:Y:S04]  /*2dbc0*/  STL [R1+0x36f4], R31 ;  /* 0x0036f41f01007387 */ /* 0x000fe80000100800 */
[----:B------:R-:W-:Y:S01]  /*2dbd0*/  STL [R1+0x36fc], R31 ;  /* 0x0036fc1f01007387 */ /* 0x000fe20000100800 */
[----:B0-----:R-:W-:-:S05]  /*2dbe0*/  LOP3.LUT R3, R3, 0x1f, RZ, 0xc0, !PT ;  /* 0x0000001f03037812 */ /* 0x001fca00078ec0ff */
[----:B------:R-:W-:Y:S01]  /*2dbf0*/  IMAD.SHL.U32 R3, R3, 0x2, RZ ;  /* 0x0000000203037824 */ /* 0x000fe200078e00ff */
[----:B----4-:R0:W-:Y:S04]  /*2dc00*/  STL [R1+0x1b4], R0 ;  /* 0x0001b40001007387 */ /* 0x0101e80000100800 */
[----:B------:R-:W-:Y:S04]  /*2dc10*/  STL [R1+0x3704], R31 ;  /* 0x0037041f01007387 */ /* 0x000fe80000100800 */
[----:B------:R-:W-:Y:S04]  /*2dc20*/  STL [R1+0x370c], R31 ;  /* 0x00370c1f01007387 */ /* 0x000fe80000100800 */
[----:B------:R-:W-:Y:S01]  /*2dc30*/  STL [R1+0x3714], R31 ;  /* 0x0037141f01007387 */ /* 0x000fe20000100800 */
[----:B0-----:R-:W-:-:S03]  /*2dc40*/  LOP3.LUT R0, R3, 0x30, RZ, 0x3c, !PT ;  /* 0x0000003003007812 */ /* 0x001fc600078e3cff */
[----:B------:R-:W4:Y:S04]  /*2dc50*/  LDL.LU R3, [R1+0xaec] ;  /* 0x000aec0001037983 */ /* 0x000f280000300800 */
[----:B--2---:R0:W-:Y:S04]  /*2dc60*/  STL [R1+0x1b8], R8 ;  /* 0x0001b80801007387 */ /* 0x0041e80000100800 */
[----:B------:R-:W2:Y:S04]  /*2dc70*/  LDL.LU R6, [R1+0xab4] ;  /* 0x000ab40001067983 */ /* 0x000ea80000300800 */
[----:B------:R-:W2:Y:S04]  /*2dc80*/  LDL.LU R7, [R1+0xaac] ;  /* 0x000aac0001077983 */ /* 0x000ea80000300800 */
[----:B0-----:R-:W2:Y:S04]  /*2dc90*/  LDL.LU R8, [R1+0xaa4] ;  /* 0x000aa40001087983 */ /* 0x001ea80000300800 */
        /* <DEDUP_REMOVED lines=21> */
[----:B---3--:R-:W3:Y:S04]  /*2ddf0*/  LDL.LU R23, [R1+0x978] ;  /* 0x0009780001177983 */ /* 0x008ee80000300800 */
        /* <DEDUP_REMOVED lines=10> */
[----:B------:R0:W-:Y:S04]  /*2dea0*/  STS.U16 [R0+UR5+0x1f00], R57 ;  /* 0x001f003900007988 */ /* 0x0001e80008000405 */
[----:B------:R-:W3:Y:S04]  /*2deb0*/  LDL.LU R29, [R1+0x928] ;  /* 0x00092800011d7983 */ /* 0x000ee80000300800 */
        /* <DEDUP_REMOVED lines=10> */
[----:B------:R-:W3:Y:S04]  /*2df60*/  LDL.LU R2, [R1+0x8b8] ;  /* 0x0008b80001027983 */ /* 0x000ee80000300800 */
[----:B----4-:R0:W-:Y:S04]  /*2df70*/  STS.U16 [R0+UR5+0x23c0], R3 ;  /* 0x0023c00300007988 */ /* 0x0101e80008000405 */
[----:B--2---:R1:W-:Y:S04]  /*2df80*/  STS.U16 [R0+UR5+0x2740], R6 ;  /* 0x0027400600007988 */ /* 0x0043e80008000405 */
[----:B------:R2:W-:Y:S04]  /*2df90*/  STS.U16 [R0+UR5+0x2700], R7 ;  /* 0x0027000700007988 */ /* 0x0005e80008000405 */
[----:B0-----:R-:W4:Y:S04]  /*2dfa0*/  LDL.LU R3, [R1+0x8b0] ;  /* 0x0008b00001037983 */ /* 0x001f280000300800 */
[----:B-1----:R-:W4:Y:S04]  /*2dfb0*/  LDL.LU R6, [R1+0x8a8] ;  /* 0x0008a80001067983 */ /* 0x002f280000300800 */
[----:B------:R0:W-:Y:S04]  /*2dfc0*/  STS.U16 [R0+UR5+0x27c0], R8 ;  /* 0x0027c00800007988 */ /* 0x0001e80008000405 */
[----:B--2---:R-:W2:Y:S04]  /*2dfd0*/  LDL.LU R7, [R1+0x880] ;  /* 0x0008800001077983 */ /* 0x004ea80000300800 */
        /* <DEDUP_REMOVED lines=26> */
[----:B---3--:R3:W-:Y:S04]  /*2e180*/  STS.U16 [R0+UR5+0x3700], R23 ;  /* 0x0037001700007988 */ /* 0x0087e80008000405 */
[----:B------:R1:W-:Y:S04]  /*2e190*/  STS.U16 [R0+UR5+0x37c0], R24 ;  /* 0x0037c01800007988 */ /* 0x0003e80008000405 */
[----:B------:R3:W-:Y:S04]  /*2e1a0*/  STS.U16 [R0+UR5+0x3780], R25 ;  /* 0x0037801900007988 */ /* 0x0007e80008000405 */
[----:B0-----:R-:W2:Y:S04]  /*2e1b0*/  LDL.LU R20, [R1+0x7b8] ;  /* 0x0007b80001147983 */ /* 0x001ea80000300800 */
[----:B-1----:R-:W2:Y:S04]  /*2e1c0*/  LDL.LU R21, [R1+0x7b0] ;  /* 0x0007b00001157983 */ /* 0x002ea80000300800 */
[----:B------:R-:W2:Y:S04]  /*2e1d0*/  LDL.LU R22, [R1+0x7a8] ;  /* 0x0007a80001167983 */ /* 0x000ea80000300800 */
[----:B---3--:R-:W3:Y:S04]  /*2e1e0*/  LDL.LU R23, [R1+0x3b0] ;  /* 0x0003b00001177983 */ /* 0x008ee80000300800 */
        /* <DEDUP_REMOVED lines=18> */
[----:B0-----:R-:W3:Y:S04]  /*2e310*/  LDL.LU R59, [R1+0x304] ;  /* 0x00030400013b7983 */ /* 0x001ee80000300800 */
[----:B-1----:R-:W3:Y:S04]  /*2e320*/  LDL.LU R60, [R1+0x2fc] ;  /* 0x0002fc00013c7983 */ /* 0x002ee80000300800 */
[----:B------:R-:W3:Y:S04]  /*2e330*/  LDL.LU R61, [R1+0x2f4] ;  /* 0x0002f400013d7983 */ /* 0x000ee80000300800 */
[----:B------:R-:W3:Y:S04]  /*2e340*/  LDL.LU R2, [R1+0x2a4] ;  /* 0x0002a40001027983 */ /* 0x000ee80000300800 */
[----:B----4-:R0:W-:Y:S04]  /*2e350*/  STS.U16 [R0+UR5+0x4380], R3 ;  /* 0x0043800300007988 */ /* 0x0101e80008000405 */
[----:B------:R1:W-:Y:S04]  /*2e360*/  STS.U16 [R0+UR5+0x43c0], R6 ;  /* 0x0043c00600007988 */ /* 0x0003e80008000405 */
[----:B--2---:R2:W-:Y:S04]  /*2e370*/  STS.U16 [R0+UR5+0x4740], R7 ;  /* 0x0047400700007988 */ /* 0x0045e80008000405 */
        /* <DEDUP_REMOVED lines=59> */
[----:B----4-:R-:W-:Y:S04]  /*2e730*/  STS.U16 [R0+UR5+0x6340], R3 ;  /* 0x0063400300007988 */ /* 0x010fe80008000405 */
[----:B------:R0:W-:Y:S04]  /*2e740*/  STS.U16 [R0+UR5+0x6380], R6 ;  /* 0x0063800600007988 */ /* 0x0001e80008000405 */
[----:B--2---:R1:W-:Y:S04]  /*2e750*/  STS.U16 [R0+UR5+0x63c0], R7 ;  /* 0x0063c00700007988 */ /* 0x0043e80008000405 */
[----:B0-----:R-:W2:Y:S04]  /*2e760*/  LDL.LU R6, [R1+0x80] ;  /* 0x0000800001067983 */ /* 0x001ea80000300800 */
[----:B------:R0:W-:Y:S04]  /*2e770*/  STS.U16 [R0+UR5+0x6740], R8 ;  /* 0x0067400800007988 */ /* 0x0001e80008000405 */
[----:B-1----:R-:W4:Y:S04]  /*2e780*/  LDL.LU R7, [R1+0x7c] ;  /* 0x00007c0001077983 */ /* 0x002f280000300800 */
        /* <DEDUP_REMOVED lines=26> */
[----:B---3--:R3:W-:Y:S04]  /*2e930*/  STS.U16 [R0+UR5+0x73c0], R23 ;  /* 0x0073c01700007988 */ /* 0x0087e80008000405 */
[----:B------:R1:W-:Y:S04]  /*2e940*/  STS.U16 [R0+UR5+0x7740], R24 ;  /* 0x0077401800007988 */ /* 0x0003e80008000405 */
[----:B------:R3:W-:Y:S04]  /*2e950*/  STS.U16 [R0+UR5+0x7700], R25 ;  /* 0x0077001900007988 */ /* 0x0007e80008000405 */
[----:B0-----:R-:W4:Y:S04]  /*2e960*/  LDL.LU R20, [R1+0x48] ;  /* 0x0000480001147983 */ /* 0x001f280000300800 */
[----:B-1----:R-:W4:Y:S04]  /*2e970*/  LDL.LU R21, [R1+0x44] ;  /* 0x0000440001157983 */ /* 0x002f280000300800 */
[----:B------:R-:W4:Y:S04]  /*2e980*/  LDL.LU R22, [R1+0x40] ;  /* 0x0000400001167983 */ /* 0x000f280000300800 */
        /* <DEDUP_REMOVED lines=23> */
[----:B------:R-:W3:Y:S01]  /*2eb00*/  LDL.LU R2, [R1+0x8] ;  /* 0x0000080001027983 */ /* 0x000ee20000300800 */
[----:B------:R-:W0:Y:S02]  /*2eb10*/  S2R R3, SR_TID.X ;  /* 0x0000000000037919 */ /* 0x000e240000002100 */
[----:B0-----:R-:W-:-:S05]  /*2eb20*/  LOP3.LUT R3, R3, 0x1f, RZ, 0xc0, !PT ;  /* 0x0000001f03037812 */ /* 0x001fca00078ec0ff */
[----:B------:R-:W-:-:S05]  /*2eb30*/  IMAD.SHL.U32 R3, R3, 0x2, RZ ;  /* 0x0000000203037824 */ /* 0x000fca00078e00ff */
[----:B--2---:R0:W-:Y:S04]  /*2eb40*/  STS.U16 [R3+UR5+0x8000], R6 ;  /* 0x0080000603007988 */ /* 0x0041e80008000405 */
[----:B----4-:R1:W-:Y:S04]  /*2eb50*/  STS.U16 [R3+UR5+0x8040], R7 ;  /* 0x0080400703007988 */ /* 0x0103e80008000405 */
[----:B0-----:R-:W2:Y:S04]  /*2eb60*/  LDL.LU R6, [R1+0x3914] ;  /* 0x0039140001067983 */ /* 0x001ea80000300800 */
[----:B-1----:R-:W4:Y:S04]  /*2eb70*/  LDL.LU R7, [R1+0x3910] ;  /* 0x0039100001077983 */ /* 0x002f280000300800 */
        /* <DEDUP_REMOVED lines=57> */
[----:B------:R-:W3:Y:S04]  /*2ef10*/  LDL.LU R2, [R1+0x389c] ;  /* 0x00389c0001027983 */ /* 0x000ee80000300800 */
[----:B------:R-:W-:Y:S04]  /*2ef20*/  STS.U16 [R3+UR5+0xbcc0], R5 ;  /* 0x00bcc00503007988 */ /* 0x000fe80008000405 */
[----:B------:R-:W-:Y:S04]  /*2ef30*/  STS.U16 [R3+UR5+0xbc80], R4 ;  /* 0x00bc800403007988 */ /* 0x000fe80008000405 */
[----:B--2---:R-:W-:Y:S04]  /*2ef40*/  STS.U16 [R3+UR5+0xa000], R0 ;  /* 0x00a0000003007988 */ /* 0x004fe80008000405 */
[----:B---3--:R0:W-:Y:S04]  /*2ef50*/  STS.U16 [R3+UR5+0x9c80], R2 ;  /* 0x009c800203007988 */ /* 0x0081e80008000405 */
[----:B0-----:R-:W2:Y:S04]  /*2ef60*/  LDL.LU R2, [R1+0x3898] ;  /* 0x0038980001027983 */ /* 0x001ea80000300800 */
[----:B------:R-:W3:Y:S04]  /*2ef70*/  LDL.LU R0, [R1+0x3894] ;  /* 0x0038940001007983 */ /* 0x000ee80000300800 */
[----:B------:R-:W-:Y:S04]  /*2ef80*/  STL [R1+0x36f8], R61 ;  /* 0x0036f83d01007387 */ /* 0x000fe80000100800 */
[----:B------:R-:W-:Y:S04]  /*2ef90*/  STL [R1+0x3700], R61 ;  /* 0x0037003d01007387 */ /* 0x000fe80000100800 */
[----:B------:R-:W2:Y:S04]  /*2efa0*/  LDL R5, [R1+0x10b8] ;  /* 0x0010b80001057983 */ /* 0x000ea80000100800 */
[----:B------:R-:W2:Y:S04]  /*2efb0*/  LDL R4, [R1+0x10b4] ;  /* 0x0010b40001047983 */ /* 0x000ea80000100800 */
        /* <DEDUP_REMOVED lines=13> */
[----:B------:R-:W-:Y:S01]  /*2f090*/  STS.U16 [R3+UR5+0xacc0], R21 ;  /* 0x00acc01503007988 */ /* 0x000fe20008000405 */
[----:B--2---:R-:W-:-:S02]  /*2f0a0*/  @!P0 LOP3.LUT R5, R5, R4, RZ, 0x3c, !PT ;  /* 0x0000000405058212 */ /* 0x004fc400078e3cff */
[----:B---3--:R-:W-:Y:S02]  /*2f0b0*/  PRMT R0, RZ, 0x7610, R0 ;  /* 0x00007610ff007816 */ /* 0x008fe40000000000 */
[----:B------:R-:W-:-:S04]  /*2f0c0*/  @!P0 LOP3.LUT R4, R5, R4, RZ, 0x3c, !PT ;  /* 0x0000000405048212 */ /* 0x000fc800078e3cff */
[----:B------:R-:W-:-:S05]  /*2f0d0*/  @!P0 LOP3.LUT R5, R5, R4, RZ, 0x3c, !PT ;  /* 0x0000000405058212 */ /* 0x000fca00078e3cff */
[----:B------:R-:W2:Y:S04]  /*2f0e0*/  @!P0 LDG.E.U16 R0, desc[UR32][R4.64] ;  /* 0x0000002004008981 */ /* 0x000ea8000c1e1500 */
        /* <DEDUP_REMOVED lines=14> */
[----:B------:R0:W-:Y:S04]  /*2f1d0*/  STS.U16 [R3+UR5+0xbc00], R6 ;  /* 0x00bc000603007988 */ /* 0x0001e80008000405 */
        /* <DEDUP_REMOVED lines=24> */
[----:B0-----:R-:W3:Y:S04]  /*2f360*/  LDL.LU R3, [R1+0x232c] ;  /* 0x00232c0001037983 */ /* 0x001ee80000300800 */
[----:B------:R0:W-:Y:S04]  /*2f370*/  STS.U16 [R2+UR5+0x9900], R53 ;  /* 0x0099003502007988 */ /* 0x0001e80008000405 */
[----:B0-----:R-:W4:Y:S04]  /*2f380*/  LDL.LU R2, [R1+0x3890] ;  /* 0x0038900001027983 */ /* 0x001f280000300800 */
[----:B--2---:R0:W-:Y:S04]  /*2f390*/  STL [R1+0x1b0], R0 ;  /* 0x0001b00001007387 */ /* 0x0041e80000100800 */
[----:B0-----:R-:W2:Y:S04]  /*2f3a0*/  LDL.LU R0, [R1+0x388c] ;  /* 0x00388c0001007983 */ /* 0x001ea80000300800 */
        /* <DEDUP_REMOVED lines=11> */
[----:B------:R-:W-:-:S02]  /*2f460*/  PRMT R0, RZ, 0x7610, R0 ;  /* 0x00007610ff007816 */ /* 0x000fc40000000000 */
[----:B----4-:R-:W-:-:S04]  /*2f470*/  @!P2 LOP3.LUT R5, R5, R4, RZ, 0x3c, !PT ;  /* 0x000000040505a212 */ /* 0x010fc800078e3cff */
[----:B------:R-:W-:-:S04]  /*2f480*/  @!P2 LOP3.LUT R4, R5, R4, RZ, 0x3c, !PT ;  /* 0x000000040504a212 */ /* 0x000fc800078e3cff */
[----:B------:R-:W-:-:S05]  /*2f490*/  @!P2 LOP3.LUT R5, R5, R4, RZ, 0x3c, !PT ;  /* 0x000000040505a212 */ /* 0x000fca00078e3cff */
[----:B------:R-:W4:Y:S04]  /*2f4a0*/  @!P2 LDG.E.U16 R0, desc[UR32][R4.64] ;  /* 0x000000200400a981 */ /* 0x000f28000c1e1500 */
[----:B----4-:R0:W-:Y:S04]  /*2f4b0*/  STL [R1+0x1a8], R0 ;  /* 0x0001a80001007387 */ /* 0x0101e80000100800 */
[----:B0-----:R-:W4:Y:S04]  /*2f4c0*/  LDL.LU R0, [R1+0x3884] ;  /* 0x0038840001007983 */ /* 0x001f280000300800 */
        /* <DEDUP_REMOVED lines=11> */
[----:B----4-:R-:W-:-:S02]  /*2f580*/  PRMT R0, RZ, 0x7610, R0 ;  /* 0x00007610ff007816 */ /* 0x010fc40000000000 */
[----:B---3--:R-:W-:-:S04]  /*2f590*/  @!P0 LOP3.LUT R5, R5, R4, RZ, 0x3c, !PT ;  /* 0x0000000405058212 */ /* 0x008fc800078e3cff */
[----:B------:R-:W-:-:S04]  /*2f5a0*/  @!P0 LOP3.LUT R4, R5, R4, RZ, 0x3c, !PT ;  /* 0x0000000405048212 */ /* 0x000fc800078e3cff */
[----:B------:R-:W-:-:S05]  /*2f5b0*/  @!P0 LOP3.LUT R5, R5, R4, RZ, 0x3c, !PT ;  /* 0x0000000405058212 */ /* 0x000fca00078e3cff */
[----:B------:R-:W3:Y:S04]  /*2f5c0*/  @!P0 LDG.E.U16 R0, desc[UR32][R4.64] ;  /* 0x0000002004008981 */ /* 0x000ee8000c1e1500 */
[----:B---3--:R0:W-:Y:S04]  /*2f5d0*/  STL [R1+0x1a0], R0 ;  /* 0x0001a00001007387 */ /* 0x0081e80000100800 */
[----:B0-----:R-:W3:Y:S04]  /*2f5e0*/  LDL.LU R0, [R1+0x387c] ;  /* 0x00387c0001007983 */ /* 0x001ee80000300800 */
[----:B------:R-:W4:Y:S04]  /*2f5f0*/  LDL R4, [R1+0x108c] ;  /* 0x00108c0001047983 */ /* 0x000f280000100800 */
[----:B------:R-:W4:Y:S01]  /*2f600*/  LDL R5, [R1+0x1090] ;  /* 0x0010900001057983 */ /* 0x000f220000100800 */
[----:B--2---:R-:W-:-:S02]  /*2f610*/  PRMT R2, RZ, 0x7610, R2 ;  /* 0x00007610ff027816 */ /* 0x004fc40000000002 */
[----:B----4-:R-:W-:-:S04]  /*2f620*/  @!P1 LOP3.LUT R5, R5, R4, RZ, 0x3c, !PT ;  /* 0x0000000405059212 */ /* 0x010fc800078e3cff */
        /* <DEDUP_REMOVED lines=808> */
[----:B------:R-:W-:-:S05]  /*328b0*/  @!P0 LOP3.LUT R5, R5, R4, RZ, 0x3c, !PT ;  /* 0x0000000405058212 */ /* 0x000fca00078e3cff */
[----:B------:R-:W3:Y:S04]  /*328c0*/  @!P0 LDG.E.U16 R30, desc[UR32][R4.64] ;  /* 0x00000020041e8981 */ /* 0x000ee8000c1e1500 */
[----:B--2---:R-:W-:Y:S04]  /*328d0*/  STL [R1+0x369c], R0 ;  /* 0x00369c0001007387 */ /* 0x004fe80000100800 */
[----:B---3--:R0:W-:Y:S04]  /*328e0*/  STL [R1+0x34], R30 ;  /* 0x0000341e01007387 */ /* 0x0081e80000100800 */
        /* <DEDUP_REMOVED lines=55> */
[----:B------:R-:W-:Y:S02]  /*32c60*/  PRMT R61, RZ, 0x7610, R61 ;  /* 0x00007610ff3d7816 */ /* 0x000fe4000000003d */
[----:B0-----:R-:W-:-:S04]  /*32c70*/  @!P0 LOP3.LUT R5, R5, R4, RZ, 0x3c, !PT ;  /* 0x0000000405058212 */ /* 0x001fc800078e3cff */
[----:B------:R-:W-:-:S04]  /*32c80*/  @!P0 LOP3.LUT R4, R5, R4, RZ, 0x3c, !PT ;  /* 0x0000000405048212 */ /* 0x000fc800078e3cff */
[----:B------:R-:W-:-:S05]  /*32c90*/  @!P0 LOP3.LUT R5, R5, R4, RZ, 0x3c, !PT ;  /* 0x0000000405058212 */ /* 0x000fca00078e3cff */
[----:B------:R-:W4:Y:S04]  /*32ca0*/  @!P0 LDG.E.U16 R61, desc[UR32][R4.64] ;  /* 0x00000020043d8981 */ /* 0x000f28000c1e1500 */
[----:B--2---:R0:W-:Y:S04]  /*32cb0*/  STL [R1+0x1c], R30 ;  /* 0x00001c1e01007387 */ /* 0x0041e80000100800 */
[----:B0-----:R-:W2:Y:S04]  /*32cc0*/  LDL R30, [R1+0x2188] ;  /* 0x00218800011e7983 */ /* 0x001ea80000100800 */
[----:B----4-:R0:W-:Y:S04]  /*32cd0*/  STL [R1+0x14], R61 ;  /* 0x0000143d01007387 */ /* 0x0101e80000100800 */
[----:B0-----:R-:W4:Y:S04]  /*32ce0*/  LDL.LU R61, [R1+0x3700] ;  /* 0x00370000013d7983 */ /* 0x001f280000300800 */
        /* <DEDUP_REMOVED lines=33> */
[----:B------:R0:W4:Y:S04]  /*32f00*/  @!P0 LDG.E.U16 R59, desc[UR32][R4.64] ;  /* 0x00000020043b8981 */ /* 0x000128000c1e1500 */
[----:B------:R-:W2:Y:S01]  /*32f10*/  LDL R5, [R1+0x217c] ;  /* 0x00217c0001057983 */ /* 0x000ea20000100800 */
[----:B------:R-:W-:Y:S01]  /*32f20*/  PRMT R58, RZ, 0x7610, R58 ;  /* 0x00007610ff3a7816 */ /* 0x000fe2000000003a */
[----:B0-----:R-:W-:Y:S02]  /*32f30*/  @!P1 IMAD.MOV.U32 R4, RZ, RZ, R30 ;  /* 0x000000ffff049224 */ /* 0x001fe400078e001e */
[----:B----4-:R0:W-:Y:S01]  /*32f40*/  STL [R1+0x36d0], R59 ;  /* 0x0036d03b01007387 */ /* 0x0101e20000100800 */
[----:B------:R-:W-:-:S03]  /*32f50*/  PRMT R54, RZ, 0x7610, R54 ;  /* 0x00007610ff367816 */ /* 0x000fc60000000036 */
[----:B------:R-:W4:Y:S04]  /*32f60*/  LDL R30, [R1+0x2208] ;  /* 0x00220800011e7983 */ /* 0x000f280000100800 */
[----:B--2---:R-:W2:Y:S04]  /*32f70*/  @!P1 LDG.E.U16 R58, desc[UR32][R4.64] ;  /* 0x00000020043a9981 */ /* 0x004ea8000c1e1500 */
[----:B0-----:R-:W3:Y:S04]  /*32f80*/  LDL R59, [R1+0x21fc] ;  /* 0x0021fc00013b7983 */ /* 0x001ee80000100800 */
[----:B------:R-:W3:Y:S04]  /*32f90*/  LDL R4, [R1+0x2184] ;  /* 0x0021840001047983 */ /* 0x000ee80000100800 */
[----:B------:R-:W3:Y:S04]  /*32fa0*/  LDL R5, [R1+0x2190] ;  /* 0x0021900001057983 */ /* 0x000ee80000100800 */
[----:B--2---:R0:W-:Y:S04]  /*32fb0*/  STL [R1+0x36d4], R58 ;  /* 0x0036d43a01007387 */ /* 0x0041e80000100800 */
[----:B0-----:R-:W2:Y:S01]  /*32fc0*/  LDL R58, [R1+0x2198] ;  /* 0x00219800013a7983 */ /* 0x001ea20000100800 */
[----:B---3--:R-:W-:-:S04]  /*32fd0*/  @!P2 LOP3.LUT R5, R5, R4, RZ, 0x3c, !PT ;  /* 0x000000040505a212 */ /* 0x008fc800078e3cff */
[----:B------:R-:W-:-:S04]  /*32fe0*/  @!P2 LOP3.LUT R4, R5, R4, RZ, 0x3c, !PT ;  /* 0x000000040504a212 */ /* 0x000fc800078e3cff */
[----:B------:R-:W-:-:S05]  /*32ff0*/  @!P2 LOP3.LUT R5, R5, R4, RZ, 0x3c, !PT ;  /* 0x000000040505a212 */ /* 0x000fca00078e3cff */
[----:B------:R2:W3:Y:S04]  /*33000*/  @!P2 LDG.E.U16 R54, desc[UR32][R4.64] ;  /* 0x000000200436a981 */ /* 0x0004e8000c1e1500 */
[----:B------:R-:W4:Y:S01]  /*33010*/  LDL R5, [R1+0x218c] ;  /* 0x00218c0001057983 */ /* 0x000f220000100800 */
[----:B------:R-:W-:Y:S01]  /*33020*/  PRMT R52, RZ, 0x7610, R52 ;  /* 0x00007610ff347816 */ /* 0x000fe20000000034 */
[----:B--2---:R-:W-:Y:S02]  /*33030*/  @!P3 IMAD.MOV.U32 R4, RZ, RZ, R58 ;  /* 0x000000ffff04b224 */ /* 0x004fe400078e003a */
[----:B---3--:R0:W-:Y:S04]  /*33040*/  STL [R1+0x36d8], R54 ;  /* 0x0036d83601007387 */ /* 0x0081e80000100800 */
[----:B------:R-:W2:Y:S04]  /*33050*/  LDL R58, [R1+0x2204] ;  /* 0x00220400013a7983 */ /* 0x000ea80000100800 */
[----:B----4-:R1:W3:Y:S04]  /*33060*/  @!P3 LDG.E.U16 R52, desc[UR32][R4.64] ;  /* 0x000000200434b981 */ /* 0x0102e8000c1e1500 */
[----:B0-----:R-:W4:Y:S04]  /*33070*/  LDL R54, [R1+0x2210] ;  /* 0x0022100001367983 */ /* 0x001f280000100800 */
[----:B------:R-:W1:Y:S04]  /*33080*/  LDL R4, [R1+0x21f4] ;  /* 0x0021f40001047983 */ /* 0x000e680000100800 */
[----:B------:R-:W1:Y:S01]  /*33090*/  LDL R5, [R1+0x2200] ;  /* 0x0022000001057983 */ /* 0x000e620000100800 */
[----:B------:R-:W-:-:S02]  /*330a0*/  PRMT R29, RZ, 0x7610, R29 ;  /* 0x00007610ff1d7816 */ /* 0x000fc4000000001d */
[----:B------:R-:W-:Y:S02]  /*330b0*/  PRMT R28, RZ, 0x7610, R28 ;  /* 0x00007610ff1c7816 */ /* 0x000fe4000000001c */
[----:B------:R-:W-:Y:S02]  /*330c0*/  PRMT R27, RZ, 0x7610, R27 ;  /* 0x00007610ff1b7816 */ /* 0x000fe4000000001b */
[----:B-1----:R-:W-:-:S04]  /*330d0*/  @!P0 LOP3.LUT R5, R5, R4, RZ, 0x3c, !PT ;  /* 0x0000000405058212 */ /* 0x002fc800078e3cff */
[----:B------:R-:W-:-:S04]  /*330e0*/  @!P0 LOP3.LUT R4, R5, R4, RZ, 0x3c, !PT ;  /* 0x0000000405048212 */ /* 0x000fc800078e3cff */
[----:B------:R-:W-:-:S05]  /*330f0*/  @!P0 LOP3.LUT R5, R5, R4, RZ, 0x3c, !PT ;  /* 0x0000000405058212 */ /* 0x000fca00078e3cff */
[----:B------:R0:W3:Y:S02]  /*33100*/  @!P0 LDG.E.U16 R29, desc[UR32][R4.64] ;  /* 0x00000020041d8981 */ /* 0x0000e4000c1e1500 */
[----:B0-----:R-:W-:Y:S02]  /*33110*/  @!P1 IMAD.MOV.U32 R4, RZ, RZ, R30 ;  /* 0x000000ffff049224 */ /* 0x001fe400078e001e */
[----:B------:R-:W-:-:S05]  /*33120*/  @!P1 IMAD.MOV.U32 R5, RZ, RZ, R59 ;  /* 0x000000ffff059224 */ /* 0x000fca00078e003b */
[----:B------:R4:W3:Y:S02]  /*33130*/  @!P1 LDG.E.U16 R28, desc[UR32][R4.64] ;  /* 0x00000020041c9981 */ /* 0x0008e4000c1e1500 */
[----:B----4-:R-:W-:Y:S02]  /*33140*/  @!P2 IMAD.MOV.U32 R4, RZ, RZ, R54 ;  /* 0x000000ffff04a224 */ /* 0x010fe400078e0036 */
[----:B--2---:R-:W-:-:S05]  /*33150*/  @!P2 IMAD.MOV.U32 R5, RZ, RZ, R58 ;  /* 0x000000ffff05a224 */ /* 0x004fca00078e003a */
[----:B------:R-:W2:Y:S04]  /*33160*/  @!P2 LDG.E.U16 R27, desc[UR32][R4.64] ;  /* 0x00000020041ba981 */ /* 0x000ea8000c1e1500 */
[----:B---3--:R0:W-:Y:S04]  /*33170*/  STL [R1+0x36dc], R52 ;  /* 0x0036dc3401007387 */ /* 0x0081e80000100800 */
[----:B0-----:R-:W3:Y:S04]  /*33180*/  LDL R52, [R1+0x2218] ;  /* 0x0022180001347983 */ /* 0x001ee80000100800 */
[----:B------:R0:W-:Y:S04]  /*33190*/  STL [R1+0x36e0], R29 ;  /* 0x0036e01d01007387 */ /* 0x0001e80000100800 */
[----:B------:R-:W4:Y:S04]  /*331a0*/  LDL R59, [R1+0x2280] ;  /* 0x00228000013b7983 */ /* 0x000f280000100800 */
[----:B------:R-:W4:Y:S04]  /*331b0*/  LDL R30, [R1+0x227c] ;  /* 0x00227c00011e7983 */ /* 0x000f280000100800 */
[----:B0-----:R-:W4:Y:S04]  /*331c0*/  LDL R29, [R1+0x2288] ;  /* 0x00228800011d7983 */ /* 0x001f280000100800 */
[----:B------:R0:W-:Y:S04]  /*331d0*/  STL [R1+0x36e4], R28 ;  /* 0x0036e41c01007387 */ /* 0x0001e80000100800 */
[----:B------:R-:W4:Y:S04]  /*331e0*/  LDL R58, [R1+0x2284] ;  /* 0x00228400013a7983 */ /* 0x000f280000100800 */
[----:B------:R-:W4:Y:S04]  /*331f0*/  LDL R54, [R1+0x2290] ;  /* 0x0022900001367983 */ /* 0x000f280000100800 */
[----:B0-----:R-:W4:Y:S04]  /*33200*/  LDL R28, [R1+0x220c] ;  /* 0x00220c00011c7983 */ /* 0x001f280000100800 */
[----:B--2---:R0:W-:Y:S04]  /*33210*/  STL [R1+0x36e8], R27 ;  /* 0x0036e81b01007387 */ /* 0x0041e80000100800 */
[----:B0-----:R-:W2:Y:S01]  /*33220*/  LDL R27, [R1+0x2274] ;  /* 0x00227400011b7983 */ /* 0x001ea20000100800 */
[----:B------:R-:W-:Y:S01]  /*33230*/  PRMT R26, RZ, 0x7610, R26 ;  /* 0x00007610ff1a7816 */ /* 0x000fe2000000001a */
[----:B---3--:R-:W-:Y:S01]  /*33240*/  @!P3 IMAD.MOV.U32 R4, RZ, RZ, R52 ;  /* 0x000000ffff04b224 */ /* 0x008fe200078e0034 */
[----:B------:R-:W-:Y:S01]  /*33250*/  PRMT R25, RZ, 0x7610, R25 ;  /* 0x00007610ff197816 */ /* 0x000fe20000000019 */
[----:B------:R-:W3:Y:S01]  /*33260*/  LDL R52, [R1+0x228c] ;  /* 0x00228c0001347983 */ /* 0x000ee20000100800 */
[----:B----4-:R-:W-:-:S03]  /*33270*/  @!P3 IMAD.MOV.U32 R5, RZ, RZ, R28 ;  /* 0x000000ffff05b224 */ /* 0x010fc600078e001c */
[----:B------:R-:W4:Y:S04]  /*33280*/  LDL R28, [R1+0x2298] ;  /* 0x00229800011c7983 */ /* 0x000f280000100800 */
[----:B------:R0:W3:Y:S02]  /*33290*/  @!P3 LDG.E.U16 R26, desc[UR32][R4.64] ;  /* 0x00000020041ab981 */ /* 0x0000e4000c1e1500 */
[----:B0-----:R-:W-:Y:S02]  /*332a0*/  @!P0 IMAD.MOV.U32 R4, RZ, RZ, R59 ;  /* 0x000000ffff048224 */ /* 0x001fe400078e003b */
[----:B--2---:R-:W-:-:S05]  /*332b0*/  @!P0 IMAD.MOV.U32 R5, RZ, RZ, R27 ;  /* 0x000000ffff058224 */ /* 0x004fca00078e001b */
[----:B------:R0:W2:Y:S01]  /*332c0*/  @!P0 LDG.E.U16 R25, desc[UR32][R4.64] ;  /* 0x0000002004198981 */ /* 0x0000a2000c1e1500 */
[----:B------:R-:W-:Y:S01]  /*332d0*/  PRMT R24, RZ, 0x7610, R24 ;  /* 0x00007610ff187816 */ /* 0x000fe20000000018 */
[----:B0-----:R-:W-:Y:S02]  /*332e0*/  @!P1 IMAD.MOV.U32 R4, RZ, RZ, R29 ;  /* 0x000000ffff049224 */ /* 0x001fe400078e001d */
[----:B------:R-:W-:-:S05]  /*332f0*/  @!P1 IMAD.MOV.U32 R5, RZ, RZ, R30 ;  /* 0x000000ffff059224 */ /* 0x000fca00078e001e */
[----:B------:R0:W4:Y:S02]  /*33300*/  @!P1 LDG.E.U16 R24, desc[UR32][R4.64] ;  /* 0x0000002004189981 */ /* 0x000124000c1e1500 */
[----:B0-----:R-:W-:Y:S02]  /*33310*/  @!P2 IMAD.MOV.U32 R5, RZ, RZ, R58 ;  /* 0x000000ffff05a224 */ /* 0x001fe400078e003a */
[----:B---3--:R0:W-:Y:S04]  /*33320*/  STL [R1+0x36ec], R26 ;  /* 0x0036ec1a01007387 */ /* 0x0081e80000100800 */
[----:B--2---:R1:W-:Y:S04]  /*33330*/  STL [R1+0x36f0], R25 ;  /* 0x0036f01901007387 */ /* 0x0043e80000100800 */
[----:B------:R-:W2:Y:S04]  /*33340*/  LDL R30, [R1+0x22f4] ;  /* 0x0022f400011e7983 */ /* 0x000ea80000100800 */
[----:B------:R-:W3:Y:S04]  /*33350*/  LDL R29, [R1+0x2300] ;  /* 0x00230000011d7983 */ /* 0x000ee80000100800 */
[----:B------:R-:W3:Y:S04]  /*33360*/  LDL R59, [R1+0x22fc] ;  /* 0x0022fc00013b7983 */ /* 0x000ee80000100800 */
[----:B------:R-:W3:Y:S04]  /*33370*/  LDL R58, [R1+0x2308] ;  /* 0x00230800013a7983 */ /* 0x000ee80000100800 */
[----:B------:R-:W3:Y:S04]  /*33380*/  LDL R27, [R1+0x2304] ;  /* 0x00230400011b7983 */ /* 0x000ee80000100800 */
[----:B0-----:R-:W3:Y:S01]  /*33390*/  LDL R26, [R1+0x2310] ;  /* 0x00231000011a7983 */ /* 0x001ee20000100800 */
[----:B------:R-:W-:Y:S01]  /*333a0*/  PRMT R23, RZ, 0x7610, R23 ;  /* 0x00007610ff177816 */ /* 0x000fe20000000017 */
[----:B------:R-:W-:-:S02]  /*333b0*/  @!P2 IMAD.MOV.U32 R4, RZ, RZ, R54 ;  /* 0x000000ffff04a224 */ /* 0x000fc400078e0036 */
[----:B------:R-:W3:Y:S04]  /*333c0*/  LDL R54, [R1+0x230c] ;  /* 0x00230c0001367983 */ /* 0x000ee80000100800 */
[----:B------:R0:W3:Y:S01]  /*333d0*/  @!P2 LDG.E.U16 R23, desc[UR32][R4.64] ;  /* 0x000000200417a981 */ /* 0x0000e2000c1e1500 */
[----:B------:R-:W-:-:S03]  /*333e0*/  PRMT R22, RZ, 0x7610, R22 ;  /* 0x00007610ff167816 */ /* 0x000fc60000000016 */
[----:B-1----:R-:W3:Y:S01]  /*333f0*/  LDL R25, [R1+0xba0] ;  /* 0x000ba00001197983 */ /* 0x002ee20000100800 */
[----:B0-----:R-:W-:-:S03]  /*33400*/  @!P3 IMAD.MOV.U32 R5, RZ, RZ, R52 ;  /* 0x000000ffff05b224 */ /* 0x001fc600078e0034 */
[----:B------:R-:W3:Y:S01]  /*33410*/  LDL R52, [R1+0x2318] ;  /* 0x0023180001347983 */ /* 0x000ee20000100800 */
[----:B----4-:R-:W-:-:S03]  /*33420*/  @!P3 IMAD.MOV.U32 R4, RZ, RZ, R28 ;  /* 0x000000ffff04b224 */ /* 0x010fc600078e001c */
[----:B------:R-:W4:Y:S04]  /*33430*/  LDL R28, [R1+0xb9c] ;  /* 0x000b9c00011c7983 */ /* 0x000f280000100800 */
[----:B------:R2:W4:Y:S01]  /*33440*/  @!P3 LDG.E.U16 R22, desc[UR32][R4.64] ;  /* 0x000000200416b981 */ /* 0x000522000c1e1500 */
[----:B------:R-:W-:Y:S02]  /*33450*/  PRMT R21, RZ, 0x7610, R21 ;  /* 0x00007610ff157816 */ /* 0x000fe40000000015 */
[----:B------:R-:W-:Y:S01]  /*33460*/  PRMT R20, RZ, 0x7610, R20 ;  /* 0x00007610ff147816 */ /* 0x000fe20000000014 */
[----:B--2---:R-:W-:Y:S02]  /*33470*/  @!P0 IMAD.MOV.U32 R5, RZ, RZ, R30 ;  /* 0x000000ffff058224 */ /* 0x004fe400078e001e */
[----:B---3--:R-:W-:Y:S01]  /*33480*/  @!P0 IMAD.MOV.U32 R4, RZ, RZ, R29 ;  /* 0x000000ffff048224 */ /* 0x008fe200078e001d */
[----:B------:R-:W2:Y:S04]  /*33490*/  LDL R30, [R1+0x20fc] ;  /* 0x0020fc00011e7983 */ /* 0x000ea80000100800 */
[----:B------:R-:W3:Y:S04]  /*334a0*/  LDL R29, [R1+0x2130] ;  /* 0x00213000011d7983 */ /* 0x000ee80000100800 */
[----:B------:R0:W3:Y:S02]  /*334b0*/  @!P0 LDG.E.U16 R21, desc[UR32][R4.64] ;  /* 0x0000002004158981 */ /* 0x0000e4000c1e1500 */
[----:B0-----:R-:W-:-:S02]  /*334c0*/  @!P1 IMAD.MOV.U32 R4, RZ, RZ, R58 ;  /* 0x000000ffff049224 */ /* 0x001fc400078e003a */
[----:B------:R-:W-:-:S05]  /*334d0*/  @!P1 IMAD.MOV.U32 R5, RZ, RZ, R59 ;  /* 0x000000ffff059224 */ /* 0x000fca00078e003b */
[----:B------:R0:W3:Y:S02]  /*334e0*/  @!P1 LDG.E.U16 R20, desc[UR32][R4.64] ;  /* 0x0000002004149981 */ /* 0x0000e4000c1e1500 */
[----:B0-----:R-:W-:Y:S02]  /*334f0*/  @!P2 IMAD.MOV.U32 R4, RZ, RZ, R26 ;  /* 0x000000ffff04a224 */ /* 0x001fe400078e001a */
[----:B------:R-:W-:Y:S01]  /*33500*/  @!P2 IMAD.MOV.U32 R5, RZ, RZ, R27 ;  /* 0x000000ffff05a224 */ /* 0x000fe200078e001b */
[----:B------:R-:W3:Y:S04]  /*33510*/  LDL R26, [R1+0x212c] ;  /* 0x00212c00011a7983 */ /* 0x000ee80000100800 */
[----:B------:R-:W3:Y:S01]  /*33520*/  LDL R27, [R1+0x2128] ;  /* 0x00212800011b7983 */ /* 0x000ee20000100800 */
[----:B------:R-:W-:-:S02]  /*33530*/  PRMT R19, RZ, 0x7610, R19 ;  /* 0x00007610ff137816 */ /* 0x000fc40000000013 */
[----:B------:R-:W-:-:S04]  /*33540*/  PRMT R18, RZ, 0x7610, R18 ;  /* 0x00007610ff127816 */ /* 0x000fc80000000012 */
[----:B------:R0:W3:Y:S01]  /*33550*/  @!P2 LDG.E.U16 R19, desc[UR32][R4.64] ;  /* 0x000000200413a981 */ /* 0x0000e2000c1e1500 */
[----:B------:R-:W-:Y:S01]  /*33560*/  PRMT R31, RZ, 0x7610, R31 ;  /* 0x00007610ff1f7816 */ /* 0x000fe2000000001f */
[----:B0-----:R-:W-:Y:S02]  /*33570*/  @!P3 IMAD.MOV.U32 R4, RZ, RZ, R52 ;  /* 0x000000ffff04b224 */ /* 0x001fe400078e0034 */
[----:B------:R-:W-:Y:S01]  /*33580*/  @!P3 IMAD.MOV.U32 R5, RZ, RZ, R54 ;  /* 0x000000ffff05b224 */ /* 0x000fe200078e0036 */
[----:B------:R-:W-:Y:S02]  /*33590*/  PRMT R0, RZ, 0x7610, R0 ;  /* 0x00007610ff007816 */ /* 0x000fe40000000000 */
[----:B------:R-:W-:Y:S01]  /*335a0*/  PRMT R2, RZ, 0x7610, R2 ;  /* 0x00007610ff027816 */ /* 0x000fe20000000002 */
[----:B------:R-:W3:Y:S04]  /*335b0*/  LDL R52, [R1+0x211c] ;  /* 0x00211c0001347983 */ /* 0x000ee80000100800 */
[----:B------:R0:W3:Y:S02]  /*335c0*/  @!P3 LDG.E.U16 R18, desc[UR32][R4.64] ;  /* 0x000000200412b981 */ /* 0x0000e4000c1e1500 */
[----:B0-----:R-:W-:-:S02]  /*335d0*/  @!P3 IMAD.MOV.U32 R4, RZ, RZ, R25 ;  /* 0x000000ffff04b224 */ /* 0x001fc400078e0019 */
[----:B----4-:R-:W-:Y:S01]  /*335e0*/  @!P3 IMAD.MOV.U32 R5, RZ, RZ, R28 ;  /* 0x000000ffff05b224 */ /* 0x010fe200078e001c */
[----:B------:R-:W4:Y:S04]  /*335f0*/  LDL R25, [R1+0x2124] ;  /* 0x0021240001197983 */ /* 0x000f280000100800 */
[----:B------:R-:W4:Y:S04]  /*33600*/  LDL R28, [R1+0x2120] ;  /* 0x00212000011c7983 */ /* 0x000f280000100800 */
[----:B------:R2:W4:Y:S02]  /*33610*/  @!P3 LDG.E.U16 R31, desc[UR32][R4.64] ;  /* 0x00000020041fb981 */ /* 0x000524000c1e1500 */
[----:B--2---:R-:W-:-:S02]  /*33620*/  @!P0 IMAD.MOV.U32 R5, RZ, RZ, R30 ;  /* 0x000000ffff058224 */ /* 0x004fc400078e001e */
[----:B---3--:R-:W-:-:S05]  /*33630*/  @!P0 IMAD.MOV.U32 R4, RZ, RZ, R29 ;  /* 0x000000ffff048224 */ /* 0x008fca00078e001d */
[----:B------:R0:W2:Y:S02]  /*33640*/  @!P0 LDG.E.U16 R0, desc[UR32][R4.64] ;  /* 0x0000002004008981 */ /* 0x0000a4000c1e1500 */
[----:B0-----:R-:W-:Y:S02]  /*33650*/  @!P1 IMAD.MOV.U32 R4, RZ, RZ, R26 ;  /* 0x000000ffff049224 */ /* 0x001fe400078e001a */
[----:B------:R-:W-:-:S05]  /*33660*/  @!P1 IMAD.MOV.U32 R5, RZ, RZ, R27 ;  /* 0x000000ffff059224 */ /* 0x000fca00078e001b */
[----:B------:R0:W3:Y:S01]  /*33670*/  @!P1 LDG.E.U16 R2, desc[UR32][R4.64] ;  /* 0x0000002004029981 */ /* 0x0000e2000c1e1500 */
[----:B------:R-:W-:-:S03]  /*33680*/  PRMT R61, RZ, 0x7610, R61 ;  /* 0x00007610ff3d7816 */ /* 0x000fc6000000003d */
[----:B----4-:R1:W-:Y:S04]  /*33690*/  STL [R1+0x18], R31 ;  /* 0x0000181f01007387 */ /* 0x0103e80000100800 */
[----:B-1----:R-:W4:Y:S01]  /*336a0*/  LDL R31, [R1+0x2138] ;  /* 0x00213800011f7983 */ /* 0x002f220000100800 */
[----:B0-----:R-:W-:Y:S02]  /*336b0*/  @!P2 IMAD.MOV.U32 R4, RZ, RZ, R25 ;  /* 0x000000ffff04a224 */ /* 0x001fe400078e0019 */
[----:B------:R-:W-:-:S05]  /*336c0*/  @!P2 IMAD.MOV.U32 R5, RZ, RZ, R28 ;  /* 0x000000ffff05a224 */ /* 0x000fca00078e001c */
[----:B------:R0:W4:Y:S04]  /*336d0*/  @!P2 LDG.E.U16 R61, desc[UR32][R4.64] ;  /* 0x00000020043da981 */ /* 0x000128000c1e1500 */
[----:B--2---:R-:W-:Y:S04]  /*336e0*/  STL [R1+0x36a0], R0 ;  /* 0x0036a00001007387 */ /* 0x004fe80000100800 */
[----:B------:R-:W2:Y:S04]  /*336f0*/  LDL R30, [R1+0x2194] ;  /* 0x00219400011e7983 */ /* 0x000ea80000100800 */
[----:B------:R-:W2:Y:S04]  /*33700*/  LDL R29, [R1+0x21a0] ;  /* 0x0021a000011d7983 */ /* 0x000ea80000100800 */
[----:B------:R-:W2:Y:S04]  /*33710*/  LDL R27, [R1+0x219c] ;  /* 0x00219c00011b7983 */ /* 0x000ea80000100800 */
[----:B------:R-:W2:Y:S04]  /*33720*/  LDL R26, [R1+0x21a8] ;  /* 0x0021a800011a7983 */ /* 0x000ea80000100800 */
[----:B---3--:R1:W-:Y:S04]  /*33730*/  STL [R1+0x36a4], R2 ;  /* 0x0036a40201007387 */ /* 0x0083e80000100800 */
[----:B------:R-:W3:Y:S04]  /*33740*/  LDL R28, [R1+0x21a4] ;  /* 0x0021a400011c7983 */ /* 0x000ee80000100800 */
[----:B------:R-:W3:Y:S01]  /*33750*/  LDL R25, [R1+0x21b0] ;  /* 0x0021b00001197983 */ /* 0x000ee20000100800 */
[----:B------:R-:W-:Y:S01]  /*33760*/  PRMT R60, RZ, 0x7610, R60 ;  /* 0x00007610ff3c7816 */ /* 0x000fe2000000003c */
[----:B0-----:R-:W-:Y:S01]  /*33770*/  @!P3 IMAD.MOV.U32 R5, RZ, RZ, R52 ;  /* 0x000000ffff05b224 */ /* 0x001fe200078e0034 */
[----:B------:R-:W-:-:S02]  /*33780*/  PRMT R50, RZ, 0x7610, R50 ;  /* 0x00007610ff327816 */ /* 0x000fc40000000032 */
[----:B------:R-:W-:Y:S02]  /*33790*/  PRMT R48, RZ, 0x7610, R48 ;  /* 0x00007610ff307816 */ /* 0x000fe40000000030 */
[----:B------:R-:W-:Y:S01]  /*337a0*/  PRMT R17, RZ, 0x7610, R17 ;  /* 0x00007610ff117816 */ /* 0x000fe20000000011 */
[----:B----4-:R-:W-:-:S05]  /*337b0*/  @!P3 IMAD.MOV.U32 R4, RZ, RZ, R31 ;  /* 0x000000ffff04b224 */ /* 0x010fca00078e001f */
[----:B------:R2:W4:Y:S04]  /*337c0*/  @!P3 LDG.E.U16 R60, desc[UR32][R4.64] ;  /* 0x00000020043cb981 */ /* 0x000528000c1e1500 */
[----:B------:R-:W-:Y:S04]  /*337d0*/  STL [R1+0x36a8], R61 ;  /* 0x0036a83d01007387 */ /* 0x000fe80000100800 */
[----:B-1----:R-:W4:Y:S04]  /*337e0*/  LDL R2, [R1+0x21ac] ;  /* 0x0021ac0001027983 */ /* 0x002f280000100800 */
[----:B------:R-:W4:Y:S01]  /*337f0*/  LDL R0, [R1+0x21b8] ;  /* 0x0021b80001007983 */ /* 0x000f220000100800 */
[----:B--2---:R-:W-:-:S02]  /*33800*/  @!P0 IMAD.MOV.U32 R5, RZ, RZ, R30 ;  /* 0x000000ffff058224 */ /* 0x004fc400078e001e */
[----:B------:R-:W-:-:S05]  /*33810*/  @!P0 IMAD.MOV.U32 R4, RZ, RZ, R29 ;  /* 0x000000ffff048224 */ /* 0x000fca00078e001d */
[----:B------:R0:W2:Y:S02]  /*33820*/  @!P0 LDG.E.U16 R50, desc[UR32][R4.64] ;  /* 0x0000002004328981 */ /* 0x0000a4000c1e1500 */
[----:B0-----:R-:W-:Y:S02]  /*33830*/  @!P1 IMAD.MOV.U32 R4, RZ, RZ, R26 ;  /* 0x000000ffff049224 */ /* 0x001fe400078e001a */
[----:B------:R-:W-:-:S05]  /*33840*/  @!P1 IMAD.MOV.U32 R5, RZ, RZ, R27 ;  /* 0x000000ffff059224 */ /* 0x000fca00078e001b */
[----:B------:R3:W2:Y:S02]  /*33850*/  @!P1 LDG.E.U16 R48, desc[UR32][R4.64] ;  /* 0x0000002004309981 */ /* 0x0006a4000c1e1500 */
[----:B---3--:R-:W-:Y:S02]  /*33860*/  @!P2 IMAD.MOV.U32 R4, RZ, RZ, R25 ;  /* 0x000000ffff04a224 */ /* 0x008fe400078e0019 */
[----:B------:R-:W-:-:S05]  /*33870*/  @!P2 IMAD.MOV.U32 R5, RZ, RZ, R28 ;  /* 0x000000ffff05a224 */ /* 0x000fca00078e001c */
[----:B------:R0:W3:Y:S04]  /*33880*/  @!P2 LDG.E.U16 R17, desc[UR32][R4.64] ;  /* 0x000000200411a981 */ /* 0x0000e8000c1e1500 */
[----:B----4-:R-:W-:Y:S01]  /*33890*/  STL [R1+0x36ac], R60 ;  /* 0x0036ac3c01007387 */ /* 0x010fe20000100800 */
[----:B0-----:R-:W-:Y:S02]  /*338a0*/  @!P3 IMAD.MOV.U32 R5, RZ, RZ, R2 ;  /* 0x000000ffff05b224 */ /* 0x001fe400078e0002 */
[----:B------:R-:W-:Y:S01]  /*338b0*/  @!P3 IMAD.MOV.U32 R4, RZ, RZ, R0 ;  /* 0x000000ffff04b224 */ /* 0x000fe200078e0000 */
[----:B--2---:R-:W-:Y:S04]  /*338c0*/  STL [R1+0x36b0], R50 ;  /* 0x0036b03201007387 */ /* 0x004fe80000100800 */
[----:B------:R-:W2:Y:S04]  /*338d0*/  LDL R27, [R1+0x2214] ;  /* 0x00221400011b7983 */ /* 0x000ea80000100800 */
[----:B------:R-:W4:Y:S04]  /*338e0*/  LDL R26, [R1+0x2220] ;  /* 0x00222000011a7983 */ /* 0x000f280000100800 */
[----:B------:R-:W-:Y:S04]  /*338f0*/  STL [R1+0x36b4], R48 ;  /* 0x0036b43001007387 */ /* 0x000fe80000100800 */
[----:B------:R-:W4:Y:S04]  /*33900*/  LDL R30, [R1+0x221c] ;  /* 0x00221c00011e7983 */ /* 0x000f280000100800 */
[----:B------:R-:W4:Y:S04]  /*33910*/  LDL R25, [R1+0x2228] ;  /* 0x0022280001197983 */ /* 0x000f280000100800 */
[----:B---3--:R0:W-:Y:S04]  /*33920*/  STL [R1+0x36b8], R17 ;  /* 0x0036b81101007387 */ /* 0x0081e80000100800 */
[----:B------:R-:W3:Y:S04]  /*33930*/  LDL R29, [R1+0x2224] ;  /* 0x00222400011d7983 */ /* 0x000ee80000100800 */
[----:B------:R-:W3:Y:S04]  /*33940*/  LDL R2, [R1+0x2230] ;  /* 0x0022300001027983 */ /* 0x000ee80000100800 */
[----:B------:R-:W3:Y:S04]  /*33950*/  LDL R28, [R1+0x222c] ;  /* 0x00222c00011c7983 */ /* 0x000ee80000100800 */
[----:B------:R-:W3:Y:S01]  /*33960*/  LDL R0, [R1+0x2238] ;  /* 0x0022380001007983 */ /* 0x000ee20000100800 */
[----:B------:R-:W-:-:S02]  /*33970*/  PRMT R16, RZ, 0x7610, R16 ;  /* 0x00007610ff107816 */ /* 0x000fc40000000010 */
[----:B------:R-:W-:-:S04]  /*33980*/  PRMT R15, RZ, 0x7610, R15 ;  /* 0x00007610ff0f7816 */ /* 0x000fc8000000000f */
[----:B------:R2:W3:Y:S01]  /*33990*/  @!P3 LDG.E.U16 R16, desc[UR32][R4.64] ;  /* 0x000000200410b981 */ /* 0x0004e2000c1e1500 */
[----:B------:R-:W-:Y:S02]  /*339a0*/  PRMT R14, RZ, 0x7610, R14 ;  /* 0x00007610ff0e7816 */ /* 0x000fe4000000000e */
[----:B------:R-:W-:Y:S02]  /*339b0*/  PRMT R13, RZ, 0x7610, R13 ;  /* 0x00007610ff0d7816 */ /* 0x000fe4000000000d */
[----:B------:R-:W-:Y:S01]  /*339c0*/  PRMT R12, RZ, 0x7610, R12 ;  /* 0x00007610ff0c7816 */ /* 0x000fe2000000000c */
[----:B--2---:R-:W-:Y:S02]  /*339d0*/  @!P0 IMAD.MOV.U32 R5, RZ, RZ, R27 ;  /* 0x000000ffff058224 */ /* 0x004fe400078e001b */
[----:B----4-:R-:W-:-:S05]  /*339e0*/  @!P0 IMAD.MOV.U32 R4, RZ, RZ, R26 ;  /* 0x000000ffff048224 */ /* 0x010fca00078e001a */
[----:B------:R1:W2:Y:S02]  /*339f0*/  @!P0 LDG.E.U16 R15, desc[UR32][R4.64] ;  /* 0x00000020040f8981 */ /* 0x0002a4000c1e1500 */
[----:B-1----:R-:W-:Y:S02]  /*33a00*/  @!P1 IMAD.MOV.U32 R5, RZ, RZ, R30 ;  /* 0x000000ffff059224 */ /* 0x002fe400078e001e */
[----:B------:R-:W-:-:S05]  /*33a10*/  @!P1 IMAD.MOV.U32 R4, RZ, RZ, R25 ;  /* 0x000000ffff049224 */ /* 0x000fca00078e0019 */
[----:B------:R3:W4:Y:S02]  /*33a20*/  @!P1 LDG.E.U16 R14, desc[UR32][R4.64] ;  /* 0x00000020040e9981 */ /* 0x000724000c1e1500 */
[----:B---3--:R-:W-:Y:S02]  /*33a30*/  @!P2 IMAD.MOV.U32 R5, RZ, RZ, R29 ;  /* 0x000000ffff05a224 */ /* 0x008fe400078e001d */
[----:B------:R-:W-:-:S05]  /*33a40*/  @!P2 IMAD.MOV.U32 R4, RZ, RZ, R2 ;  /* 0x000000ffff04a224 */ /* 0x000fca00078e0002 */
[----:B------:R1:W3:Y:S02]  /*33a50*/  @!P2 LDG.E.U16 R13, desc[UR32][R4.64] ;  /* 0x00000020040da981 */ /* 0x0002e4000c1e1500 */
[----:B-1----:R-:W-:Y:S02]  /*33a60*/  @!P3 IMAD.MOV.U32 R4, RZ, RZ, R0 ;  /* 0x000000ffff04b224 */ /* 0x002fe400078e0000 */
[----:B------:R-:W-:-:S05]  /*33a70*/  @!P3 IMAD.MOV.U32 R5, RZ, RZ, R28 ;  /* 0x000000ffff05b224 */ /* 0x000fca00078e001c */
[----:B------:R-:W3:Y:S04]  /*33a80*/  @!P3 LDG.E.U16 R12, desc[UR32][R4.64] ;  /* 0x00000020040cb981 */ /* 0x000ee8000c1e1500 */
[----:B------:R-:W-:Y:S04]  /*33a90*/  STL [R1+0x36bc], R16 ;  /* 0x0036bc1001007387 */ /* 0x000fe80000100800 */
[----:B------:R-:W3:Y:S04]  /*33aa0*/  LDL R27, [R1+0x2294] ;  /* 0x00229400011b7983 */ /* 0x000ee80000100800 */
[----:B------:R-:W3:Y:S04]  /*33ab0*/  LDL R26, [R1+0x22a0] ;  /* 0x0022a000011a7983 */ /* 0x000ee80000100800 */
[----:B--2---:R1:W-:Y:S04]  /*33ac0*/  STL [R1+0x36c0], R15 ;  /* 0x0036c00f01007387 */ /* 0x0043e80000100800 */
[----:B------:R-:W2:Y:S04]  /*33ad0*/  LDL R25, [R1+0x229c] ;  /* 0x00229c0001197983 */ /* 0x000ea80000100800 */
[----:B0-----:R-:W2:Y:S04]  /*33ae0*/  LDL R17, [R1+0x22b0] ;  /* 0x0022b00001117983 */ /* 0x001ea80000100800 */
[----:B-1----:R-:W2:Y:S04]  /*33af0*/  LDL R15, [R1+0x22a8] ;  /* 0x0022a800010f7983 */ /* 0x002ea80000100800 */
[----:B----4-:R0:W-:Y:S04]  /*33b00*/  STL [R1+0x36c4], R14 ;  /* 0x0036c40e01007387 */ /* 0x0101e80000100800 */
[----:B------:R-:W4:Y:S04]  /*33b10*/  LDL R2, [R1+0x22b8] ;  /* 0x0022b80001027983 */ /* 0x000f280000100800 */
[----:B0-----:R-:W4:Y:S04]  /*33b20*/  LDL R14, [R1+0x22a4] ;  /* 0x0022a400010e7983 */ /* 0x001f280000100800 */
[----:B---3--:R0:W-:Y:S04]  /*33b30*/  STL [R1+0x36c8], R13 ;  /* 0x0036c80d01007387 */ /* 0x0081e80000100800 */
[----:B------:R-:W3:Y:S04]  /*33b40*/  LDL R16, [R1+0x22ac] ;  /* 0x0022ac0001107983 */ /* 0x000ee80000100800 */
[----:B------:R-:W3:Y:S04]  /*33b50*/  LDL R0, [R1+0x2320] ;  /* 0x0023200001007983 */ /* 0x000ee80000100800 */
[----:B------:R1:W-:Y:S01]  /*33b60*/  STL [R1+0x36cc], R12 ;  /* 0x0036cc0c01007387 */ /* 0x0003e20000100800 */
[----:B------:R-:W-:Y:S01]  /*33b70*/  PRMT R11, RZ, 0x7610, R11 ;  /* 0x00007610ff0b7816 */ /* 0x000fe2000000000b */
[----:B------:R-:W-:-:S02]  /*33b80*/  @!P0 IMAD.MOV.U32 R5, RZ, RZ, R27 ;  /* 0x000000ffff058224 */ /* 0x000fc400078e001b */
[----:B------:R-:W-:Y:S01]  /*33b90*/  @!P0 IMAD.MOV.U32 R4, RZ, RZ, R26 ;  /* 0x000000ffff048224 */ /* 0x000fe200078e001a */
[----:B0-----:R-:W3:Y:S04]  /*33ba0*/  LDL R13, [R1+0x2328] ;  /* 0x00232800010d7983 */ /* 0x001ee80000100800 */
[----:B------:R2:W3:Y:S04]  /*33bb0*/  @!P0 LDG.E.U16 R11, desc[UR32][R4.64] ;  /* 0x00000020040b8981 */ /* 0x0004e8000c1e1500 */
[----:B-1----:R-:W3:Y:S01]  /*33bc0*/  LDL R12, [R1+0x2314] ;  /* 0x00231400010c7983 */ /* 0x002ee20000100800 */
[----:B------:R-:W-:-:S02]  /*33bd0*/  PRMT R10, RZ, 0x7610, R10 ;  /* 0x00007610ff0a7816 */ /* 0x000fc4000000000a */
[----:B------:R-:W-:Y:S02]  /*33be0*/  PRMT R9, RZ, 0x7610, R9 ;  /* 0x00007610ff097816 */ /* 0x000fe40000000009 */
[----:B------:R-:W-:Y:S01]  /*33bf0*/  PRMT R8, RZ, 0x7610, R8 ;  /* 0x00007610ff087816 */ /* 0x000fe20000000008 */
[----:B--2---:R-:W-:Y:S02]  /*33c00*/  @!P1 IMAD.MOV.U32 R5, RZ, RZ, R25 ;  /* 0x000000ffff059224 */ /* 0x004fe400078e0019 */
[----:B------:R-:W2:Y:S01]  /*33c10*/  LDL R25, [R1+0x2338] ;  /* 0x0023380001197983 */ /* 0x000ea20000100800 */
[----:B------:R-:W-:-:S03]  /*33c20*/  @!P1 IMAD.MOV.U32 R4, RZ, RZ, R15 ;  /* 0x000000ffff049224 */ /* 0x000fc600078e000f */
[----:B------:R-:W2:Y:S04]  /*33c30*/  LDL R15, [R1+0x231c] ;  /* 0x00231c00010f7983 */ /* 0x000ea80000100800 */
[----:B------:R0:W2:Y:S02]  /*33c40*/  @!P1 LDG.E.U16 R10, desc[UR32][R4.64] ;  /* 0x00000020040a9981 */ /* 0x0000a4000c1e1500 */
[----:B0-----:R-:W-:Y:S01]  /*33c50*/  @!P2 IMAD.MOV.U32 R4, RZ, RZ, R17 ;  /* 0x000000ffff04a224 */ /* 0x001fe200078e0011 */
[----:B------:R-:W-:Y:S02]  /*33c60*/  PRMT R7, RZ, 0x7610, R7 ;  /* 0x00007610ff077816 */ /* 0x000fe40000000007 */
[----:B------:R-:W-:Y:S01]  /*33c70*/  PRMT R6, RZ, 0x7610, R6 ;  /* 0x00007610ff067816 */ /* 0x000fe20000000006 */
[----:B----4-:R-:W-:Y:S01]  /*33c80*/  @!P2 IMAD.MOV.U32 R5, RZ, RZ, R14 ;  /* 0x000000ffff05a224 */ /* 0x010fe200078e000e */
[----:B------:R-:W4:Y:S04]  /*33c90*/  LDL R17, [R1+0xb84] ;  /* 0x000b840001117983 */ /* 0x000f280000100800 */
[----:B------:R-:W4:Y:S04]  /*33ca0*/  LDL R14, [R1+0x2330] ;  /* 0x00233000010e7983 */ /* 0x000f280000100800 */
[----:B------:R0:W4:Y:S02]  /*33cb0*/  @!P2 LDG.E.U16 R9, desc[UR32][R4.64] ;  /* 0x000000200409a981 */ /* 0x000124000c1e1500 */
[----:B0-----:R-:W-:-:S02]  /*33cc0*/  @!P3 IMAD.MOV.U32 R4, RZ, RZ, R2 ;  /* 0x000000ffff04b224 */ /* 0x001fc400078e0002 */
[----:B---3--:R-:W-:Y:S01]  /*33cd0*/  @!P3 IMAD.MOV.U32 R5, RZ, RZ, R16 ;  /* 0x000000ffff05b224 */ /* 0x008fe200078e0010 */
[----:B------:R-:W3:Y:S04]  /*33ce0*/  LDL R2, [R1+0xb98] ;  /* 0x000b980001027983 */ /* 0x000ee80000100800 */
[----:B------:R-:W3:Y:S04]  /*33cf0*/  LDL R16, [R1+0x2324] ;  /* 0x0023240001107983 */ /* 0x000ee80000100800 */
[----:B------:R0:W3:Y:S02]  /*33d00*/  @!P3 LDG.E.U16 R8, desc[UR32][R4.64] ;  /* 0x000000200408b981 */ /* 0x0000e4000c1e1500 */
[----:B0-----:R-:W-:-:S02]  /*33d10*/  @!P0 IMAD.MOV.U32 R5, RZ, RZ, R12 ;  /* 0x000000ffff058224 */ /* 0x001fc400078e000c */
[----:B------:R-:W3:Y:S01]  /*33d20*/  LDL R12, [R1+0xb94] ;  /* 0x000b9400010c7983 */ /* 0x000ee20000100800 */
[----:B------:R-:W-:-:S03]  /*33d30*/  @!P0 IMAD.MOV.U32 R4, RZ, RZ, R0 ;  /* 0x000000ffff048224 */ /* 0x000fc600078e0000 */
[----:B------:R-:W3:Y:S01]  /*33d40*/  LDL R0, [R1+0xb90] ;  /* 0x000b900001007983 */ /* 0x000ee20000100800 */
[----:B------:R-:W-:-:S03]  /*33d50*/  @!P1 IMAD.MOV.U32 R30, RZ, RZ, R13 ;  /* 0x000000ffff1e9224 */ /* 0x000fc600078e000d */
[----:B------:R-:W3:Y:S04]  /*33d60*/  LDL R13, [R1+0xb88] ;  /* 0x000b8800010d7983 */ /* 0x000ee80000100800 */
[----:B------:R0:W3:Y:S02]  /*33d70*/  @!P0 LDG.E.U16 R7, desc[UR32][R4.64] ;  /* 0x0000002004078981 */ /* 0x0000e4000c1e1500 */
[----:B0-----:R-:W-:Y:S02]  /*33d80*/  PRMT R4, RZ, 0x7610, R4 ;  /* 0x00007610ff047816 */ /* 0x001fe40000000004 */
[----:B------:R-:W-:Y:S02]  /*33d90*/  PRMT R5, RZ, 0x7610, R5 ;  /* 0x00007610ff057816 */ /* 0x000fe40000000005 */
[----:B------:R-:W-:Y:S01]  /*33da0*/  PRMT R46, RZ, 0x7610, R46 ;  /* 0x00007610ff2e7816 */ /* 0x000fe2000000002e */
[----:B--2---:R-:W-:-:S02]  /*33db0*/  @!P1 IMAD.MOV.U32 R31, RZ, RZ, R15 ;  /* 0x000000ffff1f9224 */ /* 0x004fc400078e000f */
[----:B------:R-:W2:Y:S04]  /*33dc0*/  LDL R15, [R1+0xb8c] ;  /* 0x000b8c00010f7983 */ /* 0x000ea80000100800 */
[----:B------:R0:W2:Y:S04]  /*33dd0*/  @!P1 LDG.E.U16 R6, desc[UR32][R30.64] ;  /* 0x000000201e069981 */ /* 0x0000a8000c1e1500 */
[----:B------:R1:W-:Y:S01]  /*33de0*/  STL [R1+0x2368], R3 ;  /* 0x0023680301007387 */ /* 0x0003e20000100800 */
[----:B0-----:R-:W-:Y:S02]  /*33df0*/  @!P3 IMAD.MOV.U32 R30, RZ, RZ, R25 ;  /* 0x000000ffff1eb224 */ /* 0x001fe400078e0019 */
[----:B------:R-:W-:-:S05]  /*33e00*/  @!P3 IMAD.MOV.U32 R31, RZ, RZ, R3 ;  /* 0x000000ffff1fb224 */ /* 0x000fca00078e0003 */
[----:B------:R4:W2:Y:S02]  /*33e10*/  @!P3 LDG.E.U16 R4, desc[UR32][R30.64] ;  /* 0x000000201e04b981 */ /* 0x0008a4000c1e1500 */
[----:B----4-:R-:W-:Y:S02]  /*33e20*/  @!P2 IMAD.MOV.U32 R30, RZ, RZ, R14 ;  /* 0x000000ffff1ea224 */ /* 0x010fe400078e000e */
[----:B------:R-:W4:Y:S01]  /*33e30*/  LDL R14, [R1+0xb80] ;  /* 0x000b8000010e7983 */ /* 0x000f220000100800 */
[----:B---3--:R-:W-:-:S03]  /*33e40*/  @!P2 IMAD.MOV.U32 R31, RZ, RZ, R16 ;  /* 0x000000ffff1fa224 */ /* 0x008fc600078e0010 */
[----:B------:R-:W3:Y:S04]  /*33e50*/  LDL R16, [R1+0xb7c] ;  /* 0x000b7c0001107983 */ /* 0x000ee80000100800 */
[----:B-1----:R-:W3:Y:S01]  /*33e60*/  LDL.LU R3, [R1+0x22cc] ;  /* 0x0022cc0001037983 */ /* 0x002ee20000300800 */
[----:B------:R-:W-:Y:S02]  /*33e70*/  PRMT R44, RZ, 0x7610, R44 ;  /* 0x00007610ff2c7816 */ /* 0x000fe4000000002c */
[----:B------:R-:W-:Y:S01]  /*33e80*/  PRMT R42, RZ, 0x7610, R42 ;  /* 0x00007610ff2a7816 */ /* 0x000fe2000000002a */
[----:B------:R0:W3:Y:S01]  /*33e90*/  @!P2 LDG.E.U16 R5, desc[UR32][R30.64] ;  /* 0x000000201e05a981 */ /* 0x0000e2000c1e1500 */
[----:B------:R-:W-:-:S03]  /*33ea0*/  PRMT R40, RZ, 0x7610, R40 ;  /* 0x00007610ff287816 */ /* 0x000fc60000000028 */
[----:B------:R-:W3:Y:S04]  /*33eb0*/  LDL R25, [R1+0x2158] ;  /* 0x0021580001197983 */ /* 0x000ee80000100800 */
[----:B------:R-:W3:Y:S01]  /*33ec0*/  LDL R26, [R1+0x214c] ;  /* 0x00214c00011a7983 */ /* 0x000ee20000100800 */
[----:B------:R-:W-:Y:S02]  /*33ed0*/  PRMT R38, RZ, 0x7610, R38 ;  /* 0x00007610ff267816 */ /* 0x000fe40000000026 */
[----:B------:R-:W-:Y:S02]  /*33ee0*/  PRMT R36, RZ, 0x7610, R36 ;  /* 0x00007610ff247816 */ /* 0x000fe40000000024 */
[----:B------:R-:W-:Y:S02]  /*33ef0*/  PRMT R34, RZ, 0x7610, R34 ;  /* 0x00007610ff227816 */ /* 0x000fe40000000022 */
[----:B------:R-:W-:-:S02]  /*33f00*/  PRMT R32, RZ, 0x7610, R32 ;  /* 0x00007610ff207816 */ /* 0x000fc40000000020 */
[----:B------:R-:W-:Y:S02]  /*33f10*/  PRMT R33, RZ, 0x7610, R33 ;  /* 0x00007610ff217816 */ /* 0x000fe40000000021 */
[----:B------:R-:W-:Y:S01]  /*33f20*/  PRMT R35, RZ, 0x7610, R35 ;  /* 0x00007610ff237816 */ /* 0x000fe20000000023 */
[----:B0-----:R-:W-:Y:S02]  /*33f30*/  @!P0 IMAD.MOV.U32 R30, RZ, RZ, R2 ;  /* 0x000000ffff1e8224 */ /* 0x001fe400078e0002 */
[----:B------:R-:W-:Y:S01]  /*33f40*/  @!P0 IMAD.MOV.U32 R31, RZ, RZ, R12 ;  /* 0x000000ffff1f8224 */ /* 0x000fe200078e000c */
[----:B------:R-:W3:Y:S04]  /*33f50*/  LDL R2, [R1+0x2140] ;  /* 0x0021400001027983 */ /* 0x000ee80000100800 */
[----:B------:R-:W3:Y:S04]  /*33f60*/  LDL R12, [R1+0x2134] ;  /* 0x00213400010c7983 */ /* 0x000ee80000100800 */
[----:B------:R0:W3:Y:S04]  /*33f70*/  @!P0 LDG.E.U16 R46, desc[UR32][R30.64] ;  /* 0x000000201e2e8981 */ /* 0x0000e8000c1e1500 */
[----:B------:R-:W3:Y:S04]  /*33f80*/  LDL R28, [R1+0x223c] ;  /* 0x00223c00011c7983 */ /* 0x000ee80000100800 */
[----:B------:R-:W3:Y:S01]  /*33f90*/  LDL R27, [R1+0x2244] ;  /* 0x00224400011b7983 */ /* 0x000ee20000100800 */
[----:B0-----:R-:W-:-:S03]  /*33fa0*/  @!P1 IMAD.MOV.U32 R30, RZ, RZ, R0 ;  /* 0x000000ffff1e9224 */ /* 0x001fc600078e0000 */
[----:B------:R-:W3:Y:S01]  /*33fb0*/  LDL R0, [R1+0x2148] ;  /* 0x0021480001007983 */ /* 0x000ee20000100800 */
[----:B--2---:R-:W-:-:S03]  /*33fc0*/  @!P1 IMAD.MOV.U32 R31, RZ, RZ, R15 ;  /* 0x000000ffff1f9224 */ /* 0x004fc600078e000f */
[----:B------:R-:W2:Y:S04]  /*33fd0*/  LDL R15, [R1+0x213c] ;  /* 0x00213c00010f7983 */ /* 0x000ea80000100800 */
[----:B------:R0:W2:Y:S02]  /*33fe0*/  @!P1 LDG.E.U16 R44, desc[UR32][R30.64] ;  /* 0x000000201e2c9981 */ /* 0x0000a4000c1e1500 */
[----:B0-----:R-:W-:Y:S02]  /*33ff0*/  @!P2 IMAD.MOV.U32 R30, RZ, RZ, R13 ;  /* 0x000000ffff1ea224 */ /* 0x001fe400078e000d */
[----:B------:R-:W-:Y:S01]  /*34000*/  @!P2 IMAD.MOV.U32 R31, RZ, RZ, R17 ;  /* 0x000000ffff1fa224 */ /* 0x000fe200078e0011 */
[----:B------:R-:W2:Y:S04]  /*34010*/  LDL R13, [R1+0x2150] ;  /* 0x00215000010d7983 */ /* 0x000ea80000100800 */
[----:B------:R-:W2:Y:S04]  /*34020*/  LDL R17, [R1+0x21bc] ;  /* 0x0021bc0001117983 */ /* 0x000ea80000100800 */
[----:B------:R4:W2:Y:S02]  /*34030*/  @!P2 LDG.E.U16 R42, desc[UR32][R30.64] ;  /* 0x000000201e2aa981 */ /* 0x0008a4000c1e1500 */
[----:B----4-:R-:W-:-:S02]  /*34040*/  @!P3 IMAD.MOV.U32 R30, RZ, RZ, R14 ;  /* 0x000000ffff1eb224 */ /* 0x010fc400078e000e */
[----:B------:R-:W4:Y:S01]  /*34050*/  LDL R14, [R1+0x2144] ;  /* 0x00214400010e7983 */ /* 0x000f220000100800 */
[----:B---3--:R-:W-:-:S03]  /*34060*/  @!P3 IMAD.MOV.U32 R31, RZ, RZ, R16 ;  /* 0x000000ffff1fb224 */ /* 0x008fc600078e0010 */
        /* <DEDUP_REMOVED lines=13> */
[----:B------:R-:W2:Y:S01]  /*34140*/  LDL R13, [R1+0x21d8] ;  /* 0x0021d800010d7983 */ /* 0x000ea20000100800 */
[----:B----4-:R-:W-:-:S03]  /*34150*/  @!P2 IMAD.MOV.U32 R31, RZ, RZ, R14 ;  /* 0x000000ffff1fa224 */ /* 0x010fc600078e000e */
[----:B------:R-:W4:Y:S04]  /*34160*/  LDL R14, [R1+0x21cc] ;  /* 0x0021cc00010e7983 */ /* 0x000f280000100800 */
[----:B------:R0:W4:Y:S02]  /*34170*/  @!P2 LDG.E.U16 R34, desc[UR32][R30.64] ;  /* 0x000000201e22a981 */ /* 0x000124000c1e1500 */
[----:B0-----:R-:W-:Y:S02]  /*34180*/  @!P3 IMAD.MOV.U32 R30, RZ, RZ, R25 ;  /* 0x000000ffff1eb224 */ /* 0x001fe400078e0019 */
[----:B------:R-:W-:Y:S01]  /*34190*/  @!P3 IMAD.MOV.U32 R31, RZ, RZ, R26 ;  /* 0x000000ffff1fb224 */ /* 0x000fe200078e001a */
[----:B------:R-:W4:Y:S04]  /*341a0*/  LDL R25, [R1+0x224c] ;  /* 0x00224c0001197983 */ /* 0x000f280000100800 */
[----:B------:R-:W4:Y:S04]  /*341b0*/  LDL R26, [R1+0x2250] ;  /* 0x00225000011a7983 */ /* 0x000f280000100800 */
[----:B------:R3:W4:Y:S02]  /*341c0*/  @!P3 LDG.E.U16 R32, desc[UR32][R30.64] ;  /* 0x000000201e20b981 */ /* 0x000724000c1e1500 */
[----:B---3--:R-:W-:-:S02]  /*341d0*/  @!P0 IMAD.MOV.U32 R30, RZ, RZ, R2 ;  /* 0x000000ffff1e8224 */ /* 0x008fc400078e0002 */
[----:B------:R-:W-:Y:S01]  /*341e0*/  @!P0 IMAD.MOV.U32 R31, RZ, RZ, R12 ;  /* 0x000000ffff1f8224 */ /* 0x000fe200078e000c */
[----:B------:R-:W3:Y:S04]  /*341f0*/  LDL R2, [R1+0x2240] ;  /* 0x0022400001027983 */ /* 0x000ee80000100800 */
[----:B------:R-:W3:Y:S04]  /*34200*/  LDL R12, [R1+0x2234] ;  /* 0x00223400010c7983 */ /* 0x000ee80000100800 */
[----:B------:R0:W3:Y:S02]  /*34210*/  @!P0 LDG.E.U16 R33, desc[UR32][R30.64] ;  /* 0x000000201e218981 */ /* 0x0000e4000c1e1500 */
[----:B0-----:R-:W-:-:S02]  /*34220*/  @!P1 IMAD.MOV.U32 R30, RZ, RZ, R16 ;  /* 0x000000ffff1e9224 */ /* 0x001fc400078e0010 */
[----:B------:R-:W-:Y:S01]  /*34230*/  @!P1 IMAD.MOV.U32 R31, RZ, RZ, R17 ;  /* 0x000000ffff1f9224 */ /* 0x000fe200078e0011 */
[----:B------:R-:W-:Y:S01]  /*34240*/  PRMT R37, RZ, 0x7610, R37 ;  /* 0x00007610ff257816 */ /* 0x000fe20000000025 */
[----:B------:R-:W3:Y:S04]  /*34250*/  LDL R17, [R1+0x2258] ;  /* 0x0022580001117983 */ /* 0x000ee80000100800 */
[----:B------:R0:W3:Y:S04]  /*34260*/  @!P1 LDG.E.U16 R35, desc[UR32][R30.64] ;  /* 0x000000201e239981 */ /* 0x0000e8000c1e1500 */
[----:B------:R-:W3:Y:S01]  /*34270*/  LDL R16, [R1+0x22b4] ;  /* 0x0022b40001107983 */ /* 0x000ee20000100800 */
[----:B0-----:R-:W-:-:S03]  /*34280*/  @!P2 IMAD.MOV.U32 R30, RZ, RZ, R0 ;  /* 0x000000ffff1ea224 */ /* 0x001fc600078e0000 */
[----:B------:R-:W3:Y:S01]  /*34290*/  LDL R0, [R1+0x2248] ;  /* 0x0022480001007983 */ /* 0x000ee20000100800 */
[----:B------:R-:W-:Y:S02]  /*342a0*/  PRMT R39, RZ, 0x7610, R39 ;  /* 0x00007610ff277816 */ /* 0x000fe40000000027 */
[----:B------:R-:W-:Y:S01]  /*342b0*/  PRMT R41, RZ, 0x7610, R41 ;  /* 0x00007610ff297816 */ /* 0x000fe20000000029 */
[----:B--2---:R-:W-:Y:S02]  /*342c0*/  @!P2 IMAD.MOV.U32 R31, RZ, RZ, R15 ;  /* 0x000000ffff1fa224 */ /* 0x004fe400078e000f */
[----:B------:R-:W2:Y:S04]  /*342d0*/  LDL R15, [R1+0x22c0] ;  /* 0x0022c000010f7983 */ /* 0x000ea80000100800 */
[----:B------:R0:W2:Y:S02]  /*342e0*/  @!P2 LDG.E.U16 R37, desc[UR32][R30.64] ;  /* 0x000000201e25a981 */ /* 0x0000a4000c1e1500 */
[----:B0-----:R-:W-:-:S02]  /*342f0*/  @!P3 IMAD.MOV.U32 R30, RZ, RZ, R13 ;  /* 0x000000ffff1eb224 */ /* 0x001fc400078e000d */
[----:B------:R-:W2:Y:S01]  /*34300*/  LDL R13, [R1+0x22c8] ;  /* 0x0022c800010d7983 */ /* 0x000ea20000100800 */
[----:B----4-:R-:W-:-:S03]  /*34310*/  @!P3 IMAD.MOV.U32 R31, RZ, RZ, R14 ;  /* 0x000000ffff1fb224 */ /* 0x010fc600078e000e */
[----:B------:R-:W4:Y:S04]  /*34320*/  LDL R14, [R1+0x22bc] ;  /* 0x0022bc00010e7983 */ /* 0x000f280000100800 */
[----:B------:R3:W4:Y:S02]  /*34330*/  @!P3 LDG.E.U16 R39, desc[UR32][R30.64] ;  /* 0x000000201e27b981 */ /* 0x000724000c1e1500 */
[----:B---3--:R-:W-:Y:S02]  /*34340*/  @!P0 IMAD.MOV.U32 R31, RZ, RZ, R12 ;  /* 0x000000ffff1f8224 */ /* 0x008fe400078e000c */
[----:B------:R-:W3:Y:S01]  /*34350*/  LDL R12, [R1+0x22c4] ;  /* 0x0022c400010c7983 */ /* 0x000ee20000100800 */
[----:B------:R-:W-:-:S03]  /*34360*/  @!P0 IMAD.MOV.U32 R30, RZ, RZ, R2 ;  /* 0x000000ffff1e8224 */ /* 0x000fc600078e0002 */
[----:B------:R-:W3:Y:S04]  /*34370*/  LDL R2, [R1+0x22d0] ;  /* 0x0022d00001027983 */ /* 0x000ee80000100800 */
[----:B------:R0:W3:Y:S02]  /*34380*/  @!P0 LDG.E.U16 R41, desc[UR32][R30.64] ;  /* 0x000000201e298981 */ /* 0x0000e4000c1e1500 */
[----:B0-----:R-:W-:Y:S02]  /*34390*/  @!P1 IMAD.MOV.U32 R30, RZ, RZ, R0 ;  /* 0x000000ffff1e9224 */ /* 0x001fe400078e0000 */
[----:B------:R-:W3:Y:S01]  /*343a0*/  LDL R0, [R1+0x22d8] ;  /* 0x0022d80001007983 */ /* 0x000ee20000100800 */
[----:B------:R-:W-:Y:S01]  /*343b0*/  PRMT R43, RZ, 0x7610, R43 ;  /* 0x00007610ff2b7816 */ /* 0x000fe2000000002b */
[----:B------:R-:W-:Y:S01]  /*343c0*/  @!P1 IMAD.MOV.U32 R31, RZ, RZ, R28 ;  /* 0x000000ffff1f9224 */ /* 0x000fe200078e001c */
[----:B------:R-:W-:-:S04]  /*343d0*/  PRMT R45, RZ, 0x7610, R45 ;  /* 0x00007610ff2d7816 */ /* 0x000fc8000000002d */
[----:B------:R0:W3:Y:S01]  /*343e0*/  @!P1 LDG.E.U16 R43, desc[UR32][R30.64] ;  /* 0x000000201e2b9981 */ /* 0x0000e2000c1e1500 */
[----:B------:R-:W-:Y:S01]  /*343f0*/  PRMT R47, RZ, 0x7610, R47 ;  /* 0x00007610ff2f7816 */ /* 0x000fe2000000002f */
[----:B0-----:R-:W-:Y:S02]  /*34400*/  @!P2 IMAD.MOV.U32 R30, RZ, RZ, R26 ;  /* 0x000000ffff1ea224 */ /* 0x001fe400078e001a */
[----:B------:R-:W-:-:S05]  /*34410*/  @!P2 IMAD.MOV.U32 R31, RZ, RZ, R27 ;  /* 0x000000ffff1fa224 */ /* 0x000fca00078e001b */
[----:B------:R0:W3:Y:S01]  /*34420*/  @!P2 LDG.E.U16 R45, desc[UR32][R30.64] ;  /* 0x000000201e2da981 */ /* 0x0000e2000c1e1500 */
[----:B------:R-:W-:Y:S01]  /*34430*/  PRMT R49, RZ, 0x7610, R49 ;  /* 0x00007610ff317816 */ /* 0x000fe20000000031 */
[----:B0-----:R-:W-:Y:S02]  /*34440*/  @!P3 IMAD.MOV.U32 R30, RZ, RZ, R17 ;  /* 0x000000ffff1eb224 */ /* 0x001fe400078e0011 */
[----:B------:R-:W-:Y:S01]  /*34450*/  @!P3 IMAD.MOV.U32 R31, RZ, RZ, R25 ;  /* 0x000000ffff1fb224 */ /* 0x000fe200078e0019 */
[----:B------:R-:W-:Y:S01]  /*34460*/  PRMT R51, RZ, 0x7610, R51 ;  /* 0x00007610ff337816 */ /* 0x000fe20000000033 */
[----:B------:R-:W3:Y:S04]  /*34470*/  LDL.LU R25, [R1+0xf0] ;  /* 0x0000f00001197983 */ /* 0x000ee80000300800 */
[----:B------:R0:W3:Y:S04]  /*34480*/  @!P3 LDG.E.U16 R47, desc[UR32][R30.64] ;  /* 0x000000201e2fb981 */ /* 0x0000e8000c1e1500 */
[----:B------:R-:W3:Y:S04]  /*34490*/  LDL.LU R26, [R1+0xec] ;  /* 0x0000ec00011a7983 */ /* 0x000ee80000300800 */
[----:B------:R-:W3:Y:S04]  /*344a0*/  LDL.LU R27, [R1+0xe8] ;  /* 0x0000e800011b7983 */ /* 0x000ee80000300800 */
[----:B------:R-:W3:Y:S04]  /*344b0*/  LDL.LU R28, [R1+0xc4] ;  /* 0x0000c400011c7983 */ /* 0x000ee80000300800 */
[----:B------:R-:W3:Y:S04]  /*344c0*/  LDL.LU R29, [R1+0xc0] ;  /* 0x0000c000011d7983 */ /* 0x000ee80000300800 */
[----:B------:R-:W3:Y:S04]  /*344d0*/  LDL.LU R52, [R1+0xbc] ;  /* 0x0000bc0001347983 */ /* 0x000ee80000300800 */
[----:B------:R-:W3:Y:S04]  /*344e0*/  LDL.LU R54, [R1+0xb8] ;  /* 0x0000b80001367983 */ /* 0x000ee80000300800 */
[----:B------:R-:W3:Y:S01]  /*344f0*/  LDL.LU R58, [R1+0x94] ;  /* 0x00009400013a7983 */ /* 0x000ee20000300800 */
[----:B0-----:R-:W-:-:S03]  /*34500*/  @!P0 IMAD.MOV.U32 R31, RZ, RZ, R16 ;  /* 0x000000ffff1f8224 */ /* 0x001fc600078e0010 */
[----:B------:R-:W3:Y:S01]  /*34510*/  LDL.LU R59, [R1+0x90] ;  /* 0x00009000013b7983 */ /* 0x000ee20000300800 */
[----:B------:R-:W-:Y:S02]  /*34520*/  PRMT R53, RZ, 0x7610, R53 ;  /* 0x00007610ff357816 */ /* 0x000fe40000000035 */
[----:B------:R-:W-:Y:S01]  /*34530*/  PRMT R55, RZ, 0x7610, R55 ;  /* 0x00007610ff377816 */ /* 0x000fe20000000037 */
[----:B--2---:R-:W-:-:S05]  /*34540*/  @!P0 IMAD.MOV.U32 R30, RZ, RZ, R15 ;  /* 0x000000ffff1e8224 */ /* 0x004fca00078e000f */
[----:B------:R0:W2:Y:S02]  /*34550*/  @!P0 LDG.E.U16 R49, desc[UR32][R30.64] ;  /* 0x000000201e318981 */ /* 0x0000a4000c1e1500 */
[----:B0-----:R-:W-:Y:S02]  /*34560*/  @!P1 IMAD.MOV.U32 R30, RZ, RZ, R13 ;  /* 0x000000ffff1e9224 */ /* 0x001fe400078e000d */
[----:B----4-:R-:W-:-:S05]  /*34570*/  @!P1 IMAD.MOV.U32 R31, RZ, RZ, R14 ;  /* 0x000000ffff1f9224 */ /* 0x010fca00078e000e */
[----:B------:R3:W4:Y:S02]  /*34580*/  @!P1 LDG.E.U16 R51, desc[UR32][R30.64] ;  /* 0x000000201e339981 */ /* 0x000724000c1e1500 */
[----:B---3--:R-:W-:Y:S02]  /*34590*/  @!P2 IMAD.MOV.U32 R31, RZ, RZ, R12 ;  /* 0x000000ffff1fa224 */ /* 0x008fe400078e000c */
[----:B------:R-:W3:Y:S04]  /*345a0*/  LDL.LU R12, [R1+0x64] ;  /* 0x00006400010c7983 */ /* 0x000ee80000300800 */
[----:B------:R-:W2:Y:S01]  /*345b0*/  LDL.LU R13, [R1+0x60] ;  /* 0x00006000010d7983 */ /* 0x000ea20000300800 */
[----:B------:R-:W-:-:S03]  /*345c0*/  @!P2 IMAD.MOV.U32 R30, RZ, RZ, R2 ;  /* 0x000000ffff1ea224 */ /* 0x000fc600078e0002 */
[----:B------:R-:W2:Y:S04]  /*345d0*/  LDL.LU R14, [R1+0x5c] ;  /* 0x00005c00010e7983 */ /* 0x000ea80000300800 */
[----:B------:R-:W2:Y:S04]  /*345e0*/  LDL.LU R15, [R1+0x58] ;  /* 0x00005800010f7983 */ /* 0x000ea80000300800 */
[----:B------:R-:W2:Y:S04]  /*345f0*/  LDL.LU R16, [R1+0x34] ;  /* 0x0000340001107983 */ /* 0x000ea80000300800 */
[----:B------:R-:W2:Y:S04]  /*34600*/  LDL.LU R17, [R1+0x30] ;  /* 0x0000300001117983 */ /* 0x000ea80000300800 */
[----:B------:R-:W2:Y:S04]  /*34610*/  LDL.LU R48, [R1+0x2c] ;  /* 0x00002c0001307983 */ /* 0x000ea80000300800 */
[----:B------:R0:W2:Y:S04]  /*34620*/  @!P2 LDG.E.U16 R53, desc[UR32][R30.64] ;  /* 0x000000201e35a981 */ /* 0x0000a8000c1e1500 */
[----:B------:R-:W2:Y:S04]  /*34630*/  LDL.LU R50, [R1+0x28] ;  /* 0x0000280001327983 */ /* 0x000ea80000300800 */
[----:B------:R-:W2:Y:S04]  /*34640*/  LDL.LU R60, [R1+0x14] ;  /* 0x00001400013c7983 */ /* 0x000ea80000300800 */
[----:B------:R-:W2:Y:S04]  /*34650*/  LDL.LU R61, [R1+0x10] ;  /* 0x00001000013d7983 */ /* 0x000ea80000300800 */
[----:B------:R-:W2:Y:S01]  /*34660*/  LDL.LU R2, [R1+0xc] ;  /* 0x00000c0001027983 */ /* 0x000ea20000300800 */
[----:B0-----:R-:W-:-:S02]  /*34670*/  @!P3 IMAD.MOV.U32 R31, RZ, RZ, R3 ;  /* 0x000000ffff1fb224 */ /* 0x001fc400078e0003 */
[----:B------:R-:W-:Y:S02]  /*34680*/  @!P3 IMAD.MOV.U32 R30, RZ, RZ, R0 ;  /* 0x000000ffff1eb224 */ /* 0x000fe400078e0000 */
[----:B------:R-:W2:Y:S04]  /*34690*/  LDL.LU R0, [R1+0x8] ;  /* 0x0000080001007983 */ /* 0x000ea80000300800 */
[----:B------:R0:W-:Y:S04]  /*346a0*/  STL [R1+0x236c], R3 ;  /* 0x00236c0301007387 */ /* 0x0001e80000100800 */
[----:B------:R1:W2:Y:S04]  /*346b0*/  @!P3 LDG.E.U16 R55, desc[UR32][R30.64] ;  /* 0x000000201e37b981 */ /* 0x0002a8000c1e1500 */
[----:B0-----:R-:W2:Y:S04]  /*346c0*/  LDL.LU R3, [R1+0x88] ;  /* 0x0000880001037983 */ /* 0x001ea80000300800 */
[----:B------:R-:W1:Y:S04]  /*346d0*/  LDL R30, [R1+0x2344] ;  /* 0x00234400011e7983 */ /* 0x000e680000100800 */
[----:B------:R-:W1:Y:S01]  /*346e0*/  LDL R31, [R1+0x2350] ;  /* 0x00235000011f7983 */ /* 0x000e620000100800 */
[----:B------:R-:W-:-:S02]  /*346f0*/  PRMT R56, RZ, 0x7610, R56 ;  /* 0x00007610ff387816 */ /* 0x000fc40000000038 */
[----:B-1----:R-:W-:-:S04]  /*34700*/  @!P2 LOP3.LUT R31, R31, R30, RZ, 0x3c, !PT ;  /* 0x0000001e1f1fa212 */ /* 0x002fc800078e3cff */
        /* <DEDUP_REMOVED lines=9> */
[----:B------:R0:W2:Y:S02]  /*347a0*/  @!P3 LDG.E.U16 R57, desc[UR32][R30.64] ;  /* 0x000000201e39b981 */ /* 0x0000a4000c1e1500 */
[----:B0-----:R-:W0:Y:S02]  /*347b0*/  S2R R31, SR_TID.X ;  /* 0x00000000001f7919 */ /* 0x001e240000002100 */
[----:B0-----:R-:W-:Y:S02]  /*347c0*/  LOP3.LUT R30, R31, 0x1f, RZ, 0xc0, !PT ;  /* 0x0000001f1f1e7812 */ /* 0x001fe400078ec0ff */
[----:B------:R-:W2:Y:S03]  /*347d0*/  LDL.LU R31, [R1+0x8c] ;  /* 0x00008c00011f7983 */ /* 0x000ea60000300800 */
[----:B------:R-:W-:-:S05]  /*347e0*/  IMAD.SHL.U32 R30, R30, 0x2, RZ ;  /* 0x000000021e1e7824 */ /* 0x000fca00078e00ff */
[----:B------:R-:W-:-:S05]  /*347f0*/  LOP3.LUT R30, R30, 0x10, RZ, 0x3c, !PT ;  /* 0x000000101e1e7812 */ /* 0x000fca00078e3cff */
        /* <DEDUP_REMOVED lines=11> */
[----:B---3--:R-:W3:Y:S04]  /*348b0*/  LDL.LU R52, [R1+0x36dc] ;  /* 0x0036dc0001347983 */ /* 0x008ee80000300800 */
[----:B------:R0:W-:Y:S04]  /*348c0*/  STS.U16 [R30+UR5+0x9d80], R54 ;  /* 0x009d80361e007988 */ /* 0x0001e80008000405 */
[----:B------:R1:W-:Y:S04]  /*348d0*/  STS.U16 [R30+UR5+0xa100], R58 ;  /* 0x00a1003a1e007988 */ /* 0x0003e80008000405 */
[----:B------:R1:W-:Y:S04]  /*348e0*/  STS.U16 [R30+UR5+0xa140], R59 ;  /* 0x00a1403b1e007988 */ /* 0x0003e80008000405 */
[----:B0-----:R-:W3:Y:S04]  /*348f0*/  LDL.LU R54, [R1+0x36d8] ;  /* 0x0036d80001367983 */ /* 0x001ee80000300800 */
[----:B-1----:R-:W3:Y:S04]  /*34900*/  LDL.LU R58, [R1+0x36d4] ;  /* 0x0036d400013a7983 */ /* 0x002ee80000300800 */
[----:B------:R-:W3:Y:S04]  /*34910*/  LDL.LU R59, [R1+0x36d0] ;  /* 0x0036d000013b7983 */ /* 0x000ee80000300800 */
[----:B--2---:R-:W-:Y:S04]  /*34920*/  STS.U16 [R30+UR5+0xa180], R31 ;  /* 0x00a1801f1e007988 */ /* 0x004fe80008000405 */
        /* <DEDUP_REMOVED lines=8> */
[----:B--2---:R-:W2:Y:S04]  /*349b0*/  LDL.LU R13, [R1+0x1a8] ;  /* 0x0001a800010d7983 */ /* 0x004ea80000300800 */
        /* <DEDUP_REMOVED lines=16> */
[----:B0-----:R-:W3:Y:S01]  /*34ac0*/  LDL.LU R0, [R1+0x150] ;  /* 0x0001500001007983 */ /* 0x001ee20000300800 */
[----:B------:R-:W0:Y:S03]  /*34ad0*/  S2R R31, SR_TID.X ;  /* 0x00000000001f7919 */ /* 0x000e260000002100 */
        /* <DEDUP_REMOVED lines=16> */
[----:B0-----:R-:W-:-:S05]  /*34be0*/  LOP3.LUT R31, R31, 0x1f, RZ, 0xc0, !PT ;  /* 0x0000001f1f1f7812 */ /* 0x001fca00078ec0ff */
[----:B-1----:R-:W-:-:S05]  /*34bf0*/  IMAD.SHL.U32 R28, R31, 0x2, RZ ;  /* 0x000000021f1c7824 */ /* 0x002fca00078e00ff */
[----:B------:R-:W-:-:S05]  /*34c00*/  LOP3.LUT R28, R28, 0x20, RZ, 0x3c, !PT ;  /* 0x000000201c1c7812 */ /* 0x000fca00078e3cff */
[----:B------:R-:W-:Y:S04]  /*34c10*/  STS.U16 [R28+UR5+0x8200], R3 ;  /* 0x008200031c007988 */ /* 0x000fe80008000405 */
[----:B------:R0:W-:Y:S04]  /*34c20*/  STS.U16 [R28+UR5+0x8240], R12 ;  /* 0x0082400c1c007988 */ /* 0x0001e80008000405 */
[----:B--2---:R1:W-:Y:S04]  /*34c30*/  STS.U16 [R28+UR5+0x8280], R13 ;  /* 0x0082800d1c007988 */ /* 0x0043e80008000405 */
[----:B------:R2:W-:Y:S04]  /*34c40*/  STS.U16 [R28+UR5+0x82c0], R14 ;  /* 0x0082c00e1c007988 */ /* 0x0005e80008000405 */
[----:B------:R4:W-:Y:S04]  /*34c50*/  STS.U16 [R28+UR5+0x8640], R15 ;  /* 0x0086400f1c007988 */ /* 0x0009e80008000405 */
[----:B------:R2:W-:Y:S04]  /*34c60*/  STS.U16 [R28+UR5+0x8600], R16 ;  /* 0x008600101c007988 */ /* 0x0005e80008000405 */
[----:B0-----:R-:W3:Y:S04]  /*34c70*/  LDL.LU R12, [R1+0x14c] ;  /* 0x00014c00010c7983 */ /* 0x001ee80000300800 */
[----:B-1----:R-:W3:Y:S04]  /*34c80*/  LDL.LU R13, [R1+0x148] ;  /* 0x00014800010d7983 */ /* 0x002ee80000300800 */
[----:B--2---:R-:W2:Y:S04]  /*34c90*/  LDL.LU R14, [R1+0x144] ;  /* 0x00014400010e7983 */ /* 0x004ea80000300800 */
        /* <DEDUP_REMOVED lines=9> */
[----:B---3--:R3:W-:Y:S04]  /*34d30*/  STS.U16 [R28+UR5+0x8ac0], R2 ;  /* 0x008ac0021c007988 */ /* 0x0087e80008000405 */
[----:B0-----:R-:W4:Y:S04]  /*34d40*/  LDL.LU R17, [R1+0x110] ;  /* 0x0001100001117983 */ /* 0x001f280000300800 */
[----:B-1----:R-:W4:Y:S04]  /*34d50*/  LDL.LU R48, [R1+0x10c] ;  /* 0x00010c0001307983 */ /* 0x002f280000300800 */
[----:B------:R-:W4:Y:S04]  /*34d60*/  LDL.LU R50, [R1+0x108] ;  /* 0x0001080001327983 */ /* 0x000f280000300800 */
[----:B------:R-:W4:Y:S04]  /*34d70*/  LDL.LU R60, [R1+0x104] ;  /* 0x00010400013c7983 */ /* 0x000f280000300800 */
[----:B------:R-:W4:Y:S04]  /*34d80*/  LDL.LU R61, [R1+0xe4] ;  /* 0x0000e400013d7983 */ /* 0x000f280000300800 */
[----:B------:R0:W-:Y:S04]  /*34d90*/  STS.U16 [R28+UR5+0x8e40], R0 ;  /* 0x008e40001c007988 */ /* 0x0001e80008000405 */
[----:B---3--:R-:W3:Y:S04]  /*34da0*/  LDL.LU R2, [R1+0xe0] ;  /* 0x0000e00001027983 */ /* 0x008ee80000300800 */
[----:B0-----:R-:W3:Y:S04]  /*34db0*/  LDL.LU R0, [R1+0xdc] ;  /* 0x0000dc0001007983 */ /* 0x001ee80000300800 */
        /* <DEDUP_REMOVED lines=15> */
[----:B------:R0:W-:Y:S04]  /*34eb0*/  STS.U16 [R28+UR5+0x8e00], R12 ;  /* 0x008e000c1c007988 */ /* 0x0001e80008000405 */
[----:B------:R1:W-:Y:S04]  /*34ec0*/  STS.U16 [R28+UR5+0x8ec0], R13 ;  /* 0x008ec00d1c007988 */ /* 0x0003e80008000405 */
[----:B--2---:R2:W-:Y:S04]  /*34ed0*/  STS.U16 [R28+UR5+0x8e80], R14 ;  /* 0x008e800e1c007988 */ /* 0x0045e80008000405 */
[----:B----4-:R4:W-:Y:S04]  /*34ee0*/  STS.U16 [R28+UR5+0x9200], R15 ;  /* 0x0092000f1c007988 */ /* 0x0109e80008000405 */
[----:B------:R1:W-:Y:S04]  /*34ef0*/  STS.U16 [R28+UR5+0x9240], R16 ;  /* 0x009240101c007988 */ /* 0x0003e80008000405 */
[----:B------:R2:W-:Y:S04]  /*34f00*/  STS.U16 [R28+UR5+0x9280], R26 ;  /* 0x0092801a1c007988 */ /* 0x0005e80008000405 */
[----:B0-----:R-:W3:Y:S04]  /*34f10*/  LDL.LU R12, [R1+0x36cc] ;  /* 0x0036cc00010c7983 */ /* 0x001ee80000300800 */
[----:B-1----:R-:W3:Y:S04]  /*34f20*/  LDL.LU R13, [R1+0x36c8] ;  /* 0x0036c800010d7983 */ /* 0x002ee80000300800 */
[----:B--2---:R-:W2:Y:S04]  /*34f30*/  LDL.LU R14, [R1+0x36c4] ;  /* 0x0036c400010e7983 */ /* 0x004ea80000300800 */
[----:B----4-:R-:W4:Y:S04]  /*34f40*/  LDL.LU R15, [R1+0x36c0] ;  /* 0x0036c000010f7983 */ /* 0x010f280000300800 */
        /* <DEDUP_REMOVED lines=13> */
[----:B------:R-:W4:Y:S04]  /*35020*/  LDL.LU R61, [R1+0x36a8] ;  /* 0x0036a800013d7983 */ /* 0x000f280000300800 */
[----:B---3--:R0:W-:Y:S04]  /*35030*/  STS.U16 [R28+UR5+0x9a40], R2 ;  /* 0x009a40021c007988 */ /* 0x0081e80008000405 */
[----:B------:R1:W-:Y:S04]  /*35040*/  STS.U16 [R28+UR5+0x9a80], R0 ;  /* 0x009a80001c007988 */ /* 0x0003e80008000405 */
[----:B0-----:R-:W3:Y:S04]  /*35050*/  LDL.LU R2, [R1+0x36a4] ;  /* 0x0036a40001027983 */ /* 0x001ee80000300800 */
[----:B-1----:R-:W3:Y:S04]  /*35060*/  LDL.LU R0, [R1+0x36a0] ;  /* 0x0036a00001007983 */ /* 0x002ee80000300800 */
        /* <DEDUP_REMOVED lines=21> */
[----:B0-----:R-:W3:Y:S01]  /*351c0*/  LDL.LU R3, [R1+0x178] ;  /* 0x0001780001037983 */ /* 0x001ee20000300800 */
[----:B------:R-:W-:-:S05]  /*351d0*/  IMAD.SHL.U32 R31, R31, 0x2, RZ ;  /* 0x000000021f1f7824 */ /* 0x000fca00078e00ff */
[----:B------:R-:W-:Y:S01]  /*351e0*/  LOP3.LUT R31, R31, 0x30, RZ, 0x3c, !PT ;  /* 0x000000301f1f7812 */ /* 0x000fe200078e3cff */
[----:B--2---:R-:W-:Y:S04]  /*351f0*/  STS.U16 [R28+UR5+0xaa80], R26 ;  /* 0x00aa801a1c007988 */ /* 0x004fe80008000405 */
[----:B----4-:R-:W-:Y:S04]  /*35200*/  STS.U16 [R28+UR5+0xaac0], R27 ;  /* 0x00aac01b1c007988 */ /* 0x010fe80008000405 */
[----:B---3--:R0:W-:Y:S04]  /*35210*/  STS.U16 [R28+UR5+0xae40], R0 ;  /* 0x00ae40001c007988 */ /* 0x0081e80008000405 */
        /* <DEDUP_REMOVED lines=12> */
[----:B0-----:R-:W2:Y:S04]  /*352e0*/  LDL.LU R0, [R1+0x369c] ;  /* 0x00369c0001007983 */ /* 0x001ea80000300800 */
[----:B------:R-:W-:Y:S04]  /*352f0*/  STS.U16 [R28+UR5+0xba40], R10 ;  /* 0x00ba400a1c007988 */ /* 0x000fe80008000405 */
[----:B-1----:R-:W3:Y:S04]  /*35300*/  LDL.LU R2, [R1+0x3698] ;  /* 0x0036980001027983 */ /* 0x002ee80000300800 */
[----:B------:R0:W-:Y:S04]  /*35310*/  STS.U16 [R28+UR5+0xba80], R9 ;  /* 0x00ba80091c007988 */ /* 0x0001e80008000405 */
[----:B0-----:R-:W4:Y:S04]  /*35320*/  LDL.LU R9, [R1+0x174] ;  /* 0x0001740001097983 */ /* 0x001f280000300800 */
[----:B------:R-:W2:Y:S04]  /*35330*/  LDL.LU R10, [R1+0x160] ;  /* 0x00016000010a7983 */ /* 0x000ea80000300800 */
        /* <DEDUP_REMOVED lines=16> */
[----:B------:R-:W-:Y:S04]  /*35440*/  STS.U16 [R28+UR5+0xbac0], R8 ;  /* 0x00bac0081c007988 */ /* 0x000fe80008000405 */
[----:B------:R-:W3:Y:S04]  /*35450*/  LDL.LU R23, [R1+0xd0] ;  /* 0x0000d00001177983 */ /* 0x000ee80000300800 */
[----:B------:R-:W-:Y:S04]  /*35460*/  STS.U16 [R28+UR5+0xbe40], R7 ;  /* 0x00be40071c007988 */ /* 0x000fe80008000405 */
[----:B------:R-:W3:Y:S04]  /*35470*/  LDL.LU R24, [R1+0xcc] ;  /* 0x0000cc0001187983 */ /* 0x000ee80000300800 */
[----:B------:R-:W-:Y:S04]  /*35480*/  STS.U16 [R28+UR5+0xbe00], R6 ;  /* 0x00be00061c007988 */ /* 0x000fe80008000405 */
[----:B------:R-:W3:Y:S04]  /*35490*/  LDL.LU R25, [R1+0xc8] ;  /* 0x0000c80001197983 */ /* 0x000ee80000300800 */
[----:B------:R-:W-:Y:S04]  /*354a0*/  STS.U16 [R28+UR5+0xbec0], R5 ;  /* 0x00bec0051c007988 */ /* 0x000fe80008000405 */
        /* <DEDUP_REMOVED lines=16> */
[----:B0-----:R-:W3:Y:S04]  /*355b0*/  LDL.LU R30, [R1+0x44] ;  /* 0x00004400011e7983 */ /* 0x001ee80000300800 */
[----:B-1----:R-:W3:Y:S04]  /*355c0*/  LDL.LU R3, [R1+0x40] ;  /* 0x0000400001037983 */ /* 0x002ee80000300800 */
[----:B----4-:R-:W-:Y:S04]  /*355d0*/  STS.U16 [R31+UR5+0x8780], R9 ;  /* 0x008780091f007988 */ /* 0x010fe80008000405 */
[----:B--2---:R-:W-:Y:S04]  /*355e0*/  STS.U16 [R31+UR5+0x8b00], R10 ;  /* 0x008b000a1f007988 */ /* 0x004fe80008000405 */
        /* <DEDUP_REMOVED lines=29> */
[----:B0-----:R-:W2:Y:S04]  /*357c0*/  LDL.LU R30, [R1+0x1b8] ;  /* 0x0001b800011e7983 */ /* 0x001ea80000300800 */
[----:B-1----:R-:W3:Y:S04]  /*357d0*/  LDL.LU R3, [R1+0x1b4] ;  /* 0x0001b40001037983 */ /* 0x002ee80000300800 */
[----:B------:R-:W4:Y:S04]  /*357e0*/  LDL.LU.64 R16, [R1+0x700] ;  /* 0x0007000001107983 */ /* 0x000f280000300a00 */
[----:B------:R-:W4:Y:S04]  /*357f0*/  LDL.LU.64 R18, [R1+0x708] ;  /* 0x0007080001127983 */ /* 0x000f280000300a00 */
        /* <DEDUP_REMOVED lines=15> */
[----:B0-----:R-:W4:Y:S04]  /*358f0*/  LDL.LU.64 R40, [R1+0x650] ;  /* 0x0006500001287983 */ /* 0x001f280000300a00 */
[----:B------:R-:W4:Y:S04]  /*35900*/  LDL.LU.64 R36, [R1+0x6c0] ;  /* 0x0006c00001247983 */ /* 0x000f280000300a00 */
[----:B------:R-:W4:Y:S04]  /*35910*/  LDL.LU.64 R38, [R1+0x6c8] ;  /* 0x0006c80001267983 */ /* 0x000f280000300a00 */
[----:B------:R0:W-:Y:S04]  /*35920*/  STS.U16 [R31+UR5+0xb700], R43 ;  /* 0x00b7002b1f007988 */ /* 0x0001e80008000405 */
[----:B0-----:R-:W4:Y:S01]  /*35930*/  LDL.LU.64 R42, [R1+0x658] ;  /* 0x00065800012a7983 */ /* 0x001f220000300a00 */
[----:B------:R-:W0:Y:S01]  /*35940*/  S2R R2, SR_TID.X ;  /* 0x0000000000027919 */ /* 0x000e220000002100 */
[----:B------:R-:W1:Y:S02]  /*35950*/  S2R R0, SR_TID.X ;  /* 0x0000000000007919 */ /* 0x000e640000002100 */
[----:B------:R-:W-:Y:S04]  /*35960*/  STS.U16 [R31+UR5+0xb7c0], R45 ;  /* 0x00b7c02d1f007988 */ /* 0x000fe80008000405 */
[----:B------:R-:W-:Y:S04]  /*35970*/  STS.U16 [R31+UR5+0xb780], R47 ;  /* 0x00b7802f1f007988 */ /* 0x000fe80008000405 */
[----:B------:R1:W-:Y:S04]  /*35980*/  STS.U16 [R31+UR5+0xbb00], R49 ;  /* 0x00bb00311f007988 */ /* 0x0003e80008000405 */
[----:B------:R-:W-:Y:S04]  /*35990*/  STS.U16 [R31+UR5+0xbb40], R51 ;  /* 0x00bb40331f007988 */ /* 0x000fe80008000405 */
[----:B------:R-:W-:Y:S04]  /*359a0*/  STS.U16 [R31+UR5+0xbb80], R53 ;  /* 0x00bb80351f007988 */ /* 0x000fe80008000405 */
[----:B------:R-:W-:Y:S01]  /*359b0*/  STS.U16 [R31+UR5+0xbbc0], R55 ;  /* 0x00bbc0371f007988 */ /* 0x000fe20008000405 */
[----:B0-----:R-:W-:Y:S01]  /*359c0*/  LOP3.LUT R2, R2, 0x7, RZ, 0xc0, !PT ;  /* 0x0000000702027812 */ /* 0x001fe200078ec0ff */
[----:B-1----:R-:W-:-:S02]  /*359d0*/  IMAD.SHL.U32 R49, R0, 0x2, RZ ;  /* 0x0000000200317824 */ /* 0x002fc400078e00ff */
[----:B------:R-:W-:Y:S02]  /*359e0*/  IMAD.SHL.U32 R50, R0, 0x80, RZ ;  /* 0x0000008000327824 */ /* 0x000fe400078e00ff */
[C---:B------:R-:W-:Y:S02]  /*359f0*/  IMAD R48, R2.reuse, 0x110, RZ ;  /* 0x0000011002307824 */ /* 0x040fe400078e02ff */
[----:B------:R-:W-:Y:S02]  /*35a00*/  IMAD R2, R2, 0x110, RZ ;  /* 0x0000011002027824 */ /* 0x000fe400078e02ff */
[----:B------:R-:W-:-:S05]  /*35a10*/  IMAD.SHL.U32 R0, R0, 0x2, RZ ;  /* 0x0000000200007824 */ /* 0x000fca00078e00ff */
[----:B------:R-:W-:Y:S01]  /*35a20*/  LOP3.LUT R0, R2, 0x30, R0, 0x78, !PT ;  /* 0x0000003002007812 */ /* 0x000fe200078e7800 */
[----:B--2---:R-:W-:Y:S04]  /*35a30*/  STS.U16 [R31+UR5+0xbf40], R30 ;  /* 0x00bf401e1f007988 */ /* 0x004fe80008000405 */
[----:B---3--:R0:W-:Y:S04]  /*35a40*/  STS.U16 [R31+UR5+0xbf00], R3 ;  /* 0x00bf00031f007988 */ /* 0x0081e80008000405 */
[----:B------:R-:W-:Y:S04]  /*35a50*/  STS.U16 [R31+UR5+0xbfc0], R56 ;  /* 0x00bfc0381f007988 */ /* 0x000fe80008000405 */
[----:B------:R-:W-:Y:S01]  /*35a60*/  STS.U16 [R31+UR5+0xbf80], R57 ;  /* 0x00bf80391f007988 */ /* 0x000fe20008000405 */
[----:B------:R-:W-:Y:S01]  /*35a70*/  BAR.SYNC.DEFER_BLOCKING 0x0 ;  /* 0x0000000000007b1d */ /* 0x000fe20000010000 */
[----:B0-----:R-:W-:-:S04]  /*35a80*/  LOP3.LUT R3, R48, 0x10, R49, 0x78, !PT ;  /* 0x0000001030037812 */ /* 0x001fc800078e7831 */
[----:B------:R-:W-:-:S05]  /*35a90*/  LOP3.LUT R3, R3, 0x800, R50, 0xf8, !PT ;  /* 0x0000080003037812 */ /* 0x000fca00078ef832 */
[----:B------:R-:W-:Y:S04]  /*35aa0*/  LDSM.16.MT88.4 R12, [R3+UR5] ;  /* 0x00000005030c783b */ /* 0x000fe80008004200 */
[----:B------:R-:W4:Y:S04]  /*35ab0*/  LDSM.16.M88.4 R32, [R0+UR5+0x8000] ;  /* 0x008000050020783b */ /* 0x000f280008000200 */
[----:B------:R-:W0:Y:S04]  /*35ac0*/  LDSM.16.M88.4 R28, [R0+UR5+0x8800] ;  /* 0x00880005001c783b */ /* 0x000e280008000200 */
[----:B------:R-:W1:Y:S04]  /*35ad0*/  LDSM.16.M88.4 R8, [R0+UR5+0x9800] ;  /* 0x009800050008783b */ /* 0x000e680008000200 */
[----:B------:R-:W2:Y:S04]  /*35ae0*/  LDSM.16.M88.4 R20, [R0+UR5+0xa000] ;  /* 0x00a000050014783b */ /* 0x000ea80008000200 */
[----:B------:R-:W3:Y:S04]  /*35af0*/  LDSM.16.M88.4 R24, [R0+UR5+0x9000] ;  /* 0x009000050018783b */ /* 0x000ee80008000200 */
[----:B------:R-:W-:Y:S01]  /*35b00*/  LDSM.16.M88.4 R4, [R0+UR5+0xa800] ;  /* 0x00a800050004783b */ /* 0x000fe20008000200 */
[C---:B----4-:R-:W-:Y:S03]  /*35b10*/  HMMA.16816.F32.BF16 R52, R12.reuse, R32, R16 ;  /* 0x000000200c34723c */ /* 0x050fe60000041810 */
[----:B------:R-:W-:Y:S04]  /*35b20*/  STL [R1+0x351c], R34 ;  /* 0x00351c2201007387 */ /* 0x000fe80000100800 */
[----:B------:R-:W-:Y:S04]  /*35b30*/  STL [R1+0x3518], R35 ;  /* 0x0035182301007387 */ /* 0x000fe80000100800 */
[----:B0-----:R0:W-:Y:S04]  /*35b40*/  STL [R1+0x34d4], R30 ;  /* 0x0034d41e01007387 */ /* 0x0011e80000100800 */
[----:B------:R4:W-:Y:S04]  /*35b50*/  STL [R1+0x34d0], R31 ;  /* 0x0034d01f01007387 */ /* 0x0009e80000100800 */
[----:B-1----:R1:W-:Y:S04]  /*35b60*/  STL [R1+0x34cc], R10 ;  /* 0x0034cc0a01007387 */ /* 0x0023e80000100800 */
[----:B------:R0:W-:Y:S04]  /*35b70*/  STL [R1+0x34c8], R11 ;  /* 0x0034c80b01007387 */ /* 0x0001e80000100800 */
[----:B--2---:R-:W-:Y:S04]  /*35b80*/  STL [R1+0x3524], R22 ;  /* 0x0035241601007387 */ /* 0x004fe80000100800 */
[----:B------:R-:W-:Y:S01]  /*35b90*/  STL [R1+0x3520], R23 ;  /* 0x0035201701007387 */ /* 0x000fe20000100800 */
[C---:B------:R-:W-:Y:S08]  /*35ba0*/  HMMA.16816.F32.BF16 R44, R12.reuse, R28, R36 ;  /* 0x0000001c0c2c723c */ /* 0x040ff00000041824 */
[----:B---3--:R-:W-:Y:S01]  /*35bb0*/  HMMA.16816.F32.BF16 R40, R12, R24, R40 ;  /* 0x000000180c28723c */ /* 0x008fe20000041828 */
[----:B------:R-:W-:Y:S04]  /*35bc0*/  LDSM.16.M88.4 R16, [R0+UR5+0xb000] ;  /* 0x00b000050010783b */ /* 0x000fe80008000200 */
[----:B------:R-:W-:Y:S04]  /*35bd0*/  STL.64 [R1+0x2a0], R52 ;  /* 0x0002a03401007387 */ /* 0x000fe80000100a00 */
[----:B------:R-:W-:Y:S04]  /*35be0*/  STL.64 [R1+0x2a8], R54 ;  /* 0x0002a83601007387 */ /* 0x000fe80000100a00 */
[----:B------:R-:W2:Y:S04]  /*35bf0*/  LDL.LU.64 R36, [R1+0x5d0] ;  /* 0x0005d00001247983 */ /* 0x000ea80000300a00 */
[----:B------:R-:W2:Y:S04]  /*35c00*/  LDL.LU.64 R38, [R1+0x5d8] ;  /* 0x0005d80001267983 */ /* 0x000ea80000300a00 */
[----:B------:R-:W3:Y:S04]  /*35c10*/  LDSM.16.M88.4 R52, [R0+UR5+0xb800] ;  /* 0x00b800050034783b */ /* 0x000ee80008000200 */
[----:B------:R3:W-:Y:S04]  /*35c20*/  STL.64 [R1+0x290], R44 ;  /* 0x0002902c01007387 */ /* 0x0007e80000100a00 */
[----:B------:R3:W-:Y:S01]  /*35c30*/  STL.64 [R1+0x298], R46 ;  /* 0x0002982e01007387 */ /* 0x0007e20000100a00 */
[----:B0-----:R-:W-:-:S02]  /*35c40*/  IMAD.MOV.U32 R30, RZ, RZ, R40 ;  /* 0x000000ffff1e7224 */ /* 0x001fc400078e0028 */
[----:B----4-:R-:W-:Y:S02]  /*35c50*/  IMAD.MOV.U32 R31, RZ, RZ, R41 ;  /* 0x000000ffff1f7224 */ /* 0x010fe400078e0029 */
[----:B-1----:R-:W-:Y:S02]  /*35c60*/  IMAD.MOV.U32 R10, RZ, RZ, R42 ;  /* 0x000000ffff0a7224 */ /* 0x002fe400078e002a */
[----:B------:R-:W-:Y:S01]  /*35c70*/  IMAD.MOV.U32 R11, RZ, RZ, R43 ;  /* 0x000000ffff0b7224 */ /* 0x000fe200078e002b */
[----:B---3--:R-:W-:Y:S04]  /*35c80*/  STL [R1+0x349c], R54 ;  /* 0x00349c3601007387 */ /* 0x008fe80000100800 */
[----:B------:R-:W-:Y:S04]  /*35c90*/  STL [R1+0x3498], R55 ;  /* 0x0034983701007387 */ /* 0x000fe80000100800 */
[----:B------:R-:W3:Y:S04]  /*35ca0*/  LDL.LU.64 R40, [R1+0x570] ;  /* 0x0005700001287983 */ /* 0x000ee80000300a00 */
[----:B------:R-:W3:Y:S04]  /*35cb0*/  LDL.LU.64 R42, [R1+0x578] ;  /* 0x00057800012a7983 */ /* 0x000ee80000300a00 */
[----:B------:R-:W-:Y:S04]  /*35cc0*/  STL.64 [R1+0x3680], R26 ;  /* 0x0036801a01007387 */ /* 0x000fe80000100a00 */
[----:B------:R0:W-:Y:S04]  /*35cd0*/  STL.64 [R1+0x3678], R24 ;  /* 0x0036781801007387 */ /* 0x0001e80000100a00 */
[----:B------:R-:W-:Y:S04]  /*35ce0*/  STL [R1+0x3534], R11 ;  /* 0x0035340b01007387 */ /* 0x000fe80000100800 */
[----:B------:R-:W-:Y:S04]  /*35cf0*/  STL [R1+0x3530], R10 ;  /* 0x0035300a01007387 */ /* 0x000fe80000100800 */
[----:B------:R-:W-:Y:S04]  /*35d00*/  STL [R1+0x352c], R31 ;  /* 0x00352c1f01007387 */ /* 0x000fe80000100800 */
[----:B------:R-:W-:Y:S04]  /*35d10*/  STL [R1+0x3528], R30 ;  /* 0x0035281e01007387 */ /* 0x000fe80000100800 */
[----:B------:R-:W4:Y:S04]  /*35d20*/  LDL.LU.64 R44, [R1+0x4d0] ;  /* 0x0004d000012c7983 */ /* 0x000f280000300a00 */
[----:B------:R-:W4:Y:S01]  /*35d30*/  LDL.LU.64 R46, [R1+0x4d8] ;  /* 0x0004d800012e7983 */ /* 0x000f220000300a00 */
[----:B------:R-:W-:-:S04]  /*35d40*/  LOP3.LUT R2, R48, 0x10, R49, 0x78, !PT ;  /* 0x0000001030027812 */ /* 0x000fc800078e7831 */
[----:B------:R-:W-:Y:S01]  /*35d50*/  LOP3.LUT R2, R2, 0x800, R50, 0xf8, !PT ;  /* 0x0000080002027812 */ /* 0x000fe200078ef832 */
[----:B0-----:R-:W4:Y:S04]  /*35d60*/  LDL.LU.64 R24, [R1+0x480] ;  /* 0x0004800001187983 */ /* 0x001f280000300a00 */
[----:B------:R-:W4:Y:S01]  /*35d70*/  LDL.LU.64 R26, [R1+0x488] ;  /* 0x00048800011a7983 */ /* 0x000f220000300a00 */
[----:B------:R-:W-:Y:S01]  /*35d80*/  LOP3.LUT R2, R2, 0x20, RZ, 0x3c, !PT ;  /* 0x0000002002027812 */ /* 0x000fe200078e3cff */
[----:B--2---:R-:W-:-:S15]  /*35d90*/  HMMA.16816.F32.BF16 R36, R12, R8, R36 ;  /* 0x000000080c24723c */ /* 0x004fde0000041824 */
[----:B------:R-:W-:-:S04]  /*35da0*/  NOP ;  /* 0x0000000000007918 */ /* 0x000fc80000000000 */
[----:B------:R-:W-:Y:S02]  /*35db0*/  IMAD.MOV.U32 R35, RZ, RZ, R36 ;  /* 0x000000ffff237224 */ /* 0x000fe400078e0024 */
[----:B------:R-:W-:Y:S02]  /*35dc0*/  IMAD.MOV.U32 R61, RZ, RZ, R37 ;  /* 0x000000ffff3d7224 */ /* 0x000fe400078e0025 */
[----:B------:R-:W-:Y:S02]  /*35dd0*/  IMAD.MOV.U32 R60, RZ, RZ, R38 ;  /* 0x000000ffff3c7224 */ /* 0x000fe400078e0026 */
[----:B------:R-:W-:Y:S02]  /*35de0*/  IMAD.MOV.U32 R0, RZ, RZ, R39 ;  /* 0x000000ffff007224 */ /* 0x000fe400078e0027 */
[----:B------:R-:W0:Y:S04]  /*35df0*/  LDSM.16.MT88.4 R36, [R3+UR5+0x80] ;  /* 0x000080050324783b */ /* 0x000e280008004200 */
[----:B------:R-:W-:Y:S04]  /*35e00*/  STL [R1+0x3544], R0 ;  /* 0x0035440001007387 */ /* 0x000fe80000100800 */
[----:B------:R-:W-:Y:S04]  /*35e10*/  STL [R1+0x3540], R60 ;  /* 0x0035403c01007387 */ /* 0x000fe80000100800 */
[----:B------:R-:W-:Y:S04]  /*35e20*/  STL [R1+0x353c], R61 ;  /* 0x00353c3d01007387 */ /* 0x000fe80000100800 */
[----:B------:R-:W-:Y:S01]  /*35e30*/  STL [R1+0x3538], R35 ;  /* 0x0035382301007387 */ /* 0x000fe20000100800 */
[----:B---3--:R-:W-:Y:S03]  /*35e40*/  HMMA.16816.F32.BF16 R40, R12, R20, R40 ;  /* 0x000000140c28723c */ /* 0x008fe60000041828 */
[----:B0-----:R-:W-:Y:S04]  /*35e50*/  STL.64 [R1+0x3690], R38 ;  /* 0x0036902601007387 */ /* 0x001fe80000100a00 */
[----:B------:R4:W-:-:S12]  /*35e60*/  STL.64 [R1+0x3688], R36 ;  /* 0x0036882401007387 */ /* 0x0009d80000100a00 */
[----:B------:R-:W-:Y:S02]  /*35e70*/  IMAD.MOV.U32 R11, RZ, RZ, R41 ;  /* 0x000000ffff0b7224 */ /* 0x000fe400078e0029 */
[----:B------:R-:W-:Y:S01]  /*35e80*/  IMAD.MOV.U32 R10, RZ, RZ, R42 ;  /* 0x000000ffff0a7224 */ /* 0x000fe200078e002a */
[----:B------:R-:W-:Y:S01]  /*35e90*/  STL [R1+0x260], R40 ;  /* 0x0002602801007387 */ /* 0x000fe20000100800 */
[----:B------:R-:W-:-:S03]  /*35ea0*/  IMAD.MOV.U32 R31, RZ, RZ, R43 ;  /* 0x000000ffff1f7224 */ /* 0x000fc600078e002b */
[----:B------:R-:W0:Y:S01]  /*35eb0*/  LDSM.16.MT88.4 R40, [R2+UR5] ;  /* 0x000000050228783b */ /* 0x000e220008004200 */
[----:B----4-:R-:W-:Y:S03]  /*35ec0*/  HMMA.16816.F32.BF16 R36, R12, R4, R44 ;  /* 0x000000040c24723c */ /* 0x010fe6000004182c */
[----:B------:R-:W1:-:S15]  /*35ed0*/  LDSM.16.MT88.4 R44, [R2+UR5+0x80] ;  /* 0x00008005022c783b */ /* 0x000e5e0008004200 */
[----:B------:R-:W-:Y:S01]  /*35ee0*/  NOP ;  /* 0x0000000000007918 */ /* 0x000fe20000000000 */
[----:B------:R-:W-:Y:S02]  /*35ef0*/  IMAD.MOV.U32 R30, RZ, RZ, R36 ;  /* 0x000000ffff1e7224 */ /* 0x000fe400078e0024 */
[----:B------:R-:W-:Y:S02]  /*35f00*/  IMAD.MOV.U32 R22, RZ, RZ, R37 ;  /* 0x000000ffff167224 */ /* 0x000fe400078e0025 */
[----:B------:R-:W-:Y:S02]  /*35f10*/  IMAD.MOV.U32 R23, RZ, RZ, R38 ;  /* 0x000000ffff177224 */ /* 0x000fe400078e0026 */
[----:B------:R-:W-:Y:S01]  /*35f20*/  IMAD.MOV.U32 R34, RZ, RZ, R39 ;  /* 0x000000ffff227224 */ /* 0x000fe200078e0027 */
[----:B0-----:R-:W-:Y:S04]  /*35f30*/  STL.64 [R1+0x3670], R42 ;  /* 0x0036702a01007387 */ /* 0x001fe80000100a00 */
[----:B------:R-:W-:Y:S04]  /*35f40*/  STL.64 [R1+0x3668], R40 ;  /* 0x0036682801007387 */ /* 0x000fe80000100a00 */
[----:B-1----:R-:W-:Y:S04]  /*35f50*/  STL.64 [R1+0x3640], R46 ;  /* 0x0036402e01007387 */ /* 0x002fe80000100a00 */
[----:B------:R0:W-:Y:S04]  /*35f60*/  STL.64 [R1+0x3638], R44 ;  /* 0x0036382c01007387 */ /* 0x0001e80000100a00 */
[----:B------:R-:W2:Y:S04]  /*35f70*/  LDL.LU.64 R36, [R1+0x430] ;  /* 0x0004300001247983 */ /* 0x000ea80000300a00 */
[----:B------:R-:W2:Y:S01]  /*35f80*/  LDL.LU.64 R38, [R1+0x438] ;  /* 0x0004380001267983 */ /* 0x000ea20000300a00 */
[----:B------:R-:W-:-:S04]  /*35f90*/  LOP3.LUT R54, R48, 0x10, R49, 0x78, !PT ;  /* 0x0000001030367812 */ /* 0x000fc800078e7831 */
[----:B------:R-:W-:-:S04]  /*35fa0*/  LOP3.LUT R54, R54, 0x800, R50, 0xf8, !PT ;  /* 0x0000080036367812 */ /* 0x000fc800078ef832 */
[----:B------:R-:W-:-:S05]  /*35fb0*/  LOP3.LUT R54, R54, 0x40, RZ, 0x3c, !PT ;  /* 0x0000004036367812 */ /* 0x000fca00078e3cff */
[----:B------:R-:W1:Y:S01]  /*35fc0*/  LDSM.16.MT88.4 R48, [R54+UR5] ;  /* 0x000000053630783b */ /* 0x000e620008004200 */
[----:B------:R-:W-:-:S15]  /*35fd0*/  HMMA.16816.F32.BF16 R24, R12, R16, R24 ;  /* 0x000000100c18723c */ /* 0x000fde0000041818 */
[----:B------:R-:W-:-:S04]  /*35fe0*/  NOP ;  /* 0x0000000000007918 */ /* 0x000fc80000000000 */
[----:B------:R-:W-:Y:S02]  /*35ff0*/  IMAD.MOV.U32 R0, RZ, RZ, R24 ;  /* 0x000000ffff007224 */ /* 0x000fe400078e0018 */
[----:B------:R-:W-:Y:S02]  /*36000*/  IMAD.MOV.U32 R60, RZ, RZ, R25 ;  /* 0x000000ffff3c7224 */ /* 0x000fe400078e0019 */
[----:B------:R-:W-:Y:S02]  /*36010*/  IMAD.MOV.U32 R61, RZ, RZ, R26 ;  /* 0x000000ffff3d7224 */ /* 0x000fe400078e001a */
[----:B------:R-:W-:Y:S01]  /*36020*/  IMAD.MOV.U32 R35, RZ, RZ, R27 ;  /* 0x000000ffff237224 */ /* 0x000fe200078e001b */
[----:B------:R-:W3:Y:S04]  /*36030*/  LDL.LU.64 R24, [R1+0x780] ;  /* 0x0007800001187983 */ /* 0x000ee80000300a00 */
[----:B------:R-:W3:Y:S04]  /*36040*/  LDL.LU.64 R26, [R1+0x788] ;  /* 0x00078800011a7983 */ /* 0x000ee80000300a00 */
[----:B------:R-:W4:Y:S04]  /*36050*/  LDL.LU.64 R56, [R1+0x620] ;  /* 0x0006200001387983 */ /* 0x000f280000300a00 */
[----:B------:R-:W4:Y:S04]  /*36060*/  LDL.LU.64 R58, [R1+0x628] ;  /* 0x00062800013a7983 */ /* 0x000f280000300a00 */
[----:B0-----:R-:W3:Y:S04]  /*36070*/  LDL.LU.64 R44, [R1+0x5a0] ;  /* 0x0005a000012c7983 */ /* 0x001ee80000300a00 */
[----:B------:R-:W3:Y:S04]  /*36080*/  LDL.LU.64 R46, [R1+0x5a8] ;  /* 0x0005a800012e7983 */ /* 0x000ee80000300a00 */
[----:B------:R-:W3:Y:S04]  /*36090*/  LDL.LU.64 R40, [R1+0x4e0] ;  /* 0x0004e00001287983 */ /* 0x000ee80000300a00 */
[----:B------:R-:W3:Y:S04]  /*360a0*/  LDL.LU.64 R42, [R1+0x4e8] ;  /* 0x0004e800012a7983 */ /* 0x000ee80000300a00 */
[----:B-1----:R-:W-:Y:S04]  /*360b0*/  STL.64 [R1+0x35f0], R50 ;  /* 0x0035f03201007387 */ /* 0x002fe80000100a00 */
[----:B------:R0:W-:Y:S04]  /*360c0*/  STL.64 [R1+0x35e8], R48 ;  /* 0x0035e83001007387 */ /* 0x0001e80000100a00 */
[----:B0-----:R-:W3:Y:S04]  /*360d0*/  LDL.LU.64 R48, [R1+0x6a0] ;  /* 0x0006a00001307983 */ /* 0x001ee80000300a00 */
[----:B------:R-:W3:Y:S01]  /*360e0*/  LDL.LU.64 R50, [R1+0x6a8] ;  /* 0x0006a80001327983 */ /* 0x000ee20000300a00 */
[----:B--2---:R-:W-:Y:S03]  /*360f0*/  HMMA.16816.F32.BF16 R12, R12, R52, R36 ;  /* 0x000000340c0c723c */ /* 0x004fe60000041824 */
[----:B------:R-:W3:Y:S04]  /*36100*/  LDL.LU.64 R38, [R1+0x3690] ;  /* 0x0036900001267983 */ /* 0x000ee80000300a00 */
[----:B------:R-:W3:-:S12]  /*36110*/  LDL.LU.64 R36, [R1+0x3688] ;  /* 0x0036880001247983 */ /* 0x000ed80000300a00 */
[----:B------:R-:W-:Y:S04]  /*36120*/  STL.64 [R1+0x190], R12 ;  /* 0x0001900c01007387 */ /* 0x000fe80000100a00 */
[----:B------:R-:W-:Y:S04]  /*36130*/  STL.64 [R1+0x198], R14 ;  /* 0x0001980e01007387 */ /* 0x000fe80000100a00 */
[----:B------:R-:W0:Y:S04]  /*36140*/  LDSM.16.MT88.4 R12, [R54+UR5+0x80] ;  /* 0x00008005360c783b */ /* 0x000e280008004200 */
[----:B0-----:R-:W-:Y:S04]  /*36150*/  STL.64 [R1+0x35c0], R14 ;  /* 0x0035c00e01007387 */ /* 0x001fe80000100a00 */
[----:B------:R0:W-:Y:S04]  /*36160*/  STL.64 [R1+0x35b8], R12 ;  /* 0x0035b80c01007387 */ /* 0x0001e80000100a00 */
[----:B0-----:R-:W2:Y:S04]  /*36170*/  LDL.LU.64 R12, [R1+0x720] ;  /* 0x00072000010c7983 */ /* 0x001ea80000300a00 */
[----:B------:R-:W2:Y:S01]  /*36180*/  LDL.LU.64 R14, [R1+0x728] ;  /* 0x00072800010e7983 */ /* 0x000ea20000300a00 */
[----:B---3--:R-:W-:-:S15]  /*36190*/  HMMA.16816.F32.BF16 R24, R36, R32, R24 ;  /* 0x000000202418723c */ /* 0x008fde0000041818 */
[----:B------:R-:W-:-:S04]  /*361a0*/  NOP ;  /* 0x0000000000007918 */ /* 0x000fc80000000000 */
[----:B------:R-:W-:Y:S04]  /*361b0*/  STL.64 [R1+0x100], R24 ;  /* 0x0001001801007387 */ /* 0x000fe80000100a00 */
[----:B------:R0:W-:Y:S04]  /*361c0*/  STL.64 [R1+0x108], R26 ;  /* 0x0001081a01007387 */ /* 0x0001e80000100a00 */
[----:B0-----:R-:W3:Y:S04]  /*361d0*/  LDL.LU.64 R26, [R1+0x3680] ;  /* 0x00368000011a7983 */ /* 0x001ee80000300a00 */
[----:B------:R-:W3:Y:S01]  /*361e0*/  LDL.LU.64 R24, [R1+0x3678] ;  /* 0x0036780001187983 */ /* 0x000ee20000300a00 */
[----:B--2---:R-:W-:-:S15]  /*361f0*/  HMMA.16816.F32.BF16 R12, R36, R28, R12 ;  /* 0x0000001c240c723c */ /* 0x004fde000004180c */
[----:B------:R-:W-:-:S04]  /*36200*/  NOP ;  /* 0x0000000000007918 */ /* 0x000fc80000000000 */
[----:B------:R-:W-:Y:S04]  /*36210*/  STL.64 [R1+0xf0], R12 ;  /* 0x0000f00c01007387 */ /* 0x000fe80000100a00 */
[----:B------:R4:W-:Y:S02]  /*36220*/  STL.64 [R1+0xf8], R14 ;  /* 0x0000f80e01007387 */ /* 0x0009e40000100a00 */
[C---:B----4-:R-:W-:Y:S08]  /*36230*/  HMMA.16816.F32.BF16 R12, R36.reuse, R8, R56 ;  /* 0x00000008240c723c */ /* 0x050ff00000041838 */
[C---:B------:R-:W-:Y:S08]  /*36240*/  HMMA.16816.F32.BF16 R44, R36.reuse, R20, R44 ;  /* 0x00000014242c723c */ /* 0x040ff0000004182c */
[----:B------:R-:W-:Y:S03]  /*36250*/  HMMA.16816.F32.BF16 R40, R36, R4, R40 ;  /* 0x000000042428723c */ /* 0x000fe60000041828 */
[----:B------:R-:W-:-:S02]  /*36260*/  IMAD.MOV.U32 R54, RZ, RZ, R14 ;  /* 0x000000ffff367224 */ /* 0x000fc400078e000e */
[----:B------:R-:W-:-:S03]  /*36270*/  IMAD.MOV.U32 R55, RZ, RZ, R15 ;  /* 0x000000ffff377224 */ /* 0x000fc600078e000f */
[----:B---3--:R-:W-:-:S15]  /*36280*/  HMMA.16816.F32.BF16 R48, R36, R24, R48 ;  /* 0x000000182430723c */ /* 0x008fde0000041830 */
[----:B------:R-:W-:-:S04]  /*36290*/  NOP ;  /* 0x0000000000007918 */ /* 0x000fc80000000000 */
[----:B------:R-:W-:Y:S04]  /*362a0*/  STL.64 [R1+0xe0], R48 ;  /* 0x0000e03001007387 */ /* 0x000fe80000100a00 */
[----:B------:R-:W-:Y:S04]  /*362b0*/  STL.64 [R1+0xe8], R50 ;  /* 0x0000e83201007387 */ /* 0x000fe80000100a00 */
[----:B------:R0:W-:Y:S04]  /*362c0*/  STL.64 [R1+0xd0], R12 ;  /* 0x0000d00c01007387 */ /* 0x0001e80000100a00 */
[----:B0-----:R-:W2:Y:S04]  /*362d0*/  LDL.LU.64 R12, [R1+0x460] ;  /* 0x00046000010c7983 */ /* 0x001ea80000300a00 */
[----:B------:R-:W2:Y:S04]  /*362e0*/  LDL.LU.64 R14, [R1+0x468] ;  /* 0x00046800010e7983 */ /* 0x000ea80000300a00 */
[----:B------:R0:W-:Y:S04]  /*362f0*/  STL [R1+0x34a4], R55 ;  /* 0x0034a43701007387 */ /* 0x0001e80000100800 */
[----:B------:R1:W-:Y:S04]  /*36300*/  STL [R1+0x34a0], R54 ;  /* 0x0034a03601007387 */ /* 0x0003e80000100800 */
[----:B------:R-:W-:Y:S04]  /*36310*/  STL.64 [R1+0xc0], R44 ;  /* 0x0000c02c01007387 */ /* 0x000fe80000100a00 */
[----:B------:R-:W-:Y:S04]  /*36320*/  STL.64 [R1+0xc8], R46 ;  /* 0x0000c82e01007387 */ /* 0x000fe80000100a00 */
[----:B------:R3:W-:Y:S01]  /*36330*/  STL.64 [R1+0xb0], R40 ;  /* 0x0000b02801007387 */ /* 0x0007e20000100a00 */
[----:B0-----:R-:W-:-:S02]  /*36340*/  IMAD.MOV.U32 R55, RZ, RZ, R42 ;  /* 0x000000ffff377224 */ /* 0x001fc400078e002a */
[----:B-1----:R-:W-:Y:S01]  /*36350*/  IMAD.MOV.U32 R54, RZ, RZ, R43 ;  /* 0x000000ffff367224 */ /* 0x002fe200078e002b */
[----:B---3--:R-:W3:Y:S04]  /*36360*/  LDL.LU.64 R40, [R1+0x2d0] ;  /* 0x0002d00001287983 */ /* 0x008ee80000300a00 */
[----:B------:R-:W3:Y:S04]  /*36370*/  LDL.LU.64 R42, [R1+0x2d8] ;  /* 0x0002d800012a7983 */ /* 0x000ee80000300a00 */
[----:B------:R-:W4:Y:S04]  /*36380*/  LDL.LU.64 R56, [R1+0x6f0] ;  /* 0x0006f00001387983 */ /* 0x000f280000300a00 */
[----:B------:R-:W4:Y:S04]  /*36390*/  LDL.LU.64 R58, [R1+0x6f8] ;  /* 0x0006f800013a7983 */ /* 0x000f280000300a00 */
[----:B------:R-:W4:Y:S04]  /*363a0*/  LDL.LU.64 R48, [R1+0x670] ;  /* 0x0006700001307983 */ /* 0x000f280000300a00 */
[----:B------:R-:W4:Y:S04]  /*363b0*/  LDL.LU.64 R50, [R1+0x678] ;  /* 0x0006780001327983 */ /* 0x000f280000300a00 */
[----:B------:R-:W-:Y:S04]  /*363c0*/  STL [R1+0x34ac], R55 ;  /* 0x0034ac3701007387 */ /* 0x000fe80000100800 */
[----:B------:R-:W-:Y:S04]  /*363d0*/  STL [R1+0x34a8], R54 ;  /* 0x0034a83601007387 */ /* 0x000fe80000100800 */
[----:B------:R-:W4:Y:S04]  /*363e0*/  LDL.LU.64 R44, [R1+0x600] ;  /* 0x00060000012c7983 */ /* 0x000f280000300a00 */
[----:B------:R-:W4:Y:S01]  /*363f0*/  LDL.LU.64 R46, [R1+0x608] ;  /* 0x00060800012e7983 */ /* 0x000f220000300a00 */
[----:B--2---:R-:W-:-:S15]  /*36400*/  HMMA.16816.F32.BF16 R12, R36, R16, R12 ;  /* 0x00000010240c723c */ /* 0x004fde000004180c */
[----:B------:R-:W-:-:S04]  /*36410*/  NOP ;  /* 0x0000000000007918 */ /* 0x000fc80000000000 */
[----:B------:R0:W-:Y:S04]  /*36420*/  STL.64 [R1+0xa0], R12 ;  /* 0x0000a00c01007387 */ /* 0x0001e80000100a00 */
[----:B------:R1:W-:Y:S01]  /*36430*/  STL.64 [R1+0xa8], R14 ;  /* 0x0000a80e01007387 */ /* 0x0003e20000100a00 */
[----:B---3--:R-:W-:Y:S03]  /*36440*/  HMMA.16816.F32.BF16 R36, R36, R52, R40 ;  /* 0x000000342424723c */ /* 0x008fe60000041828 */
[----:B0-----:R-:W2:Y:S04]  /*36450*/  LDL.LU.64 R12, [R1+0x580] ;  /* 0x00058000010c7983 */ /* 0x001ea80000300a00 */
[----:B-1----:R-:W2:Y:S04]  /*36460*/  LDL.LU.64 R14, [R1+0x588] ;  /* 0x00058800010e7983 */ /* 0x002ea80000300a00 */
[----:B------:R-:W-:Y:S04]  /*36470*/  STL.64 [R1+0x3660], R18 ;  /* 0x0036601201007387 */ /* 0x000fe80000100a00 */
[----:B------:R0:W-:Y:S04]  /*36480*/  STL.64 [R1+0x3658], R16 ;  /* 0x0036581001007387 */ /* 0x0001e80000100a00 */
[----:B0-----:R-:W3:Y:S04]  /*36490*/  LDL.LU.64 R16, [R1+0x770] ;  /* 0x0007700001107983 */ /* 0x001ee80000300a00 */
[----:B------:R-:W3:Y:S04]  /*364a0*/  LDL.LU.64 R18, [R1+0x778] ;  /* 0x0007780001127983 */ /* 0x000ee80000300a00 */
[----:B------:R-:W3:Y:S04]  /*364b0*/  LDL.LU.64 R42, [R1+0x3670] ;  /* 0x00367000012a7983 */ /* 0x000ee80000300a00 */
[----:B------:R-:W3:Y:S01]  /*364c0*/  LDL.LU.64 R40, [R1+0x3668] ;  /* 0x0036680001287983 */ /* 0x000ee20000300a00 */
[----:B------:R-:W-:-:S03]  /*364d0*/  IMAD.MOV.U32 R55, RZ, RZ, R36 ;  /* 0x000000ffff377224 */ /* 0x000fc600078e0024 */
[----:B------:R3:W-:Y:S01]  /*364e0*/  STL.64 [R1+0x38], R38 ;  /* 0x0000382601007387 */ /* 0x0007e20000100a00 */
[----:B------:R-:W-:-:S05]  /*364f0*/  IMAD.MOV.U32 R54, RZ, RZ, R37 ;  /* 0x000000ffff367224 */ /* 0x000fca00078e0025 */
[----:B------:R-:W-:Y:S04]  /*36500*/  STL.64 [R1+0x3650], R54 ;  /* 0x0036503601007387 */ /* 0x000fe80000100a00 */
[----:B------:R-:W-:Y:S04]  /*36510*/  STL.64 [R1+0x3648], R52 ;  /* 0x0036483401007387 */ /* 0x000fe80000100a00 */
[----:B------:R-:W-:Y:S01]  /*36520*/  STL.64 [R1+0x3630], R30 ;  /* 0x0036301e01007387 */ /* 0x000fe20000100a00 */
[C---:B---3--:R-:W-:Y:S08]  /*36530*/  HMMA.16816.F32.BF16 R36, R40.reuse, R32, R16 ;  /* 0x000000202824723c */ /* 0x048ff00000041810 */
[C---:B----4-:R-:W-:Y:S11]  /*36540*/  HMMA.16816.F32.BF16 R16, R40.reuse, R28, R56 ;  /* 0x0000001c2810723c */ /* 0x050ff60000041838 */
[----:B------:R-:W-:Y:S04]  /*36550*/  STL.64 [R1+0x80], R36 ;  /* 0x0000802401007387 */ /* 0x000fe80000100a00 */
[----:B------:R-:W-:Y:S04]  /*36560*/  STL.64 [R1+0x88], R38 ;  /* 0x0000882601007387 */ /* 0x000fe80000100a00 */
[----:B------:R-:W-:Y:S04]  /*36570*/  STL.64 [R1+0x3628], R28 ;  /* 0x0036281c01007387 */ /* 0x000fe80000100a00 */
[----:B------:R-:W-:Y:S04]  /*36580*/  STL.64 [R1+0x70], R16 ;  /* 0x0000701001007387 */ /* 0x000fe80000100a00 */
[----:B------:R0:W-:Y:S02]  /*36590*/  STL.64 [R1+0x78], R18 ;  /* 0x0000781201007387 */ /* 0x0001e40000100a00 */
[----:B0-----:R-:W-:Y:S02]  /*365a0*/  HMMA.16816.F32.BF16 R16, R40, R24, R48 ;  /* 0x000000182810723c */ /* 0x001fe40000041830 */
[----:B------:R-:W-:Y:S04]  /*365b0*/  STL.64 [R1+0x3620], R26 ;  /* 0x0036201a01007387 */ /* 0x000fe80000100a00 */
[----:B------:R-:W-:-:S13]  /*365c0*/  STL.64 [R1+0x3618], R24 ;  /* 0x0036181801007387 */ /* 0x000fda0000100a00 */
[----:B------:R-:W-:Y:S04]  /*365d0*/  STL.64 [R1+0x60], R16 ;  /* 0x0000601001007387 */ /* 0x000fe80000100a00 */
[----:B------:R0:W-:Y:S02]  /*365e0*/  STL.64 [R1+0x68], R18 ;  /* 0x0000681201007387 */ /* 0x0001e40000100a00 */
[----:B0-----:R-:W-:Y:S02]  /*365f0*/  HMMA.16816.F32.BF16 R16, R40, R8, R44 ;  /* 0x000000082810723c */ /* 0x001fe4000004182c */
[----:B------:R-:W-:Y:S04]  /*36600*/  STL.64 [R1+0x3610], R10 ;  /* 0x0036100a01007387 */ /* 0x000fe80000100a00 */
[----:B------:R-:W-:-:S13]  /*36610*/  STL.64 [R1+0x3608], R8 ;  /* 0x0036080801007387 */ /* 0x000fda0000100a00 */
[----:B------:R0:W-:Y:S04]  /*36620*/  STL.64 [R1+0x50], R16 ;  /* 0x0000501001007387 */ /* 0x0001e80000100a00 */
[----:B------:R1:W-:Y:S04]  /*36630*/  STL.64 [R1+0x58], R18 ;  /* 0x0000581201007387 */ /* 0x0003e80000100a00 */
[----:B0-----:R-:W3:Y:S04]  /*36640*/  LDL.LU.64 R16, [R1+0x4c0] ;  /* 0x0004c00001107983 */ /* 0x001ee80000300a00 */
[----:B-1----:R-:W3:Y:S01]  /*36650*/  LDL.LU.64 R18, [R1+0x4c8] ;  /* 0x0004c80001127983 */ /* 0x002ee20000300a00 */
[----:B--2---:R-:W-:-:S15]  /*36660*/  HMMA.16816.F32.BF16 R8, R40, R20, R12 ;  /* 0x000000142808723c */ /* 0x004fde000004180c */
[----:B------:R-:W-:-:S04]  /*36670*/  NOP ;  /* 0x0000000000007918 */ /* 0x000fc80000000000 */
[----:B------:R0:W-:Y:S04]  /*36680*/  STL.64 [R1+0x180], R8 ;  /* 0x0001800801007387 */ /* 0x0001e80000100a00 */
[----:B------:R1:W-:Y:S04]  /*36690*/  STL.64 [R1+0x188], R10 ;  /* 0x0001880a01007387 */ /* 0x0003e80000100a00 */
[----:B------:R-:W2:Y:S04]  /*366a0*/  LDL.LU.64 R52, [R1+0x370] ;  /* 0x0003700001347983 */ /* 0x000ea80000300a00 */
[----:B------:R-:W2:Y:S04]  /*366b0*/  LDL.LU.64 R54, [R1+0x378] ;  /* 0x0003780001367983 */ /* 0x000ea80000300a00 */
[----:B------:R-:W4:Y:S04]  /*366c0*/  LDL.LU.64 R44, [R1+0x2c0] ;  /* 0x0002c000012c7983 */ /* 0x000f280000300a00 */
[----:B------:R-:W4:Y:S04]  /*366d0*/  LDL.LU.64 R46, [R1+0x2c8] ;  /* 0x0002c800012e7983 */ /* 0x000f280000300a00 */
[----:B------:R-:W2:Y:S04]  /*366e0*/  LDL.LU.64 R28, [R1+0x750] ;  /* 0x00075000011c7983 */ /* 0x000ea80000300a00 */
[----:B------:R-:W2:Y:S04]  /*366f0*/  LDL.LU.64 R30, [R1+0x758] ;  /* 0x00075800011e7983 */ /* 0x000ea80000300a00 */
[----:B------:R-:W2:Y:S04]  /*36700*/  LDL.LU.64 R24, [R1+0x6d0] ;  /* 0x0006d00001187983 */ /* 0x000ea80000300a00 */
[----:B------:R-:W2:Y:S04]  /*36710*/  LDL.LU.64 R26, [R1+0x6d8] ;  /* 0x0006d800011a7983 */ /* 0x000ea80000300a00 */
[----:B0-----:R-:W2:Y:S04]  /*36720*/  LDL.LU.64 R8, [R1+0x640] ;  /* 0x0006400001087983 */ /* 0x001ea80000300a00 */
[----:B-1----:R-:W2:Y:S04]  /*36730*/  LDL.LU.64 R10, [R1+0x648] ;  /* 0x00064800010a7983 */ /* 0x002ea80000300a00 */
[----:B------:R-:W-:Y:S04]  /*36740*/  STL.64 [R1+0x3600], R22 ;  /* 0x0036001601007387 */ /* 0x000fe80000100a00 */
[----:B------:R0:W-:Y:S04]  /*36750*/  STL.64 [R1+0x35f8], R20 ;  /* 0x0035f81401007387 */ /* 0x0001e80000100a00 */
[----:B0-----:R-:W2:Y:S04]  /*36760*/  LDL.LU.64 R20, [R1+0x5c0] ;  /* 0x0005c00001147983 */ /* 0x001ea80000300a00 */
[----:B------:R-:W2:Y:S04]  /*36770*/  LDL.LU.64 R22, [R1+0x5c8] ;  /* 0x0005c80001167983 */ /* 0x000ea80000300a00 */
[----:B------:R-:W2:Y:S04]  /*36780*/  LDL.LU.64 R48, [R1+0x510] ;  /* 0x0005100001307983 */ /* 0x000ea80000300a00 */
[----:B------:R-:W2:Y:S04]  /*36790*/  LDL.LU.64 R50, [R1+0x518] ;  /* 0x0005180001327983 */ /* 0x000ea80000300a00 */
[----:B------:R-:W2:Y:S04]  /*367a0*/  LDL.LU.64 R56, [R1+0x2b0] ;  /* 0x0002b00001387983 */ /* 0x000ea80000300a00 */
[----:B------:R-:W2:Y:S04]  /*367b0*/  LDL.LU.64 R58, [R1+0x2b8] ;  /* 0x0002b800013a7983 */ /* 0x000ea80000300a00 */
[----:B------:R-:W2:Y:S04]  /*367c0*/  LDL.LU.64 R36, [R1+0x760] ;  /* 0x0007600001247983 */ /* 0x000ea80000300a00 */
[----:B------:R-:W2:Y:S04]  /*367d0*/  LDL.LU.64 R38, [R1+0x768] ;  /* 0x0007680001267983 */ /* 0x000ea80000300a00 */
[----:B------:R-:W2:Y:S04]  /*367e0*/  LDL.LU.64 R12, [R1+0x6e0] ;  /* 0x0006e000010c7983 */ /* 0x000ea80000300a00 */
[----:B------:R-:W2:Y:S01]  /*367f0*/  LDL.LU.64 R14, [R1+0x6e8] ;  /* 0x0006e800010e7983 */ /* 0x000ea20000300a00 */
[----:B---3--:R-:W-:-:S15]  /*36800*/  HMMA.16816.F32.BF16 R16, R40, R4, R16 ;  /* 0x000000042810723c */ /* 0x008fde0000041810 */
[----:B------:R-:W-:-:S04]  /*36810*/  NOP ;  /* 0x0000000000007918 */ /* 0x000fc80000000000 */
[----:B------:R-:W-:Y:S04]  /*36820*/  STL.64 [R1+0x230], R16 ;  /* 0x0002301001007387 */ /* 0x000fe80000100a00 */
[----:B------:R0:W-:Y:S04]  /*36830*/  STL.64 [R1+0x238], R18 ;  /* 0x0002381201007387 */ /* 0x0001e80000100a00 */
[----:B0-----:R-:W3:Y:S04]  /*36840*/  LDL.LU.64 R18, [R1+0x3660] ;  /* 0x0036600001127983 */ /* 0x001ee80000300a00 */
[----:B------:R-:W2:Y:S02]  /*36850*/  LDL.LU.64 R16, [R1+0x3658] ;  /* 0x0036580001107983 */ /* 0x000ea40000300a00 */
[----:B--2---:R-:W-:-:S15]  /*36860*/  HMMA.16816.F32.BF16 R52, R40, R16, R52 ;  /* 0x000000102834723c */ /* 0x004fde0000041834 */
[----:B------:R-:W-:-:S04]  /*36870*/  NOP ;  /* 0x0000000000007918 */ /* 0x000fc80000000000 */
[----:B------:R-:W-:Y:S04]  /*36880*/  STL.64 [R1+0x350], R52 ;  /* 0x0003503401007387 */ /* 0x000fe80000100a00 */
[----:B------:R0:W-:Y:S04]  /*36890*/  STL.64 [R1+0x358], R54 ;  /* 0x0003583601007387 */ /* 0x0001e80000100a00 */
[----:B0-----:R-:W2:Y:S04]  /*368a0*/  LDL.LU.64 R54, [R1+0x3650] ;  /* 0x0036500001367983 */ /* 0x001ea80000300a00 */
[----:B------:R-:W4:Y:S02]  /*368b0*/  LDL.LU.64 R52, [R1+0x3648] ;  /* 0x0036480001347983 */ /* 0x000f240000300a00 */
[----:B----4-:R-:W-:Y:S02]  /*368c0*/  HMMA.16816.F32.BF16 R40, R40, R52, R44 ;  /* 0x000000342828723c */ /* 0x010fe4000004182c */
[----:B------:R-:W4:Y:S04]  /*368d0*/  LDL.LU.64 R46, [R1+0x3640] ;  /* 0x00364000012e7983 */ /* 0x000f280000300a00 */
[----:B------:R-:W4:-:S13]  /*368e0*/  LDL.LU.64 R44, [R1+0x3638] ;  /* 0x00363800012c7983 */ /* 0x000f1a0000300a00 */
[----:B------:R0:W-:Y:S04]  /*368f0*/  STL.64 [R1+0x340], R40 ;  /* 0x0003402801007387 */ /* 0x0001e80000100a00 */
[----:B------:R1:W-:Y:S04]  /*36900*/  STL.64 [R1+0x348], R42 ;  /* 0x0003482a01007387 */ /* 0x0003e80000100a00 */
[----:B0-----:R-:W2:Y:S04]  /*36910*/  LDL.LU.64 R40, [R1+0x360] ;  /* 0x0003600001287983 */ /* 0x001ea80000300a00 */
[----:B-1----:R-:W2:Y:S01]  /*36920*/  LDL.LU.64 R42, [R1+0x368] ;  /* 0x00036800012a7983 */ /* 0x002ea20000300a00 */
[----:B----4-:R-:W-:-:S15]  /*36930*/  HMMA.16816.F32.BF16 R28, R44, R32, R28 ;  /* 0x000000202c1c723c */ /* 0x010fde000004181c */
[----:B------:R-:W-:-:S04]  /*36940*/  NOP ;  /* 0x0000000000007918 */ /* 0x000fc80000000000 */
[----:B------:R-:W-:Y:S04]  /*36950*/  STL.64 [R1+0x3c0], R28 ;  /* 0x0003c01c01007387 */ /* 0x000fe80000100a00 */
[----:B------:R0:W-:Y:S04]  /*36960*/  STL.64 [R1+0x3c8], R30 ;  /* 0x0003c81e01007387 */ /* 0x0001e80000100a00 */
[----:B0-----:R-:W4:Y:S04]  /*36970*/  LDL.LU.64 R30, [R1+0x3630] ;  /* 0x00363000011e7983 */ /* 0x001f280000300a00 */
[----:B------:R-:W2:Y:S02]  /*36980*/  LDL.LU.64 R28, [R1+0x3628] ;  /* 0x00362800011c7983 */ /* 0x000ea40000300a00 */
[----:B--2---:R-:W-:-:S15]  /*36990*/  HMMA.16816.F32.BF16 R24, R44, R28, R24 ;  /* 0x0000001c2c18723c */ /* 0x004fde0000041818 */
[----:B------:R-:W-:-:S04]  /*369a0*/  NOP ;  /* 0x0000000000007918 */ /* 0x000fc80000000000 */
[----:B------:R-:W-:Y:S04]  /*369b0*/  STL.64 [R1+0x3b0], R24 ;  /* 0x0003b01801007387 */ /* 0x000fe80000100a00 */
[----:B------:R0:W-:Y:S04]  /*369c0*/  STL.64 [R1+0x3b8], R26 ;  /* 0x0003b81a01007387 */ /* 0x0001e80000100a00 */
[----:B0-----:R-:W2:Y:S04]  /*369d0*/  LDL.LU.64 R26, [R1+0x3620] ;  /* 0x00362000011a7983 */ /* 0x001ea80000300a00 */
        /* <DEDUP_REMOVED lines=12> */
[----:B------:R-:W2:Y:S04]  /*36aa0*/  LDL.LU.64 R20, [R1+0x35f8] ;  /* 0x0035f80001147983 */ /* 0x000ea80000300a00 */
[----:B------:R-:W-:Y:S04]  /*36ab0*/  STL.64 [R1+0x35e0], R10 ;  /* 0x0035e00a01007387 */ /* 0x000fe80000100a00 */
[----:B------:R0:W-:Y:S04]  /*36ac0*/  STL.64 [R1+0x35d8], R8 ;  /* 0x0035d80801007387 */ /* 0x0001e80000100a00 */
[----:B0-----:R-:W3:Y:S04]  /*36ad0*/  LDL.LU.64 R8, [R1+0x4a0] ;  /* 0x0004a00001087983 */ /* 0x001ee80000300a00 */
[----:B------:R-:W3:Y:S01]  /*36ae0*/  LDL.LU.64 R10, [R1+0x4a8] ;  /* 0x0004a800010a7983 */ /* 0x000ee20000300a00 */
[----:B--2---:R-:W-:-:S15]  /*36af0*/  HMMA.16816.F32.BF16 R48, R44, R20, R48 ;  /* 0x000000142c30723c */ /* 0x004fde0000041830 */
[----:B------:R-:W-:-:S04]  /*36b00*/  NOP ;  /* 0x0000000000007918 */ /* 0x000fc80000000000 */
[----:B------:R-:W-:Y:S04]  /*36b10*/  STL.64 [R1+0x380], R48 ;  /* 0x0003803001007387 */ /* 0x000fe80000100a00 */
[----:B------:R0:W-:Y:S04]  /*36b20*/  STL.64 [R1+0x388], R50 ;  /* 0x0003883201007387 */ /* 0x0001e80000100a00 */
[----:B0-----:R-:W2:Y:S04]  /*36b30*/  LDL.LU.64 R50, [R1+0x35f0] ;  /* 0x0035f00001327983 */ /* 0x001ea80000300a00 */
[----:B------:R-:W2:Y:S04]  /*36b40*/  LDL.LU.64 R48, [R1+0x35e8] ;  /* 0x0035e80001307983 */ /* 0x000ea80000300a00 */
[----:B------:R-:W-:Y:S04]  /*36b50*/  STL.64 [R1+0x35d0], R22 ;  /* 0x0035d01601007387 */ /* 0x000fe80000100a00 */
[----:B------:R3:W-:Y:S02]  /*36b60*/  STL.64 [R1+0x35c8], R20 ;  /* 0x0035c81401007387 */ /* 0x0007e40000100a00 */
[C---:B---3--:R-:W-:Y:S08]  /*36b70*/  HMMA.16816.F32.BF16 R20, R44.reuse, R4, R8 ;  /* 0x000000042c14723c */ /* 0x048ff00000041808 */
[C---:B------:R-:W-:Y:S08]  /*36b80*/  HMMA.16816.F32.BF16 R40, R44.reuse, R16, R40 ;  /* 0x000000102c28723c */ /* 0x040ff00000041828 */
[----:B------:R-:W-:Y:S03]  /*36b90*/  HMMA.16816.F32.BF16 R8, R44, R52, R56 ;  /* 0x000000342c08723c */ /* 0x000fe60000041838 */
[----:B------:R-:W-:Y:S04]  /*36ba0*/  STL.64 [R1+0x370], R20 ;  /* 0x0003701401007387 */ /* 0x000fe80000100a00 */
[----:B------:R-:W-:Y:S04]  /*36bb0*/  STL.64 [R1+0x378], R22 ;  /* 0x0003781601007387 */ /* 0x000fe80000100a00 */
[----:B------:R-:W-:Y:S04]  /*36bc0*/  STL.64 [R1+0x360], R40 ;  /* 0x0003602801007387 */ /* 0x000fe80000100a00 */
[----:B------:R-:W-:Y:S04]  /*36bd0*/  STL.64 [R1+0x368], R42 ;  /* 0x0003682a01007387 */ /* 0x000fe80000100a00 */
[----:B------:R0:W-:Y:S04]  /*36be0*/  STL.64 [R1+0x2c0], R8 ;  /* 0x0002c00801007387 */ /* 0x0001e80000100a00 */
[----:B------:R1:W-:Y:S04]  /*36bf0*/  STL.64 [R1+0x2c8], R10 ;  /* 0x0002c80a01007387 */ /* 0x0003e80000100a00 */
[----:B0-----:R-:W3:Y:S01]  /*36c00*/  LDL.LU.64 R8, [R1+0x660] ;  /* 0x0006600001087983 */ /* 0x001ee20000300a00 */
[C---:B--2---:R-:W-:Y:S08]  /*36c10*/  HMMA.16816.F32.BF16 R20, R48.reuse, R32, R36 ;  /* 0x000000203014723c */ /* 0x044ff00000041824 */
[C---:B------:R-:W-:Y:S11]  /*36c20*/  HMMA.16816.F32.BF16 R12, R48.reuse, R28, R12 ;  /* 0x0000001c300c723c */ /* 0x040ff6000004180c */
[----:B------:R0:W-:Y:S04]  /*36c30*/  STL.64 [R1+0x330], R20 ;  /* 0x0003301401007387 */ /* 0x0001e80000100a00 */
[----:B------:R2:W-:Y:S04]  /*36c40*/  STL.64 [R1+0x338], R22 ;  /* 0x0003381601007387 */ /* 0x0005e80000100a00 */
[----:B-1----:R-:W3:Y:S04]  /*36c50*/  LDL.LU.64 R10, [R1+0x668] ;  /* 0x00066800010a7983 */ /* 0x002ee80000300a00 */
[----:B------:R1:W-:Y:S04]  /*36c60*/  STL.64 [R1+0x320], R12 ;  /* 0x0003200c01007387 */ /* 0x0003e80000100a00 */
[----:B------:R1:W-:Y:S04]  /*36c70*/  STL.64 [R1+0x328], R14 ;  /* 0x0003280e01007387 */ /* 0x0003e80000100a00 */
[----:B0-----:R-:W3:Y:S04]  /*36c80*/  LDL.LU.64 R20, [R1+0x5e0] ;  /* 0x0005e00001147983 */ /* 0x001ee80000300a00 */
[----:B--2---:R-:W2:Y:S04]  /*36c90*/  LDL.LU.64 R22, [R1+0x5e8] ;  /* 0x0005e80001167983 */ /* 0x004ea80000300a00 */
[----:B-1----:R-:W2:Y:S04]  /*36ca0*/  LDL.LU.64 R12, [R1+0x560] ;  /* 0x00056000010c7983 */ /* 0x002ea80000300a00 */
[----:B------:R-:W2:Y:S04]  /*36cb0*/  LDL.LU.64 R14, [R1+0x568] ;  /* 0x00056800010e7983 */ /* 0x000ea80000300a00 */
[----:B------:R-:W2:Y:S04]  /*36cc0*/  LDL.LU.64 R56, [R1+0x2e0] ;  /* 0x0002e00001387983 */ /* 0x000ea80000300a00 */
[----:B------:R-:W2:Y:S04]  /*36cd0*/  LDL.LU.64 R58, [R1+0x2e8] ;  /* 0x0002e800013a7983 */ /* 0x000ea80000300a00 */
[----:B------:R-:W2:Y:S04]  /*36ce0*/  LDL.LU.64 R44, [R1+0x440] ;  /* 0x00044000012c7983 */ /* 0x000ea80000300a00 */
[----:B------:R-:W2:Y:S04]  /*36cf0*/  LDL.LU.64 R46, [R1+0x448] ;  /* 0x00044800012e7983 */ /* 0x000ea80000300a00 */
[----:B------:R-:W2:Y:S04]  /*36d00*/  LDL.LU.64 R36, [R1+0x3f0] ;  /* 0x0003f00001247983 */ /* 0x000ea80000300a00 */
[----:B------:R-:W2:Y:S04]  /*36d10*/  LDL.LU.64 R38, [R1+0x3f8] ;  /* 0x0003f80001267983 */ /* 0x000ea80000300a00 */
[----:B----4-:R-:W-:Y:S04]  /*36d20*/  STL.64 [R1+0x35b0], R30 ;  /* 0x0035b01e01007387 */ /* 0x010fe80000100a00 */
[----:B------:R0:W-:Y:S04]  /*36d30*/  STL.64 [R1+0x35a8], R28 ;  /* 0x0035a81c01007387 */ /* 0x0001e80000100a00 */
[----:B0-----:R-:W4:Y:S04]  /*36d40*/  LDL.LU.64 R28, [R1+0x710] ;  /* 0x00071000011c7983 */ /* 0x001f280000300a00 */
[----:B------:R-:W4:Y:S04]  /*36d50*/  LDL.LU.64 R30, [R1+0x718] ;  /* 0x00071800011e7983 */ /* 0x000f280000300a00 */
[----:B------:R-:W2:Y:S04]  /*36d60*/  LDL.LU.64 R40, [R1+0x590] ;  /* 0x0005900001287983 */ /* 0x000ea80000300a00 */
[----:B------:R-:W2:Y:S01]  /*36d70*/  LDL.LU.64 R42, [R1+0x598] ;  /* 0x00059800012a7983 */ /* 0x000ea20000300a00 */
[C---:B---3--:R-:W-:Y:S03]  /*36d80*/  HMMA.16816.F32.BF16 R8, R48.reuse, R24, R8 ;  /* 0x000000183008723c */ /* 0x048fe60000041808 */
[----:B--2---:R-:W-:Y:S04]  /*36d90*/  STL.64 [R1+0x35a0], R42 ;  /* 0x0035a02a01007387 */ /* 0x004fe80000100a00 */
[----:B------:R0:W-:Y:S04]  /*36da0*/  STL.64 [R1+0x3598], R40 ;  /* 0x0035982801007387 */ /* 0x0001e80000100a00 */
[----:B0-----:R-:W2:Y:S04]  /*36db0*/  LDL.LU.64 R40, [R1+0x690] ;  /* 0x0006900001287983 */ /* 0x001ea80000300a00 */
[----:B------:R-:W2:Y:S04]  /*36dc0*/  LDL.LU.64 R42, [R1+0x698] ;  /* 0x00069800012a7983 */ /* 0x000ea80000300a00 */
        /* <DEDUP_REMOVED lines=14> */
[----:B0-----:R-:W4:Y:S04]  /*36eb0*/  LDL.LU.64 R14, [R1+0x35c0] ;  /* 0x0035c000010e7983 */ /* 0x001f280000300a00 */
[----:B------:R-:W4:Y:S01]  /*36ec0*/  LDL.LU.64 R12, [R1+0x35b8] ;  /* 0x0035b800010c7983 */ /* 0x000f220000300a00 */
[C---:B------:R-:W-:Y:S08]  /*36ed0*/  HMMA.16816.F32.BF16 R56, R48.reuse, R4, R56 ;  /* 0x000000043038723c */ /* 0x040ff00000041838 */
[C---:B------:R-:W-:Y:S08]  /*36ee0*/  HMMA.16816.F32.BF16 R44, R48.reuse, R16, R44 ;  /* 0x00000010302c723c */ /* 0x040ff0000004182c */
[----:B------:R-:W-:Y:S03]  /*36ef0*/  HMMA.16816.F32.BF16 R48, R48, R52, R36 ;  /* 0x000000343030723c */ /* 0x000fe60000041824 */
[----:B------:R0:W-:Y:S04]  /*36f00*/  STL.64 [R1+0x2e0], R56 ;  /* 0x0002e03801007387 */ /* 0x0001e80000100a00 */
[----:B------:R1:W-:Y:S04]  /*36f10*/  STL.64 [R1+0x2e8], R58 ;  /* 0x0002e83a01007387 */ /* 0x0003e80000100a00 */
[----:B0-----:R-:W2:Y:S04]  /*36f20*/  LDL.LU.64 R56, [R1+0x500] ;  /* 0x0005000001387983 */ /* 0x001ea80000300a00 */
[----:B-1----:R-:W2:Y:S04]  /*36f30*/  LDL.LU.64 R58, [R1+0x508] ;  /* 0x00050800013a7983 */ /* 0x002ea80000300a00 */
[----:B------:R0:W-:Y:S04]  /*36f40*/  STL.64 [R1+0x2d0], R44 ;  /* 0x0002d02c01007387 */ /* 0x0001e80000100a00 */
[----:B------:R1:W-:Y:S04]  /*36f50*/  STL.64 [R1+0x2d8], R46 ;  /* 0x0002d82e01007387 */ /* 0x0003e80000100a00 */
[----:B0-----:R-:W2:Y:S04]  /*36f60*/  LDL.LU.64 R44, [R1+0x4b0] ;  /* 0x0004b000012c7983 */ /* 0x001ea80000300a00 */
[----:B-1----:R-:W2:Y:S04]  /*36f70*/  LDL.LU.64 R46, [R1+0x4b8] ;  /* 0x0004b800012e7983 */ /* 0x002ea80000300a00 */
        /* <DEDUP_REMOVED lines=15> */
[----:B------:R-:W2:Y:S01]  /*37070*/  LDL.LU.64 R40, [R1+0x3598] ;  /* 0x0035980001287983 */ /* 0x000ea20000300a00 */
[----:B------:R-:W0:Y:S01]  /*37080*/  S2R R39, SR_TID.X ;  /* 0x0000000000277919 */ /* 0x000e220000002100 */
[----:B------:R-:W-:-:S15]  /*37090*/  HMMA.16816.F32.BF16 R48, R12, R24, R48 ;  /* 0x000000180c30723c */ /* 0x000fde0000041830 */
[----:B------:R-:W-:-:S04]  /*370a0*/  NOP ;  /* 0x0000000000007918 */ /* 0x000fc80000000000 */
[----:B------:R1:W-:Y:S04]  /*370b0*/  STL.64 [R1+0x1f0], R48 ;  /* 0x0001f03001007387 */ /* 0x0003e80000100a00 */
[----:B------:R-:W-:Y:S01]  /*370c0*/  STL.64 [R1+0x1f8], R50 ;  /* 0x0001f83201007387 */ /* 0x000fe20000100a00 */
[C---:B0-----:R-:W-:Y:S01]  /*370d0*/  LOP3.LUT R38, R39.reuse, 0x7, RZ, 0xc0, !PT ;  /* 0x0000000727267812 */ /* 0x041fe200078ec0ff */
[----:B------:R-:W-:Y:S02]  /*370e0*/  IMAD.SHL.U32 R37, R39, 0x2, RZ ;  /* 0x0000000227257824 */ /* 0x000fe400078e00ff */
[----:B-1----:R-:W3:Y:S02]  /*370f0*/  LDL.LU.64 R48, [R1+0x450] ;  /* 0x0004500001307983 */ /* 0x002ee40000300a00 */
[----:B------:R-:W-:-:S02]  /*37100*/  IMAD R38, R38, 0x110, RZ ;  /* 0x0000011026267824 */ /* 0x000fc400078e02ff */
[----:B------:R-:W-:Y:S01]  /*37110*/  IMAD.SHL.U32 R39, R39, 0x80, RZ ;  /* 0x0000008027277824 */ /* 0x000fe200078e00ff */
[----:B--2---:R-:W-:-:S15]  /*37120*/  HMMA.16816.F32.BF16 R40, R12, R8, R40 ;  /* 0x000000080c28723c */ /* 0x004fde0000041828 */
[----:B------:R-:W-:-:S04]  /*37130*/  NOP ;  /* 0x0000000000007918 */ /* 0x000fc80000000000 */
[----:B------:R0:W-:Y:S02]  /*37140*/  STL.64 [R1+0x1e0], R40 ;  /* 0x0001e02801007387 */ /* 0x0001e40000100a00 */
[----:B0-----:R-:W-:-:S04]  /*37150*/  LOP3.LUT R40, R38, 0x10, R37, 0x78, !PT ;  /* 0x0000001026287812 */ /* 0x001fc800078e7825 */
[----:B------:R-:W-:-:S04]  /*37160*/  LOP3.LUT R40, R40, 0x800, R39, 0xf8, !PT ;  /* 0x0000080028287812 */ /* 0x000fc800078ef827 */
[----:B------:R-:W-:Y:S01]  /*37170*/  LOP3.LUT R40, R40, 0x60, RZ, 0x3c, !PT ;  /* 0x0000006028287812 */ /* 0x000fe200078e3cff */
[----:B------:R-:W-:Y:S04]  /*37180*/  STL.64 [R1+0x1e8], R42 ;  /* 0x0001e82a01007387 */ /* 0x000fe80000100a00 */
[----:B------:R-:W2:Y:S04]  /*37190*/  LDL.LU.64 R50, [R1+0x458] ;  /* 0x0004580001327983 */ /* 0x000ea80000300a00 */
[----:B------:R-:W-:Y:S04]  /*371a0*/  LDSM.16.MT88.4 R36, [R40+UR5] ;  /* 0x000000052824783b */ /* 0x000fe80008004200 */
[----:B------:R-:W0:Y:S04]  /*371b0*/  LDSM.16.MT88.4 R40, [R40+UR5+0x80] ;  /* 0x000080052828783b */ /* 0x000e280008004200 */
[----:B---3--:R-:W-:Y:S04]  /*371c0*/  STL.64 [R1+0x3590], R10 ;  /* 0x0035900a01007387 */ /* 0x008fe80000100a00 */
[----:B------:R1:W-:Y:S02]  /*371d0*/  STL.64 [R1+0x3588], R8 ;  /* 0x0035880801007387 */ /* 0x0003e40000100a00 */
[----:B-1----:R-:W-:Y:S02]  /*371e0*/  HMMA.16816.F32.BF16 R8, R12, R20, R56 ;  /* 0x000000140c08723c */ /* 0x002fe40000041838 */
[----:B------:R-:W-:Y:S04]  /*371f0*/  STL.64 [R1+0x3580], R22 ;  /* 0x0035801601007387 */ /* 0x000fe80000100a00 */
[----:B------:R-:W-:-:S13]  /*37200*/  STL.64 [R1+0x3578], R20 ;  /* 0x0035781401007387 */ /* 0x000fda0000100a00 */
[----:B------:R1:W-:Y:S04]  /*37210*/  STL.64 [R1+0x1d0], R8 ;  /* 0x0001d00801007387 */ /* 0x0003e80000100a00 */
[----:B------:R3:W-:Y:S04]  /*37220*/  STL.64 [R1+0x1d8], R10 ;  /* 0x0001d80a01007387 */ /* 0x0007e80000100a00 */
[----:B0-----:R-:W-:Y:S04]  /*37230*/  STL.64 [R1+0x3550], R42 ;  /* 0x0035502a01007387 */ /* 0x001fe80000100a00 */
[----:B------:R-:W-:Y:S04]  /*37240*/  STL.64 [R1+0x3548], R40 ;  /* 0x0035482801007387 */ /* 0x000fe80000100a00 */
[----:B-1----:R-:W4:Y:S04]  /*37250*/  LDL.LU.64 R8, [R1+0x400] ;  /* 0x0004000001087983 */ /* 0x002f280000300a00 */
[----:B---3--:R-:W4:Y:S01]  /*37260*/  LDL.LU.64 R10, [R1+0x408] ;  /* 0x00040800010a7983 */ /* 0x008f220000300a00 */
[----:B------:R-:W-:Y:S03]  /*37270*/  HMMA.16816.F32.BF16 R20, R12, R4, R44 ;  /* 0x000000040c14723c */ /* 0x000fe6000004182c */
[----:B------:R-:W0:-:S15]  /*37280*/  LDSM.16.MT88.4 R44, [R3+UR5+0x1000] ;  /* 0x00100005032c783b */ /* 0x000e1e0008004200 */
[----:B------:R-:W-:Y:S01]  /*37290*/  NOP ;  /* 0x0000000000007918 */ /* 0x000fe20000000000 */
[----:B------:R-:W-:Y:S04]  /*372a0*/  STL.64 [R1+0x1c0], R20 ;  /* 0x0001c01401007387 */ /* 0x000fe80000100a00 */
[----:B------:R-:W-:Y:S04]  /*372b0*/  STL.64 [R1+0x1c8], R22 ;  /* 0x0001c81601007387 */ /* 0x000fe80000100a00 */
[----:B------:R-:W-:Y:S04]  /*372c0*/  STL.64 [R1+0x3570], R6 ;  /* 0x0035700601007387 */ /* 0x000fe80000100a00 */
[----:B------:R-:W-:Y:S04]  /*372d0*/  STL.64 [R1+0x3568], R4 ;  /* 0x0035680401007387 */ /* 0x000fe80000100a00 */
[----:B0-----:R-:W-:Y:S04]  /*372e0*/  STL.64 [R1+0x34e0], R46 ;  /* 0x0034e02e01007387 */ /* 0x001fe80000100a00 */
[----:B------:R0:W-:Y:S04]  /*372f0*/  STL.64 [R1+0x34d8], R44 ;  /* 0x0034d82c01007387 */ /* 0x0001e80000100a00 */
[----:B0-----:R-:W3:Y:S04]  /*37300*/  LDL.LU.64 R44, [R1+0x790] ;  /* 0x00079000012c7983 */ /* 0x001ee80000300a00 */
[----:B------:R-:W3:Y:S01]  /*37310*/  LDL.LU.64 R46, [R1+0x798] ;  /* 0x00079800012e7983 */ /* 0x000ee20000300a00 */
[----:B--2---:R-:W-:Y:S03]  /*37320*/  HMMA.16816.F32.BF16 R4, R12, R16, R48 ;  /* 0x000000100c04723c */ /* 0x004fe60000041830 */
[----:B------:R-:W0:-:S15]  /*37330*/  LDSM.16.MT88.4 R48, [R3+UR5+0x1080] ;  /* 0x001080050330783b */ /* 0x000e1e0008004200 */
[----:B------:R-:W-:Y:S01]  /*37340*/  NOP ;  /* 0x0000000000007918 */ /* 0x000fe20000000000 */
[----:B------:R-:W-:Y:S04]  /*37350*/  STL.64 [R1+0x1b0], R4 ;  /* 0x0001b00401007387 */ /* 0x000fe80000100a00 */
[----:B------:R4:W-:Y:S04]  /*37360*/  STL.64 [R1+0x1b8], R6 ;  /* 0x0001b80601007387 */ /* 0x0009e80000100a00 */
[----:B------:R-:W2:Y:S04]  /*37370*/  LDL.LU.64 R40, [R1+0x730] ;  /* 0x0007300001287983 */ /* 0x000ea80000300a00 */
[----:B------:R-:W2:Y:S04]  /*37380*/  LDL.LU.64 R42, [R1+0x738] ;  /* 0x00073800012a7983 */ /* 0x000ea80000300a00 */
[----:B------:R-:W-:Y:S04]  /*37390*/  STL.64 [R1+0x3560], R18 ;  /* 0x0035601201007387 */ /* 0x000fe80000100a00 */
[----:B------:R-:W-:Y:S04]  /*373a0*/  STL.64 [R1+0x3558], R16 ;  /* 0x0035581001007387 */ /* 0x000fe80000100a00 */
[----:B0-----:R-:W-:Y:S04]  /*373b0*/  STL.64 [R1+0x3490], R50 ;  /* 0x0034903201007387 */ /* 0x001fe80000100a00 */
[----:B------:R-:W-:Y:S04]  /*373c0*/  STL.64 [R1+0x3488], R48 ;  /* 0x0034883001007387 */ /* 0x000fe80000100a00 */
[----:B------:R-:W-:Y:S01]  /*373d0*/  STL [R1+0x32d0], R3 ;  /* 0x0032d00301007387 */ /* 0x000fe20000100800 */
[----:B----4-:R-:W-:Y:S03]  /*373e0*/  HMMA.16816.F32.BF16 R4, R12, R52, R8 ;  /* 0x000000340c04723c */ /* 0x010fe60000041808 */
[----:B------:R-:W4:Y:S04]  /*373f0*/  LDL.LU.64 R8, [R1+0x6b0] ;  /* 0x0006b00001087983 */ /* 0x000f280000300a00 */
[----:B------:R-:W4:Y:S04]  /*37400*/  LDL.LU.64 R10, [R1+0x6b8] ;  /* 0x0006b800010a7983 */ /* 0x000f280000300a00 */
[----:B------:R-:W0:Y:S08]  /*37410*/  LDSM.16.MT88.4 R12, [R2+UR5+0x1000] ;  /* 0x00100005020c783b */ /* 0x000e300008004200 */
[----:B------:R1:W-:Y:S04]  /*37420*/  STL.64 [R1+0x90], R4 ;  /* 0x0000900401007387 */ /* 0x0003e80000100a00 */
[----:B------:R1:W-:Y:S04]  /*37430*/  STL.64 [R1+0x98], R6 ;  /* 0x0000980601007387 */ /* 0x0003e80000100a00 */
[----:B------:R-:W4:Y:S04]  /*37440*/  LDL.LU.64 R20, [R1+0x630] ;  /* 0x0006300001147983 */ /* 0x000f280000300a00 */
[----:B------:R-:W4:Y:S04]  /*37450*/  LDL.LU.64 R22, [R1+0x638] ;  /* 0x0006380001167983 */ /* 0x000f280000300a00 */
[----:B-1----:R-:W4:Y:S04]  /*37460*/  LDL.LU.64 R4, [R1+0x5b0] ;  /* 0x0005b00001047983 */ /* 0x002f280000300a00 */
[----:B------:R-:W4:Y:S04]  /*37470*/  LDL.LU.64 R6, [R1+0x5b8] ;  /* 0x0005b80001067983 */ /* 0x000f280000300a00 */
[----:B------:R-:W4:Y:S04]  /*37480*/  LDL.LU.64 R16, [R1+0x4f0] ;  /* 0x0004f00001107983 */ /* 0x000f280000300a00 */
[----:B------:R-:W4:Y:S04]  /*37490*/  LDL.LU.64 R18, [R1+0x4f8] ;  /* 0x0004f80001127983 */ /* 0x000f280000300a00 */
[----:B0-----:R-:W-:Y:S04]  /*374a0*/  STL.64 [R1+0x3440], R14 ;  /* 0x0034400e01007387 */ /* 0x001fe80000100a00 */
[----:B------:R2:W-:Y:S01]  /*374b0*/  STL.64 [R1+0x3438], R12 ;  /* 0x0034380c01007387 */ /* 0x0005e20000100a00 */
[C---:B---3--:R-:W-:Y:S08]  /*374c0*/  HMMA.16816.F32.BF16 R44, R36.reuse, R32, R44 ;  /* 0x00000020242c723c */ /* 0x048ff0000004182c */
[C---:B--2---:R-:W-:Y:S01]  /*374d0*/  HMMA.16816.F32.BF16 R12, R36.reuse, R28, R40 ;  /* 0x0000001c240c723c */ /* 0x044fe20000041828 */
[----:B------:R-:W2:Y:S10]  /*374e0*/  LDL.LU.64 R40, [R1+0x470] ;  /* 0x0004700001287983 */ /* 0x000eb40000300a00 */
[----:B------:R0:W-:Y:S04]  /*374f0*/  STL.64 [R1+0x170], R44 ;  /* 0x0001702c01007387 */ /* 0x0001e80000100a00 */
[----:B------:R1:W-:Y:S04]  /*37500*/  STL.64 [R1+0x178], R46 ;  /* 0x0001782e01007387 */ /* 0x0003e80000100a00 */
[----:B------:R-:W2:Y:S04]  /*37510*/  LDL.LU.64 R42, [R1+0x478] ;  /* 0x00047800012a7983 */ /* 0x000ea80000300a00 */
[----:B------:R3:W-:Y:S04]  /*37520*/  STL.64 [R1+0x160], R12 ;  /* 0x0001600c01007387 */ /* 0x0007e80000100a00 */
[----:B------:R0:W-:Y:S04]  /*37530*/  STL.64 [R1+0x168], R14 ;  /* 0x0001680e01007387 */ /* 0x0001e80000100a00 */
[----:B------:R-:W2:Y:S04]  /*37540*/  LDL.LU.64 R56, [R1+0x740] ;  /* 0x0007400001387983 */ /* 0x000ea80000300a00 */
[----:B------:R-:W2:Y:S04]  /*37550*/  LDL.LU.64 R58, [R1+0x748] ;  /* 0x00074800013a7983 */ /* 0x000ea80000300a00 */
[----:B------:R-:W2:Y:S04]  /*37560*/  LDL.LU.64 R48, [R1+0x680] ;  /* 0x0006800001307983 */ /* 0x000ea80000300a00 */
[----:B------:R-:W2:Y:S04]  /*37570*/  LDL.LU.64 R50, [R1+0x688] ;  /* 0x0006880001327983 */ /* 0x000ea80000300a00 */
[----:B0-----:R-:W2:Y:S04]  /*37580*/  LDL.LU.64 R44, [R1+0x5f0] ;  /* 0x0005f000012c7983 */ /* 0x001ea80000300a00 */
[----:B-1----:R-:W2:Y:S01]  /*37590*/  LDL.LU.64 R46, [R1+0x5f8] ;  /* 0x0005f800012e7983 */ /* 0x002ea20000300a00 */
[----:B----4-:R-:W-:Y:S03]  /*375a0*/  HMMA.16816.F32.BF16 R8, R36, R24, R8 ;  /* 0x000000182408723c */ /* 0x010fe60000041808 */
[----:B---3--:R-:W3:Y:S04]  /*375b0*/  LDL.LU.64 R12, [R1+0x520] ;  /* 0x00052000010c7983 */ /* 0x008ee80000300a00 */
[----:B------:R-:W3:-:S12]  /*375c0*/  LDL.LU.64 R14, [R1+0x528] ;  /* 0x00052800010e7983 */ /* 0x000ed80000300a00 */
        /* <DEDUP_REMOVED lines=31> */
[----:B------:R-:W2:Y:S01]  /*377c0*/  LDL.LU.64 R40, [R1+0x3548] ;  /* 0x0035480001287983 */ /* 0x000ea20000300a00 */
[----:B---3--:R-:W-:Y:S03]  /*377d0*/  HMMA.16816.F32.BF16 R4, R36, R52, R4 ;  /* 0x000000342404723c */ /* 0x008fe60000041804 */
[----:B------:R-:W-:Y:S04]  /*377e0*/  STL.64 [R1+0x3500], R18 ;  /* 0x0035001201007387 */ /* 0x000fe80000100a00 */
[----:B------:R0:W-:Y:S04]  /*377f0*/  STL.64 [R1+0x34f8], R16 ;  /* 0x0034f81001007387 */ /* 0x0001e80000100a00 */
[----:B------:R-:W-:Y:S04]  /*37800*/  STL.64 [R1+0x34f0], R54 ;  /* 0x0034f03601007387 */ /* 0x000fe80000100a00 */
[----:B------:R-:W-:Y:S04]  /*37810*/  STL.64 [R1+0x34e8], R52 ;  /* 0x0034e83401007387 */ /* 0x000fe80000100a00 */
[----:B------:R-:W-:Y:S04]  /*37820*/  STL.64 [R1+0x40], R4 ;  /* 0x0000400401007387 */ /* 0x000fe80000100a00 */
[----:B------:R1:W-:Y:S01]  /*37830*/  STL.64 [R1+0x48], R6 ;  /* 0x0000480601007387 */ /* 0x0003e20000100a00 */
[C---:B--2---:R-:W-:Y:S08]  /*37840*/  HMMA.16816.F32.BF16 R36, R40.reuse, R32, R56 ;  /* 0x000000202824723c */ /* 0x044ff00000041838 */
[C---:B0-----:R-:W-:Y:S08]  /*37850*/  HMMA.16816.F32.BF16 R16, R40.reuse, R28, R48 ;  /* 0x0000001c2810723c */ /* 0x041ff00000041830 */
[----:B-1----:R-:W-:Y:S01]  /*37860*/  HMMA.16816.F32.BF16 R4, R40, R24, R44 ;  /* 0x000000182804723c */ /* 0x002fe2000004182c */
[----:B------:R-:W-:-:S02]  /*37870*/  IMAD.MOV.U32 R48, RZ, RZ, R0 ;  /* 0x000000ffff307224 */ /* 0x000fc400078e0000 */
[----:B------:R-:W-:Y:S02]  /*37880*/  IMAD.MOV.U32 R49, RZ, RZ, R60 ;  /* 0x000000ffff317224 */ /* 0x000fe400078e003c */
[----:B------:R-:W-:Y:S02]  /*37890*/  IMAD.MOV.U32 R50, RZ, RZ, R61 ;  /* 0x000000ffff327224 */ /* 0x000fe400078e003d */
[----:B------:R-:W-:Y:S01]  /*378a0*/  IMAD.MOV.U32 R51, RZ, RZ, R35 ;  /* 0x000000ffff337224 */ /* 0x000fe200078e0023 */
[----:B------:R-:W-:Y:S04]  /*378b0*/  STL.64 [R1+0x20], R36 ;  /* 0x0000202401007387 */ /* 0x000fe80000100a00 */
[----:B------:R-:W-:Y:S04]  /*378c0*/  STL.64 [R1+0x28], R38 ;  /* 0x0000282601007387 */ /* 0x000fe80000100a00 */
[----:B------:R-:W-:Y:S04]  /*378d0*/  STL.64 [R1+0x34b0], R26 ;  /* 0x0034b01a01007387 */ /* 0x000fe80000100a00 */
[----:B------:R-:W-:Y:S04]  /*378e0*/  STL.64 [R1+0x10], R16 ;  /* 0x0000101001007387 */ /* 0x000fe80000100a00 */
[----:B------:R-:W-:Y:S04]  /*378f0*/  STL.64 [R1+0x18], R18 ;  /* 0x0000181201007387 */ /* 0x000fe80000100a00 */
[----:B------:R0:W-:Y:S04]  /*37900*/  STL.64 [R1], R4 ;  /* 0x0000000401007387 */ /* 0x0001e80000100a00 */
[----:B------:R1:W-:Y:S04]  /*37910*/  STL.64 [R1+0x8], R6 ;  /* 0x0000080601007387 */ /* 0x0003e80000100a00 */
[----:B------:R-:W2:Y:S04]  /*37920*/  LDL.LU R0, [R1+0x3544] ;  /* 0x0035440001007983 */ /* 0x000ea80000300800 */
[----:B------:R-:W3:Y:S04]  /*37930*/  LDL.LU R60, [R1+0x3540] ;  /* 0x00354000013c7983 */ /* 0x000ee80000300800 */
[----:B------:R-:W2:Y:S04]  /*37940*/  LDL.LU R61, [R1+0x353c] ;  /* 0x00353c00013d7983 */ /* 0x000ea80000300800 */
[----:B------:R-:W2:Y:S04]  /*37950*/  LDL.LU R35, [R1+0x3538] ;  /* 0x0035380001237983 */ /* 0x000ea80000300800 */
[----:B0-----:R-:W2:Y:S04]  /*37960*/  LDL.LU.64 R4, [R1+0x490] ;  /* 0x0004900001047983 */ /* 0x001ea80000300a00 */
[----:B-1----:R-:W2:Y:S04]  /*37970*/  LDL.LU.64 R6, [R1+0x498] ;  /* 0x0004980001067983 */ /* 0x002ea80000300a00 */
[----:B------:R-:W-:Y:S04]  /*37980*/  STL.64 [R1+0x34c0], R50 ;  /* 0x0034c03201007387 */ /* 0x000fe80000100a00 */
[----:B------:R0:W-:Y:S04]  /*37990*/  STL.64 [R1+0x34b8], R48 ;  /* 0x0034b83001007387 */ /* 0x0001e80000100a00 */
[----:B------:R-:W3:Y:S01]  /*379a0*/  LDL.LU R36, [R1+0x260] ;  /* 0x0002600001247983 */ /* 0x000ee20000300800 */
[----:B----4-:R-:W-:-:S03]  /*379b0*/  IMAD.MOV.U32 R37, RZ, RZ, R11 ;  /* 0x000000ffff257224 */ /* 0x010fc600078e000b */
[----:B------:R-:W4:Y:S01]  /*379c0*/  LDL.LU R11, [R1+0x3534] ;  /* 0x00353400010b7983 */ /* 0x000f220000300800 */
[----:B------:R-:W-:Y:S02]  /*379d0*/  IMAD.MOV.U32 R38, RZ, RZ, R10 ;  /* 0x000000ffff267224 */ /* 0x000fe400078e000a */
[----:B------:R-:W-:Y:S01]  /*379e0*/  IMAD.MOV.U32 R39, RZ, RZ, R31 ;  /* 0x000000ffff277224 */ /* 0x000fe200078e001f */
[----:B------:R-:W4:Y:S01]  /*379f0*/  LDL.LU R10, [R1+0x3530] ;  /* 0x00353000010a7983 */ /* 0x000f220000300800 */
[----:B------:R-:W-:Y:S03]  /*37a00*/  HMMA.16816.F32.BF16 R56, R40, R8, R12 ;  /* 0x000000082838723c */ /* 0x000fe6000004180c */
        /* <DEDUP_REMOVED lines=9> */
[----:B------:R-:W4:Y:S04]  /*37aa0*/  LDL.LU.64 R16, [R1+0x420] ;  /* 0x0004200001107983 */ /* 0x000f280000300a00 */
[----:B------:R-:W4:Y:S01]  /*37ab0*/  LDL.LU.64 R18, [R1+0x428] ;  /* 0x0004280001127983 */ /* 0x000f220000300a00 */
[----:B------:R-:W-:-:S02]  /*37ac0*/  IMAD.MOV.U32 R12, RZ, RZ, R30 ;  /* 0x000000ffff0c7224 */ /* 0x000fc400078e001e */
[----:B------:R-:W-:Y:S01]  /*37ad0*/  IMAD.MOV.U32 R13, RZ, RZ, R22 ;  /* 0x000000ffff0d7224 */ /* 0x000fe200078e0016 */
[----:B------:R-:W4:Y:S04]  /*37ae0*/  LDL.LU R30, [R1+0x3528] ;  /* 0x00352800011e7983 */ /* 0x000f280000300800 */
[----:B------:R-:W4:Y:S01]  /*37af0*/  LDL.LU R22, [R1+0x3524] ;  /* 0x0035240001167983 */ /* 0x000f220000300800 */
[----:B------:R-:W-:Y:S02]  /*37b00*/  IMAD.MOV.U32 R14, RZ, RZ, R23 ;  /* 0x000000ffff0e7224 */ /* 0x000fe400078e0017 */
[----:B------:R-:W-:Y:S01]  /*37b10*/  IMAD.MOV.U32 R15, RZ, RZ, R34 ;  /* 0x000000ffff0f7224 */ /* 0x000fe200078e0022 */
[----:B------:R-:W4:Y:S04]  /*37b20*/  LDL.LU R23, [R1+0x3520] ;  /* 0x0035200001177983 */ /* 0x000f280000300800 */
[----:B------:R-:W4:Y:S04]  /*37b30*/  LDL.LU R34, [R1+0x351c] ;  /* 0x00351c0001227983 */ /* 0x000f280000300800 */
[----:B------:R-:W4:Y:S04]  /*37b40*/  LDL.LU.64 R52, [R1+0x3d0] ;  /* 0x0003d00001347983 */ /* 0x000f280000300a00 */
[----:B------:R-:W4:Y:S04]  /*37b50*/  LDL.LU.64 R54, [R1+0x3d8] ;  /* 0x0003d80001367983 */ /* 0x000f280000300a00 */
[----:B------:R-:W4:Y:S04]  /*37b60*/  LDL.LU.64 R44, [R1+0x3e0] ;  /* 0x0003e000012c7983 */ /* 0x000f280000300a00 */
[----:B------:R-:W4:Y:S04]  /*37b70*/  LDL.LU.64 R46, [R1+0x3e8] ;  /* 0x0003e800012e7983 */ /* 0x000f280000300a00 */
[----:B------:R-:W-:Y:S04]  /*37b80*/  STL.64 [R1+0x3278], R58 ;  /* 0x0032783a01007387 */ /* 0x000fe80000100a00 */
[----:B------:R0:W-:Y:S01]  /*37b90*/  STL.64 [R1+0x3270], R56 ;  /* 0x0032703801007387 */ /* 0x0001e20000100a00 */
[----:B--2---:R-:W-:Y:S01]  /*37ba0*/  HMMA.16816.F32.BF16 R4, R40, R20, R4 ;  /* 0x000000142804723c */ /* 0x004fe20000041804 */
[----:B0-----:R-:W-:-:S02]  /*37bb0*/  IMAD.MOV.U32 R56, RZ, RZ, R35 ;  /* 0x000000ffff387224 */ /* 0x001fc400078e0023 */
[----:B---3--:R-:W-:Y:S01]  /*37bc0*/  IMAD.MOV.U32 R58, RZ, RZ, R60 ;  /* 0x000000ffff3a7224 */ /* 0x008fe200078e003c */
[----:B------:R-:W2:Y:S01]  /*37bd0*/  LDL.LU R35, [R1+0x3518] ;  /* 0x0035180001237983 */ /* 0x000ea20000300800 */
[----:B------:R-:W-:-:S14]  /*37be0*/  IMAD.MOV.U32 R57, RZ, RZ, R61 ;  /* 0x000000ffff397224 */ /* 0x000fdc00078e003d */
[----:B------:R-:W-:Y:S02]  /*37bf0*/  IMAD.MOV.U32 R60, RZ, RZ, R6 ;  /* 0x000000ffff3c7224 */ /* 0x000fe400078e0006 */
[----:B------:R-:W-:Y:S02]  /*37c00*/  IMAD.MOV.U32 R33, RZ, RZ, R7 ;  /* 0x000000ffff217224 */ /* 0x000fe400078e0007 */
[----:B------:R-:W-:Y:S02]  /*37c10*/  IMAD.MOV.U32 R3, RZ, RZ, R4 ;  /* 0x000000ffff037224 */ /* 0x000fe400078e0004 */
[----:B------:R-:W-:Y:S01]  /*37c20*/  IMAD.MOV.U32 R61, RZ, RZ, R5 ;  /* 0x000000ffff3d7224 */ /* 0x000fe200078e0005 */
[----:B------:R-:W3:Y:S04]  /*37c30*/  LDL.LU.64 R6, [R1+0x3510] ;  /* 0x0035100001067983 */ /* 0x000ee80000300a00 */
[----:B------:R-:W4:Y:S01]  /*37c40*/  LDL.LU.64 R4, [R1+0x3508] ;  /* 0x0035080001047983 */ /* 0x000f220000300a00 */
[----:B------:R-:W-:Y:S01]  /*37c50*/  IMAD.MOV.U32 R59, RZ, RZ, R0 ;  /* 0x000000ffff3b7224 */ /* 0x000fe200078e0000 */
[----:B----4-:R-:W-:-:S15]  /*37c60*/  HMMA.16816.F32.BF16 R16, R40, R4, R16 ;  /* 0x000000042810723c */ /* 0x010fde0000041810 */
[----:B------:R-:W-:-:S04]  /*37c70*/  NOP ;  /* 0x0000000000007918 */ /* 0x000fc80000000000 */
[----:B------:R-:W-:Y:S02]  /*37c80*/  IMAD.MOV.U32 R8, RZ, RZ, R18 ;  /* 0x000000ffff087224 */ /* 0x000fe400078e0012 */
[----:B------:R-:W-:Y:S02]  /*37c90*/  IMAD.MOV.U32 R0, RZ, RZ, R19 ;  /* 0x000000ffff007224 */ /* 0x000fe400078e0013 */
[----:B------:R-:W-:Y:S02]  /*37ca0*/  IMAD.MOV.U32 R32, RZ, RZ, R16 ;  /* 0x000000ffff207224 */ /* 0x000fe400078e0010 */
[----:B------:R-:W-:Y:S01]  /*37cb0*/  IMAD.MOV.U32 R9, RZ, RZ, R17 ;  /* 0x000000ffff097224 */ /* 0x000fe200078e0011 */
[----:B------:R-:W4:Y:S04]  /*37cc0*/  LDL.LU.64 R18, [R1+0x3500] ;  /* 0x0035000001127983 */ /* 0x000f280000300a00 */
[----:B------:R-:W2:Y:S02]  /*37cd0*/  LDL.LU.64 R16, [R1+0x34f8] ;  /* 0x0034f80001107983 */ /* 0x000ea40000300a00 */
[----:B--2---:R-:W-:-:S15]  /*37ce0*/  HMMA.16816.F32.BF16 R52, R40, R16, R52 ;  /* 0x000000102834723c */ /* 0x004fde0000041834 */
[----:B------:R-:W-:-:S04]  /*37cf0*/  NOP ;  /* 0x0000000000007918 */ /* 0x000fc80000000000 */
[----:B------:R0:W-:Y:S01]  /*37d00*/  STL.64 [R1+0x3d8], R54 ;  /* 0x0003d83601007387 */ /* 0x0001e20000100a00 */
[----:B------:R-:W-:Y:S02]  /*37d10*/  IMAD.MOV.U32 R20, RZ, RZ, R52 ;  /* 0x000000ffff147224 */ /* 0x000fe400078e0034 */
[----:B------:R-:W-:Y:S01]  /*37d20*/  IMAD.MOV.U32 R21, RZ, RZ, R53 ;  /* 0x000000ffff157224 */ /* 0x000fe200078e0035 */
[----:B0-----:R-:W2:Y:S04]  /*37d30*/  LDL.LU.64 R54, [R1+0x34f0] ;  /* 0x0034f00001367983 */ /* 0x001ea80000300a00 */
[----:B------:R-:W2:Y:S02]  /*37d40*/  LDL.LU.64 R52, [R1+0x34e8] ;  /* 0x0034e80001347983 */ /* 0x000ea40000300a00 */
[----:B--2---:R-:W-:Y:S02]  /*37d50*/  HMMA.16816.F32.BF16 R40, R40, R52, R44 ;  /* 0x000000342828723c */ /* 0x004fe4000004182c */
[----:B------:R-:W2:Y:S04]  /*37d60*/  LDL.LU.64 R46, [R1+0x34e0] ;  /* 0x0034e000012e7983 */ /* 0x000ea80000300a00 */
[----:B------:R-:W2:-:S13]  /*37d70*/  LDL.LU.64 R44, [R1+0x34d8] ;  /* 0x0034d800012c7983 */ /* 0x000e9a0000300a00 */
[----:B------:R0:W-:Y:S04]  /*37d80*/  STL.64 [R1+0x3e0], R40 ;  /* 0x0003e02801007387 */ /* 0x0001e80000100a00 */
[----:B------:R1:W-:Y:S01]  /*37d90*/  STL.64 [R1+0x3e8], R42 ;  /* 0x0003e82a01007387 */ /* 0x0003e20000100a00 */
[----:B0-----:R-:W-:Y:S02]  /*37da0*/  IMAD.MOV.U32 R40, RZ, RZ, R30 ;  /* 0x000000ffff287224 */ /* 0x001fe400078e001e */
[----:B------:R-:W-:Y:S01]  /*37db0*/  IMAD.MOV.U32 R41, RZ, RZ, R31 ;  /* 0x000000ffff297224 */ /* 0x000fe200078e001f */
[----:B------:R-:W3:Y:S04]  /*37dc0*/  LDL.LU R30, [R1+0x34d4] ;  /* 0x0034d400011e7983 */ /* 0x000ee80000300800 */
[----:B------:R-:W3:Y:S01]  /*37dd0*/  LDL.LU R31, [R1+0x34d0] ;  /* 0x0034d000011f7983 */ /* 0x000ee20000300800 */
[----:B-1----:R-:W-:-:S02]  /*37de0*/  IMAD.MOV.U32 R42, RZ, RZ, R10 ;  /* 0x000000ffff2a7224 */ /* 0x002fc400078e000a */
[----:B------:R-:W-:Y:S01]  /*37df0*/  IMAD.MOV.U32 R43, RZ, RZ, R11 ;  /* 0x000000ffff2b7224 */ /* 0x000fe200078e000b */
[----:B------:R-:W4:Y:S04]  /*37e00*/  LDL.LU R10, [R1+0x34cc] ;  /* 0x0034cc00010a7983 */ /* 0x000f280000300800 */
[----:B------:R-:W4:Y:S01]  /*37e10*/  LDL.LU R11, [R1+0x34c8] ;  /* 0x0034c800010b7983 */ /* 0x000f220000300800 */
[C---:B--2---:R-:W-:Y:S08]  /*37e20*/  HMMA.16816.F32.BF16 R48, R44.reuse, R34, R48 ;  /* 0x000000222c30723c */ /* 0x044ff00000041830 */
[----:B---3--:R-:W-:Y:S11]  /*37e30*/  HMMA.16816.F32.BF16 R24, R44, R30, R24 ;  /* 0x0000001e2c18723c */ /* 0x008ff60000041818 */
[----:B------:R-:W-:Y:S01]  /*37e40*/  IMAD.MOV.U32 R29, RZ, RZ, R50 ;  /* 0x000000ffff1d7224 */ /* 0x000fe200078e0032 */
[----:B------:R0:W-:Y:S01]  /*37e50*/  STL.64 [R1+0x2a0], R48 ;  /* 0x0002a03001007387 */ /* 0x0001e20000100a00 */
[----:B------:R-:W-:-:S03]  /*37e60*/  IMAD.MOV.U32 R28, RZ, RZ, R51 ;  /* 0x000000ffff1c7224 */ /* 0x000fc600078e0033 */
[----:B------:R-:W2:Y:S04]  /*37e70*/  LDL.LU.64 R50, [R1+0x34c0] ;  /* 0x0034c00001327983 */ /* 0x000ea80000300a00 */
[----:B0-----:R-:W2:Y:S04]  /*37e80*/  LDL.LU.64 R48, [R1+0x34b8] ;  /* 0x0034b80001307983 */ /* 0x001ea80000300a00 */
[----:B------:R-:W-:Y:S04]  /*37e90*/  STL.64 [R1+0x290], R24 ;  /* 0x0002901801007387 */ /* 0x000fe80000100a00 */
[----:B------:R0:W-:Y:S04]  /*37ea0*/  STL.64 [R1+0x298], R26 ;  /* 0x0002981a01007387 */ /* 0x0001e80000100a00 */
[----:B0-----:R-:W3:Y:S01]  /*37eb0*/  LDL.LU.64 R26, [R1+0x34b0] ;  /* 0x0034b000011a7983 */ /* 0x001ee20000300a00 */
[C---:B------:R-:W-:Y:S08]  /*37ec0*/  HMMA.16816.F32.BF16 R36, R44.reuse, R22, R36 ;  /* 0x000000162c24723c */ /* 0x040ff00000041824 */
[----:B------:R-:W-:Y:S11]  /*37ed0*/  HMMA.16816.F32.BF16 R12, R44, R6, R12 ;  /* 0x000000062c0c723c */ /* 0x000ff6000004180c */
[----:B------:R-:W-:-:S02]  /*37ee0*/  IMAD.MOV.U32 R17, RZ, RZ, R38 ;  /* 0x000000ffff117224 */ /* 0x000fc400078e0026 */
[----:B------:R-:W-:Y:S01]  /*37ef0*/  IMAD.MOV.U32 R16, RZ, RZ, R39 ;  /* 0x000000ffff107224 */ /* 0x000fe200078e0027 */
[----:B---3--:R-:W-:-:S15]  /*37f00*/  HMMA.16816.F32.BF16 R40, R44, R26, R40 ;  /* 0x0000001a2c28723c */ /* 0x008fde0000041828 */
[----:B------:R-:W-:-:S04]  /*37f10*/  NOP ;  /* 0x0000000000007918 */ /* 0x000fc80000000000 */
[----:B------:R-:W-:Y:S04]  /*37f20*/  STL.64 [R1+0x280], R40 ;  /* 0x0002802801007387 */ /* 0x000fe80000100a00 */
[----:B------:R4:W-:Y:S02]  /*37f30*/  STL.64 [R1+0x288], R42 ;  /* 0x0002882a01007387 */ /* 0x0009e40000100a00 */
[----:B----4-:R-:W-:Y:S02]  /*37f40*/  HMMA.16816.F32.BF16 R40, R44, R10, R56 ;  /* 0x0000000a2c28723c */ /* 0x010fe40000041838 */
[----:B------:R0:W-:Y:S04]  /*37f50*/  STL.64 [R1+0x260], R36 ;  /* 0x0002602401007387 */ /* 0x0001e80000100a00 */
[----:B------:R-:W-:Y:S04]  /*37f60*/  STL.64 [R1+0x3480], R22 ;  /* 0x0034801601007387 */ /* 0x000fe80000100a00 */
[----:B------:R-:W-:Y:S04]  /*37f70*/  STL.64 [R1+0x3478], R20 ;  /* 0x0034781401007387 */ /* 0x000fe80000100a00 */
[----:B------:R-:W-:Y:S04]  /*37f80*/  STL.64 [R1+0x250], R12 ;  /* 0x0002500c01007387 */ /* 0x000fe80000100a00 */
[----:B------:R-:W-:Y:S01]  /*37f90*/  STL.64 [R1+0x3470], R6 ;  /* 0x0034700601007387 */ /* 0x000fe20000100a00 */
[----:B------:R-:W-:-:S02]  /*37fa0*/  IMAD.MOV.U32 R5, RZ, RZ, R42 ;  /* 0x000000ffff057224 */ /* 0x000fc400078e002a */
[----:B------:R-:W-:-:S05]  /*37fb0*/  IMAD.MOV.U32 R4, RZ, RZ, R43 ;  /* 0x000000ffff047224 */ /* 0x000fca00078e002b */
[----:B------:R2:W-:Y:S04]  /*37fc0*/  STL.64 [R1+0x3468], R4 ;  /* 0x0034680401007387 */ /* 0x0005e80000100a00 */
[----:B0-----:R-:W3:Y:S01]  /*37fd0*/  LDL.LU R36, [R1+0x100] ;  /* 0x0001000001247983 */ /* 0x001ee20000300800 */
[----:B--2---:R-:W-:Y:S01]  /*37fe0*/  HMMA.16816.F32.BF16 R4, R44, R18, R48 ;  /* 0x000000122c04723c */ /* 0x004fe20000041830 */
[----:B------:R-:W-:Y:S02]  /*37ff0*/  IMAD.MOV.U32 R12, RZ, RZ, R55 ;  /* 0x000000ffff0c7224 */ /* 0x000fe400078e0037 */
[----:B------:R-:W-:-:S15]  /*38000*/  IMAD.MOV.U32 R13, RZ, RZ, R54 ;  /* 0x000000ffff0d7224 */ /* 0x000fde00078e0036 */
[----:B------:R-:W-:Y:S01]  /*38010*/  NOP ;  /* 0x0000000000007918 */ /* 0x000fe20000000000 */
[----:B------:R-:W-:Y:S04]  /*38020*/  STL.64 [R1+0x240], R4 ;  /* 0x0002400401007387 */ /* 0x000fe80000100a00 */
[----:B------:R-:W-:Y:S04]  /*38030*/  STL.64 [R1+0x248], R6 ;  /* 0x0002480601007387 */ /* 0x000fe80000100a00 */
[----:B------:R-:W3:Y:S04]  /*38040*/  LDL.LU R37, [R1+0x104] ;  /* 0x0001040001257983 */ /* 0x000ee80000300800 */
[----:B------:R-:W3:Y:S04]  /*38050*/  LDL.LU R38, [R1+0x108] ;  /* 0x0001080001267983 */ /* 0x000ee80000300800 */
[----:B------:R-:W3:Y:S04]  /*38060*/  LDL.LU R39, [R1+0x10c] ;  /* 0x00010c0001277983 */ /* 0x000ee80000300800 */
[----:B------:R-:W2:Y:S04]  /*38070*/  LDL.LU R48, [R1+0x190] ;  /* 0x0001900001307983 */ /* 0x000ea80000300800 */
[----:B------:R-:W2:Y:S04]  /*38080*/  LDL.LU R49, [R1+0x194] ;  /* 0x0001940001317983 */ /* 0x000ea80000300800 */
[----:B------:R-:W2:Y:S04]  /*38090*/  LDL.LU R50, [R1+0x198] ;  /* 0x0001980001327983 */ /* 0x000ea80000300800 */
[----:B------:R-:W2:Y:S04]  /*380a0*/  LDL.LU R51, [R1+0x19c] ;  /* 0x00019c0001337983 */ /* 0x000ea80000300800 */
[----:B------:R-:W-:Y:S04]  /*380b0*/  STL.64 [R1+0x3460], R18 ;  /* 0x0034601201007387 */ /* 0x000fe80000100a00 */
[----:B------:R0:W-:Y:S04]  /*380c0*/  STL.64 [R1+0x3458], R16 ;  /* 0x0034581001007387 */ /* 0x0001e80000100a00 */
[----:B------:R-:W4:Y:S04]  /*380d0*/  LDL.LU R55, [R1+0x34ac] ;  /* 0x0034ac0001377983 */ /* 0x000f280000300800 */
[----:B------:R-:W2:Y:S01]  /*380e0*/  LDL.LU R54, [R1+0x34a8] ;  /* 0x0034a80001367983 */ /* 0x000ea20000300800 */
[----:B------:R-:W-:-:S02]  /*380f0*/  IMAD.MOV.U32 R53, RZ, RZ, R14 ;  /* 0x000000ffff357224 */ /* 0x000fc400078e000e */
[----:B------:R-:W-:Y:S01]  /*38100*/  IMAD.MOV.U32 R52, RZ, RZ, R15 ;  /* 0x000000ffff347224 */ /* 0x000fe200078e000f */
[----:B------:R-:W3:Y:S04]  /*38110*/  LDL.LU R14, [R1+0x38] ;  /* 0x00003800010e7983 */ /* 0x000ee80000300800 */
[----:B------:R-:W3:Y:S04]  /*38120*/  LDL.LU R15, [R1+0x3c] ;  /* 0x00003c00010f7983 */ /* 0x000ee80000300800 */
[----:B0-----:R-:W3:Y:S04]  /*38130*/  LDL.LU R16, [R1+0xb0] ;  /* 0x0000b00001107983 */ /* 0x001ee80000300800 */
[----:B------:R-:W3:Y:S01]  /*38140*/  LDL.LU R17, [R1+0xb4] ;  /* 0x0000b40001117983 */ /* 0x000ee20000300800 */
[----:B----4-:R-:W-:-:S02]  /*38150*/  IMAD.MOV.U32 R18, RZ, RZ, R55 ;  /* 0x000000ffff127224 */ /* 0x010fc400078e0037 */
[----:B--2---:R-:W-:Y:S01]  /*38160*/  IMAD.MOV.U32 R19, RZ, RZ, R54 ;  /* 0x000000ffff137224 */ /* 0x004fe200078e0036 */
[----:B------:R-:W2:Y:S04]  /*38170*/  LDL.LU R55, [R1+0x34a4] ;  /* 0x0034a40001377983 */ /* 0x000ea80000300800 */
[----:B------:R-:W4:Y:S04]  /*38180*/  LDL.LU R54, [R1+0x34a0] ;  /* 0x0034a00001367983 */ /* 0x000f280000300800 */
[----:B------:R-:W3:Y:S04]  /*38190*/  LDL.LU R4, [R1+0xc0] ;  /* 0x0000c00001047983 */ /* 0x000ee80000300800 */
[----:B------:R-:W3:Y:S04]  /*381a0*/  LDL.LU R5, [R1+0xc4] ;  /* 0x0000c40001057983 */ /* 0x000ee80000300800 */
[----:B------:R-:W3:Y:S01]  /*381b0*/  LDL.LU R6, [R1+0xc8] ;  /* 0x0000c80001067983 */ /* 0x000ee20000300800 */
[----:B------:R-:W-:-:S03]  /*381c0*/  IMAD.MOV.U32 R25, RZ, RZ, R40 ;  /* 0x000000ffff197224 */ /* 0x000fc600078e0028 */
[----:B------:R-:W3:Y:S01]  /*381d0*/  LDL.LU R7, [R1+0xcc] ;  /* 0x0000cc0001077983 */ /* 0x000ee20000300800 */
[----:B------:R-:W-:-:S03]  /*381e0*/  IMAD.MOV.U32 R24, RZ, RZ, R41 ;  /* 0x000000ffff187224 */ /* 0x000fc600078e0029 */
        /* <DEDUP_REMOVED lines=10> */
[----:B--2---:R-:W-:-:S02]  /*38290*/  IMAD.MOV.U32 R23, RZ, RZ, R55 ;  /* 0x000000ffff177224 */ /* 0x004fc400078e0037 */
[----:B----4-:R-:W-:Y:S02]  /*382a0*/  IMAD.MOV.U32 R22, RZ, RZ, R54 ;  /* 0x000000ffff167224 */ /* 0x010fe400078e0036 */
[----:B------:R-:W2:Y:S04]  /*382b0*/  LDL.LU R54, [R1+0x349c] ;  /* 0x00349c0001367983 */ /* 0x000ea80000300800 */
[----:B------:R-:W2:Y:S04]  /*382c0*/  LDL.LU R55, [R1+0x3498] ;  /* 0x0034980001377983 */ /* 0x000ea80000300800 */
[----:B---3--:R-:W-:Y:S04]  /*382d0*/  STL.64 [R1+0x3450], R14 ;  /* 0x0034500e01007387 */ /* 0x008fe80000100a00 */
[----:B------:R0:W-:Y:S04]  /*382e0*/  STL.64 [R1+0x3448], R12 ;  /* 0x0034480c01007387 */ /* 0x0001e80000100a00 */
[----:B0-----:R-:W3:Y:S04]  /*382f0*/  LDL.LU R12, [R1+0xa0] ;  /* 0x0000a000010c7983 */ /* 0x001ee80000300800 */
[----:B------:R-:W3:Y:S04]  /*38300*/  LDL.LU R13, [R1+0xa4] ;  /* 0x0000a400010d7983 */ /* 0x000ee80000300800 */
[----:B------:R-:W3:Y:S04]  /*38310*/  LDL.LU R14, [R1+0xa8] ;  /* 0x0000a800010e7983 */ /* 0x000ee80000300800 */
[----:B------:R-:W3:Y:S01]  /*38320*/  LDL.LU R15, [R1+0xac] ;  /* 0x0000ac00010f7983 */ /* 0x000ee20000300800 */
[----:B--2---:R-:W-:Y:S03]  /*38330*/  HMMA.16816.F32.BF16 R44, R44, R54, R48 ;  /* 0x000000362c2c723c */ /* 0x004fe60000041830 */
[----:B------:R-:W2:Y:S04]  /*38340*/  LDL.LU.64 R50, [R1+0x3490] ;  /* 0x0034900001327983 */ /* 0x000ea80000300a00 */
[----:B------:R-:W2:-:S12]  /*38350*/  LDL.LU.64 R48, [R1+0x3488] ;  /* 0x0034880001307983 */ /* 0x000e980000300a00 */
[----:B------:R-:W-:Y:S04]  /*38360*/  STL.64 [R1+0x190], R44 ;  /* 0x0001902c01007387 */ /* 0x000fe80000100a00 */
[----:B------:R2:W-:Y:S02]  /*38370*/  STL.64 [R1+0x198], R46 ;  /* 0x0001982e01007387 */ /* 0x0005e40000100a00 */
[----:B--2---:R-:W-:Y:S02]  /*38380*/  HMMA.16816.F32.BF16 R44, R48, R34, R36 ;  /* 0x00000022302c723c */ /* 0x004fe40000041824 */
[----:B------:R-:W2:-:S15]  /*38390*/  LDL.LU R36, [R1+0x70] ;  /* 0x0000700001247983 */ /* 0x000e9e0000300800 */
[----:B------:R-:W-:Y:S02]  /*383a0*/  NOP ;  /* 0x0000000000007918 */ /* 0x000fe40000000000 */
[----:B------:R-:W-:Y:S04]  /*383b0*/  STL.64 [R1+0x100], R44 ;  /* 0x0001002c01007387 */ /* 0x000fe80000100a00 */
[----:B------:R-:W-:Y:S04]  /*383c0*/  STL.64 [R1+0x108], R46 ;  /* 0x0001082e01007387 */ /* 0x000fe80000100a00 */
[----:B------:R-:W2:Y:S04]  /*383d0*/  LDL.LU R37, [R1+0x74] ;  /* 0x0000740001257983 */ /* 0x000ea80000300800 */
[----:B------:R-:W4:Y:S04]  /*383e0*/  LDL.LU R38, [R1+0x78] ;  /* 0x0000780001267983 */ /* 0x000f280000300800 */
[----:B------:R-:W4:Y:S01]  /*383f0*/  LDL.LU R39, [R1+0x7c] ;  /* 0x00007c0001277983 */ /* 0x000f220000300800 */
[C---:B------:R-:W-:Y:S08]  /*38400*/  HMMA.16816.F32.BF16 R40, R48.reuse, R30, R40 ;  /* 0x0000001e3028723c */ /* 0x040ff00000041828 */
[C---:B------:R-:W-:Y:S08]  /*38410*/  HMMA.16816.F32.BF16 R56, R48.reuse, R26, R56 ;  /* 0x0000001a3038723c */ /* 0x040ff00000041838 */
[C---:B------:R-:W-:Y:S01]  /*38420*/  HMMA.16816.F32.BF16 R20, R48.reuse, R10, R20 ;  /* 0x0000000a3014723c */ /* 0x040fe20000041814 */
[----:B----4-:R-:W-:Y:S04]  /*38430*/  STL.64 [R1+0x3430], R38 ;  /* 0x0034302601007387 */ /* 0x010fe80000100a00 */
[----:B--2---:R0:W-:Y:S04]  /*38440*/  STL.64 [R1+0x3428], R36 ;  /* 0x0034282401007387 */ /* 0x0041e80000100a00 */
[----:B0-----:R-:W2:Y:S04]  /*38450*/  LDL.LU R36, [R1+0x80] ;  /* 0x0000800001247983 */ /* 0x001ea80000300800 */
[----:B------:R-:W2:Y:S04]  /*38460*/  LDL.LU R37, [R1+0x84] ;  /* 0x0000840001257983 */ /* 0x000ea80000300800 */
[----:B------:R-:W2:Y:S04]  /*38470*/  LDL.LU R38, [R1+0x88] ;  /* 0x0000880001267983 */ /* 0x000ea80000300800 */
[----:B------:R-:W2:Y:S04]  /*38480*/  LDL.LU R39, [R1+0x8c] ;  /* 0x00008c0001277983 */ /* 0x000ea80000300800 */
[----:B------:R-:W4:Y:S04]  /*38490*/  LDL.LU R44, [R1+0x50] ;  /* 0x00005000012c7983 */ /* 0x000f280000300800 */
[----:B------:R-:W4:Y:S04]  /*384a0*/  LDL.LU R45, [R1+0x54] ;  /* 0x00005400012d7983 */ /* 0x000f280000300800 */
[----:B------:R-:W4:Y:S04]  /*384b0*/  LDL.LU R46, [R1+0x58] ;  /* 0x00005800012e7983 */ /* 0x000f280000300800 */
[----:B------:R-:W4:Y:S04]  /*384c0*/  LDL.LU R47, [R1+0x5c] ;  /* 0x00005c00012f7983 */ /* 0x000f280000300800 */
[----:B------:R0:W-:Y:S04]  /*384d0*/  STL.64 [R1+0xf0], R40 ;  /* 0x0000f02801007387 */ /* 0x0001e80000100a00 */
[----:B------:R1:W-:Y:S04]  /*384e0*/  STL.64 [R1+0xf8], R42 ;  /* 0x0000f82a01007387 */ /* 0x0003e80000100a00 */
[----:B0-----:R-:W2:Y:S04]  /*384f0*/  LDL.LU R40, [R1+0x180] ;  /* 0x0001800001287983 */ /* 0x001ea80000300800 */
[----:B------:R-:W2:Y:S04]  /*38500*/  LDL.LU R41, [R1+0x184] ;  /* 0x0001840001297983 */ /* 0x000ea80000300800 */
[----:B-1----:R-:W2:Y:S04]  /*38510*/  LDL.LU R42, [R1+0x188] ;  /* 0x00018800012a7983 */ /* 0x002ea80000300800 */
[----:B------:R-:W2:Y:S04]  /*38520*/  LDL.LU R43, [R1+0x18c] ;  /* 0x00018c00012b7983 */ /* 0x000ea80000300800 */
[----:B------:R0:W-:Y:S04]  /*38530*/  STL.64 [R1+0xe0], R56 ;  /* 0x0000e03801007387 */ /* 0x0001e80000100a00 */
[----:B------:R1:W-:Y:S04]  /*38540*/  STL.64 [R1+0xe8], R58 ;  /* 0x0000e83a01007387 */ /* 0x0003e80000100a00 */
[----:B0-----:R-:W2:Y:S04]  /*38550*/  LDL.LU R56, [R1+0x350] ;  /* 0x0003500001387983 */ /* 0x001ea80000300800 */
[----:B------:R-:W2:Y:S04]  /*38560*/  LDL.LU R57, [R1+0x354] ;  /* 0x0003540001397983 */ /* 0x000ea80000300800 */
[----:B-1----:R-:W2:Y:S04]  /*38570*/  LDL.LU R58, [R1+0x358] ;  /* 0x00035800013a7983 */ /* 0x002ea80000300800 */
[----:B------:R-:W2:Y:S04]  /*38580*/  LDL.LU R59, [R1+0x35c] ;  /* 0x00035c00013b7983 */ /* 0x000ea80000300800 */
[----:B------:R-:W-:Y:S04]  /*38590*/  STL.64 [R1+0xd0], R20 ;  /* 0x0000d01401007387 */ /* 0x000fe80000100a00 */
[----:B------:R0:W-:Y:S04]  /*385a0*/  STL.64 [R1+0xd8], R22 ;  /* 0x0000d81601007387 */ /* 0x0001e80000100a00 */
[----:B0-----:R-:W2:Y:S04]  /*385b0*/  LDL.LU.64 R22, [R1+0x3480] ;  /* 0x0034800001167983 */ /* 0x001ea80000300a00 */
[----:B------:R-:W3:Y:S01]  /*385c0*/  LDL.LU.64 R20, [R1+0x3478] ;  /* 0x0034780001147983 */ /* 0x000ee20000300a00 */
[----:B--2---:R-:W-:-:S15]  /*385d0*/  HMMA.16816.F32.BF16 R4, R48, R22, R4 ;  /* 0x000000163004723c */ /* 0x004fde0000041804 */
[----:B------:R-:W-:-:S04]  /*385e0*/  NOP ;  /* 0x0000000000007918 */ /* 0x000fc80000000000 */
        /* <DEDUP_REMOVED lines=8> */
[----:B0-----:R-:W3:Y:S04]  /*38670*/  LDL.LU.64 R18, [R1+0x3460] ;  /* 0x0034600001127983 */ /* 0x001ee80000300a00 */
[----:B------:R-:W2:Y:S01]  /*38680*/  LDL.LU.64 R16, [R1+0x3458] ;  /* 0x0034580001107983 */ /* 0x000ea20000300a00 */
[----:B---3--:R-:W-:-:S15]  /*38690*/  HMMA.16816.F32.BF16 R12, R48, R18, R12 ;  /* 0x00000012300c723c */ /* 0x008fde000004180c */
[----:B------:R-:W-:-:S04]  /*386a0*/  NOP ;  /* 0x0000000000007918 */ /* 0x000fc80000000000 */
[----:B------:R-:W-:Y:S04]  /*386b0*/  STL.64 [R1+0xa0], R12 ;  /* 0x0000a00c01007387 */ /* 0x000fe80000100a00 */
[----:B------:R0:W-:Y:S04]  /*386c0*/  STL.64 [R1+0xa8], R14 ;  /* 0x0000a80e01007387 */ /* 0x0001e80000100a00 */
[----:B0-----:R-:W3:Y:S04]  /*386d0*/  LDL.LU.64 R14, [R1+0x3450] ;  /* 0x00345000010e7983 */ /* 0x001ee80000300a00 */
[----:B------:R-:W3:Y:S02]  /*386e0*/  LDL.LU.64 R12, [R1+0x3448] ;  /* 0x00344800010c7983 */ /* 0x000ee40000300a00 */
[----:B---3--:R-:W-:Y:S02]  /*386f0*/  HMMA.16816.F32.BF16 R48, R48, R54, R12 ;  /* 0x000000363030723c */ /* 0x008fe4000004180c */
[----:B------:R-:W3:Y:S04]  /*38700*/  LDL.LU.64 R14, [R1+0x3440] ;  /* 0x00344000010e7983 */ /* 0x000ee80000300a00 */
[----:B------:R-:W3:-:S13]  /*38710*/  LDL.LU.64 R12, [R1+0x3438] ;  /* 0x00343800010c7983 */ /* 0x000eda0000300a00 */
[----:B------:R0:W-:Y:S04]  /*38720*/  STL.64 [R1+0x30], R48 ;  /* 0x0000303001007387 */ /* 0x0001e80000100a00 */
[----:B------:R1:W-:Y:S04]  /*38730*/  STL.64 [R1+0x38], R50 ;  /* 0x0000383201007387 */ /* 0x0003e80000100a00 */
[----:B0-----:R-:W2:Y:S04]  /*38740*/  LDL.LU R48, [R1+0x230] ;  /* 0x0002300001307983 */ /* 0x001ea80000300800 */
[----:B------:R-:W2:Y:S04]  /*38750*/  LDL.LU R49, [R1+0x234] ;  /* 0x0002340001317983 */ /* 0x000ea80000300800 */
[----:B-1----:R-:W2:Y:S04]  /*38760*/  LDL.LU R50, [R1+0x238] ;  /* 0x0002380001327983 */ /* 0x002ea80000300800 */
[----:B------:R-:W2:Y:S01]  /*38770*/  LDL.LU R51, [R1+0x23c] ;  /* 0x00023c0001337983 */ /* 0x000ea20000300800 */
[----:B---3--:R-:W-:-:S15]  /*38780*/  HMMA.16816.F32.BF16 R36, R12, R34, R36 ;  /* 0x000000220c24723c */ /* 0x008fde0000041824 */
[----:B------:R-:W-:-:S04]  /*38790*/  NOP ;  /* 0x0000000000007918 */ /* 0x000fc80000000000 */
[----:B------:R-:W-:Y:S04]  /*387a0*/  STL.64 [R1+0x80], R36 ;  /* 0x0000802401007387 */ /* 0x000fe80000100a00 */
[----:B------:R0:W-:Y:S04]  /*387b0*/  STL.64 [R1+0x88], R38 ;  /* 0x0000882601007387 */ /* 0x0001e80000100a00 */
[----:B0-----:R-:W3:Y:S04]  /*387c0*/  LDL.LU.64 R38, [R1+0x3430] ;  /* 0x0034300001267983 */ /* 0x001ee80000300a00 */
[----:B------:R-:W3:Y:S04]  /*387d0*/  LDL.LU.64 R36, [R1+0x3428] ;  /* 0x0034280001247983 */ /* 0x000ee80000300a00 */
[----:B------:R-:W-:Y:S04]  /*387e0*/  STL.64 [R1+0x3420], R34 ;  /* 0x0034202201007387 */ /* 0x000fe80000100a00 */
[----:B------:R0:W-:Y:S04]  /*387f0*/  STL.64 [R1+0x3418], R32 ;  /* 0x0034182001007387 */ /* 0x0001e80000100a00 */
[----:B0-----:R-:W2:Y:S04]  /*38800*/  LDL.LU R32, [R1+0x60] ;  /* 0x0000600001207983 */ /* 0x001ea80000300800 */
[----:B------:R-:W2:Y:S04]  /*38810*/  LDL.LU R33, [R1+0x64] ;  /* 0x0000640001217983 */ /* 0x000ea80000300800 */
[----:B------:R-:W2:Y:S04]  /*38820*/  LDL.LU R34, [R1+0x68] ;  /* 0x0000680001227983 */ /* 0x000ea80000300800 */
[----:B------:R-:W2:Y:S04]  /*38830*/  LDL.LU R35, [R1+0x6c] ;  /* 0x00006c0001237983 */ /* 0x000ea80000300800 */
[----:B------:R-:W-:Y:S04]  /*38840*/  STL.64 [R1+0x3410], R30 ;  /* 0x0034101e01007387 */ /* 0x000fe80000100a00 */
[----:B------:R-:W-:Y:S01]  /*38850*/  STL.64 [R1+0x3408], R28 ;  /* 0x0034081c01007387 */ /* 0x000fe20000100a00 */
[----:B---3--:R-:W-:-:S15]  /*38860*/  HMMA.16816.F32.BF16 R36, R12, R30, R36 ;  /* 0x0000001e0c24723c */ /* 0x008fde0000041824 */
[----:B------:R-:W-:-:S04]  /*38870*/  NOP ;  /* 0x0000000000007918 */ /* 0x000fc80000000000 */
[----:B------:R-:W-:Y:S04]  /*38880*/  STL.64 [R1+0x70], R36 ;  /* 0x0000702401007387 */ /* 0x000fe80000100a00 */
[----:B------:R0:W-:Y:S02]  /*38890*/  STL.64 [R1+0x78], R38 ;  /* 0x0000782601007387 */ /* 0x0001e40000100a00 */
[----:B0-----:R-:W0:Y:S01]  /*388a0*/  S2R R39, SR_TID.X ;  /* 0x0000000000277919 */ /* 0x001e220000002100 */
[C---:B--2---:R-:W-:Y:S01]  /*388b0*/  HMMA.16816.F32.BF16 R28, R12.reuse, R26, R32 ;  /* 0x0000001a0c1c723c */ /* 0x044fe20000041820 */
[----:B------:R-:W-:Y:S04]  /*388c0*/  STL.64 [R1+0x3400], R26 ;  /* 0x0034001a01007387 */ /* 0x000fe80000100a00 */
[----:B------:R4:W-:Y:S03]  /*388d0*/  STL.64 [R1+0x33f8], R24 ;  /* 0x0033f81801007387 */ /* 0x0009e60000100a00 */
[----:B----4-:R-:W-:Y:S01]  /*388e0*/  HMMA.16816.F32.BF16 R24, R12, R10, R44 ;  /* 0x0000000a0c18723c */ /* 0x010fe2000004182c */
[C---:B0-----:R-:W-:Y:S01]  /*388f0*/  LOP3.LUT R38, R39.reuse, 0x7, RZ, 0xc0, !PT ;  /* 0x0000000727267812 */ /* 0x041fe200078ec0ff */
[----:B------:R-:W-:-:S04]  /*38900*/  IMAD.SHL.U32 R45, R39, 0x2, RZ ;  /* 0x00000002272d7824 */ /* 0x000fc800078e00ff */
[----:B------:R-:W-:Y:S02]  /*38910*/  IMAD R47, R38, 0x110, RZ ;  /* 0x00000110262f7824 */ /* 0x000fe400078e02ff */
[----:B------:R-:W-:-:S03]  /*38920*/  IMAD.SHL.U32 R46, R39, 0x80, RZ ;  /* 0x00000080272e7824 */ /* 0x000fc600078e00ff */
[----:B------:R-:W-:Y:S01]  /*38930*/  STL.64 [R1+0x60], R28 ;  /* 0x0000601c01007387 */ /* 0x000fe20000100a00 */
[----:B------:R-:W-:-:S03]  /*38940*/  LOP3.LUT R47, R47, 0x10, R45, 0x78, !PT ;  /* 0x000000102f2f7812 */ /* 0x000fc600078e782d */
[----:B------:R-:W-:Y:S04]  /*38950*/  STL.64 [R1+0x68], R30 ;  /* 0x0000681e01007387 */ /* 0x000fe80000100a00 */
[----:B------:R-:W-:Y:S01]  /*38960*/  LDSM.16.MT88.4 R36, [R2+UR5+0x1080] ;  /* 0x001080050224783b */ /* 0x000fe20008004200 */
[----:B------:R-:W-:-:S03]  /*38970*/  LOP3.LUT R47, R47, 0x800, R46, 0xf8, !PT ;  /* 0x000008002f2f7812 */ /* 0x000fc600078ef82e */
[----:B------:R-:W-:Y:S04]  /*38980*/  STL.64 [R1+0x33f0], R10 ;  /* 0x0033f00a01007387 */ /* 0x000fe80000100a00 */
[----:B------:R-:W-:Y:S01]  /*38990*/  STL.64 [R1+0x50], R24 ;  /* 0x0000501801007387 */ /* 0x000fe20000100a00 */
[----:B------:R-:W-:-:S03]  /*389a0*/  LOP3.LUT R47, R47, 0x40, RZ, 0x3c, !PT ;  /* 0x000000402f2f7812 */ /* 0x000fc600078e3cff */
[----:B------:R-:W-:Y:S04]  /*389b0*/  STL.64 [R1+0x58], R26 ;  /* 0x0000581a01007387 */ /* 0x000fe80000100a00 */
[----:B------:R0:W-:Y:S02]  /*389c0*/  STL.64 [R1+0x33e8], R8 ;  /* 0x0033e80801007387 */ /* 0x0001e40000100a00 */
[C---:B0-----:R-:W-:Y:S02]  /*389d0*/  HMMA.16816.F32.BF16 R8, R12.reuse, R22, R40 ;  /* 0x000000160c08723c */ /* 0x041fe40000041828 */
[----:B------:R-:W0:Y:S04]  /*389e0*/  LDSM.16.MT88.4 R40, [R47+UR5+0x1000] ;  /* 0x001000052f28783b */ /* 0x000e280008004200 */
[----:B------:R-:W1:Y:S04]  /*389f0*/  LDSM.16.MT88.4 R44, [R47+UR5+0x1080] ;  /* 0x001080052f2c783b */ /* 0x000e680008004200 */
[----:B------:R-:W-:Y:S04]  /*38a00*/  STL.64 [R1+0x33e0], R22 ;  /* 0x0033e01601007387 */ /* 0x000fe80000100a00 */
[----:B------:R-:W-:Y:S05]  /*38a10*/  STL.64 [R1+0x33d8], R20 ;  /* 0x0033d81401007387 */ /* 0x000fea0000100a00 */
[----:B------:R-:W-:Y:S04]  /*38a20*/  STL.64 [R1+0x180], R8 ;  /* 0x0001800801007387 */ /* 0x000fe80000100a00 */
[----:B------:R2:W-:Y:S02]  /*38a30*/  STL.64 [R1+0x188], R10 ;  /* 0x0001880a01007387 */ /* 0x0005e40000100a00 */
[C---:B--2---:R-:W-:Y:S02]  /*38a40*/  HMMA.16816.F32.BF16 R8, R12.reuse, R6, R48 ;  /* 0x000000060c08723c */ /* 0x044fe40000041830 */
[----:B0-----:R-:W-:Y:S04]  /*38a50*/  STL.64 [R1+0x33a0], R42 ;  /* 0x0033a02a01007387 */ /* 0x001fe80000100a00 */
[----:B------:R-:W-:Y:S04]  /*38a60*/  STL.64 [R1+0x3398], R40 ;  /* 0x0033982801007387 */ /* 0x000fe80000100a00 */
[----:B------:R-:W-:Y:S04]  /*38a70*/  STL.64 [R1+0x33d0], R6 ;  /* 0x0033d00601007387 */ /* 0x000fe80000100a00 */
[----:B------:R0:W-:Y:S02]  /*38a80*/  STL.64 [R1+0x33c8], R4 ;  /* 0x0033c80401007387 */ /* 0x0001e40000100a00 */
[----:B0-----:R-:W-:Y:S03]  /*38a90*/  HMMA.16816.F32.BF16 R4, R12, R18, R56 ;  /* 0x000000120c04723c */ /* 0x001fe60000041838 */
[----:B------:R-:W-:Y:S04]  /*38aa0*/  STL.64 [R1+0x230], R8 ;  /* 0x0002300801007387 */ /* 0x000fe80000100a00 */
[----:B------:R-:W-:Y:S04]  /*38ab0*/  STL.64 [R1+0x238], R10 ;  /* 0x0002380a01007387 */ /* 0x000fe80000100a00 */
[----:B-1----:R-:W-:Y:S04]  /*38ac0*/  STL.64 [R1+0x3380], R46 ;  /* 0x0033802e01007387 */ /* 0x002fe80000100a00 */
[----:B------:R-:W-:Y:S04]  /*38ad0*/  STL.64 [R1+0x3378], R44 ;  /* 0x0033782c01007387 */ /* 0x000fe80000100a00 */
[----:B------:R-:W-:Y:S04]  /*38ae0*/  STL.64 [R1+0x33c0], R18 ;  /* 0x0033c01201007387 */ /* 0x000fe80000100a00 */
[----:B------:R0:W-:Y:S04]  /*38af0*/  STL.64 [R1+0x33b8], R16 ;  /* 0x0033b81001007387 */ /* 0x0001e80000100a00 */
[----:B------:R1:W-:Y:S04]  /*38b00*/  STL.64 [R1+0x430], R4 ;  /* 0x0004300401007387 */ /* 0x0003e80000100a00 */
[----:B------:R2:W-:Y:S04]  /*38b10*/  STL.64 [R1+0x438], R6 ;  /* 0x0004380601007387 */ /* 0x0005e80000100a00 */
[----:B------:R-:W3:Y:S04]  /*38b20*/  LDL.LU R40, [R1+0x2c0] ;  /* 0x0002c00001287983 */ /* 0x000ee80000300800 */
[----:B------:R-:W3:Y:S04]  /*38b30*/  LDL.LU R41, [R1+0x2c4] ;  /* 0x0002c40001297983 */ /* 0x000ee80000300800 */
[----:B------:R-:W4:Y:S04]  /*38b40*/  LDL.LU R42, [R1+0x2c8] ;  /* 0x0002c800012a7983 */ /* 0x000f280000300800 */
[----:B------:R-:W4:Y:S04]  /*38b50*/  LDL.LU R43, [R1+0x2cc] ;  /* 0x0002cc00012b7983 */ /* 0x000f280000300800 */
[----:B0-----:R-:W3:Y:S04]  /*38b60*/  LDL.LU R16, [R1+0x370] ;  /* 0x0003700001107983 */ /* 0x001ee80000300800 */
[----:B------:R-:W3:Y:S04]  /*38b70*/  LDL.LU R17, [R1+0x374] ;  /* 0x0003740001117983 */ /* 0x000ee80000300800 */
[----:B------:R-:W3:Y:S04]  /*38b80*/  LDL.LU R18, [R1+0x378] ;  /* 0x0003780001127983 */ /* 0x000ee80000300800 */
[----:B------:R-:W3:Y:S04]  /*38b90*/  LDL.LU R19, [R1+0x37c] ;  /* 0x00037c0001137983 */ /* 0x000ee80000300800 */
[----:B-1----:R-:W3:Y:S04]  /*38ba0*/  LDL.LU R4, [R1+0x380] ;  /* 0x0003800001047983 */ /* 0x002ee80000300800 */
[----:B------:R-:W3:Y:S04]  /*38bb0*/  LDL.LU R5, [R1+0x384] ;  /* 0x0003840001057983 */ /* 0x000ee80000300800 */
[----:B--2---:R-:W2:Y:S04]  /*38bc0*/  LDL.LU R6, [R1+0x388] ;  /* 0x0003880001067983 */ /* 0x004ea80000300800 */
        /* <DEDUP_REMOVED lines=9> */
[----:B------:R-:W0:Y:S03]  /*38c60*/  S2R R59, SR_TID.X ;  /* 0x00000000003b7919 */ /* 0x000e260000002100 */
        /* <DEDUP_REMOVED lines=12> */
[C---:B0-----:R-:W-:Y:S01]  /*38d30*/  LOP3.LUT R58, R59.reuse, 0x7, RZ, 0xc0, !PT ;  /* 0x000000073b3a7812 */ /* 0x041fe200078ec0ff */
[----:B------:R-:W-:-:S04]  /*38d40*/  IMAD.SHL.U32 R57, R59, 0x2, RZ ;  /* 0x000000023b397824 */ /* 0x000fc800078e00ff */
[----:B------:R-:W-:Y:S02]  /*38d50*/  IMAD R58, R58, 0x110, RZ ;  /* 0x000001103a3a7824 */ /* 0x000fe400078e02ff */
[----:B------:R-:W-:-:S03]  /*38d60*/  IMAD.SHL.U32 R59, R59, 0x80, RZ ;  /* 0x000000803b3b7824 */ /* 0x000fc600078e00ff */
[----:B------:R-:W-:-:S04]  /*38d70*/  LOP3.LUT R51, R58, 0x10, R57, 0x78, !PT ;  /* 0x000000103a337812 */ /* 0x000fc800078e7839 */
[----:B------:R-:W-:-:S04]  /*38d80*/  LOP3.LUT R51, R51, 0x800, R59, 0xf8, !PT ;  /* 0x0000080033337812 */ /* 0x000fc800078ef83b */
[----:B------:R-:W-:-:S06]  /*38d90*/  LOP3.LUT R51, R51, 0x60, RZ, 0x3c, !PT ;  /* 0x0000006033337812 */ /* 0x000fcc00078e3cff */
[----:B------:R-:W0:Y:S04]  /*38da0*/  LDSM.16.MT88.4 R48, [R51+UR5+0x1000] ;  /* 0x001000053330783b */ /* 0x000e280008004200 */
[----:B----4-:R-:W-:Y:S04]  /*38db0*/  STL.64 [R1+0x33b0], R42 ;  /* 0x0033b02a01007387 */ /* 0x010fe80000100a00 */
[----:B---3--:R1:W-:Y:S04]  /*38dc0*/  STL.64 [R1+0x33a8], R40 ;  /* 0x0033a82801007387 */ /* 0x0083e80000100a00 */
[----:B-1----:R-:W3:Y:S04]  /*38dd0*/  LDL.LU R40, [R1+0x360] ;  /* 0x0003600001287983 */ /* 0x002ee80000300800 */
[----:B------:R-:W3:Y:S04]  /*38de0*/  LDL.LU R41, [R1+0x364] ;  /* 0x0003640001297983 */ /* 0x000ee80000300800 */
[----:B------:R-:W3:Y:S04]  /*38df0*/  LDL.LU R42, [R1+0x368] ;  /* 0x00036800012a7983 */ /* 0x000ee80000300800 */
[----:B------:R-:W3:Y:S04]  /*38e00*/  LDL.LU R43, [R1+0x36c] ;  /* 0x00036c00012b7983 */ /* 0x000ee80000300800 */
[----:B------:R-:W4:Y:S04]  /*38e10*/  LDL.LU R44, [R1+0x2f0] ;  /* 0x0002f000012c7983 */ /* 0x000f280000300800 */
[----:B------:R-:W4:Y:S04]  /*38e20*/  LDL.LU R45, [R1+0x2f4] ;  /* 0x0002f400012d7983 */ /* 0x000f280000300800 */
[----:B------:R-:W4:Y:S04]  /*38e30*/  LDL.LU R46, [R1+0x2f8] ;  /* 0x0002f800012e7983 */ /* 0x000f280000300800 */
[----:B------:R-:W4:Y:S04]  /*38e40*/  LDL.LU R47, [R1+0x2fc] ;  /* 0x0002fc00012f7983 */ /* 0x000f280000300800 */
[----:B------:R-:W3:Y:S04]  /*38e50*/  LDL.LU R56, [R1+0x2e0] ;  /* 0x0002e00001387983 */ /* 0x000ee80000300800 */
[----:B------:R-:W3:Y:S04]  /*38e60*/  LDL.LU R57, [R1+0x2e4] ;  /* 0x0002e40001397983 */ /* 0x000ee80000300800 */
[----:B------:R-:W3:Y:S04]  /*38e70*/  LDL.LU R58, [R1+0x2e8] ;  /* 0x0002e800013a7983 */ /* 0x000ee80000300800 */
[----:B------:R-:W3:Y:S04]  /*38e80*/  LDL.LU R59, [R1+0x2ec] ;  /* 0x0002ec00013b7983 */ /* 0x000ee80000300800 */
[----:B0-----:R-:W-:Y:S04]  /*38e90*/  STL.64 [R1+0x3300], R50 ;  /* 0x0033003201007387 */ /* 0x001fe80000100a00 */
[----:B------:R0:W-:Y:S01]  /*38ea0*/  STL.64 [R1+0x32f8], R48 ;  /* 0x0032f83001007387 */ /* 0x0001e20000100a00 */
[----:B--2---:R-:W-:Y:S03]  /*38eb0*/  HMMA.16816.F32.BF16 R12, R12, R54, R32 ;  /* 0x000000360c0c723c */ /* 0x004fe60000041820 */
[----:B0-----:R-:W2:Y:S04]  /*38ec0*/  LDL.LU R48, [R1+0x300] ;  /* 0x0003000001307983 */ /* 0x001ea80000300800 */
[----:B------:R-:W2:Y:S04]  /*38ed0*/  LDL.LU R49, [R1+0x304] ;  /* 0x0003040001317983 */ /* 0x000ea80000300800 */
[----:B------:R-:W2:Y:S04]  /*38ee0*/  LDL.LU R50, [R1+0x308] ;  /* 0x0003080001327983 */ /* 0x000ea80000300800 */
[----:B------:R-:W2:Y:S04]  /*38ef0*/  LDL.LU R51, [R1+0x30c] ;  /* 0x00030c0001337983 */ /* 0x000ea80000300800 */
[----:B------:R-:W2:Y:S04]  /*38f00*/  LDL.LU.64 R34, [R1+0x3420] ;  /* 0x0034200001227983 */ /* 0x000ea80000300a00 */
[----:B------:R-:W3:Y:S04]  /*38f10*/  LDL.LU.64 R32, [R1+0x3418] ;  /* 0x0034180001207983 */ /* 0x000ee80000300a00 */
[----:B------:R-:W-:Y:S04]  /*38f20*/  STL.64 [R1+0x420], R12 ;  /* 0x0004200c01007387 */ /* 0x000fe80000100a00 */
[----:B------:R0:W-:Y:S02]  /*38f30*/  STL.64 [R1+0x428], R14 ;  /* 0x0004280e01007387 */ /* 0x0001e40000100a00 */
[----:B0-----:R-:W0:Y:S01]  /*38f40*/  S2R R15, SR_TID.X ;  /* 0x00000000000f7919 */ /* 0x001e220000002100 */
[----:B------:R-:W1:Y:S01]  /*38f50*/  S2R R14, SR_TID.X ;  /* 0x00000000000e7919 */ /* 0x000e620000002100 */
[----:B0-----:R-:W-:Y:S01]  /*38f60*/  LOP3.LUT R15, R15, 0x7, RZ, 0xc0, !PT ;  /* 0x000000070f0f7812 */ /* 0x001fe200078ec0ff */
[----:B-1----:R-:W-:-:S04]  /*38f70*/  IMAD.SHL.U32 R13, R14, 0x2, RZ ;  /* 0x000000020e0d7824 */ /* 0x002fc800078e00ff */
[----:B------:R-:W-:Y:S02]  /*38f80*/  IMAD R15, R15, 0x110, RZ ;  /* 0x000001100f0f7824 */ /* 0x000fe400078e02ff */
[----:B------:R-:W-:-:S03]  /*38f90*/  IMAD.SHL.U32 R14, R14, 0x80, RZ ;  /* 0x000000800e0e7824 */ /* 0x000fc600078e00ff */
[----:B------:R-:W-:-:S04]  /*38fa0*/  LOP3.LUT R15, R15, 0x10, R13, 0x78, !PT ;  /* 0x000000100f0f7812 */ /* 0x000fc800078e780d */
[----:B------:R-:W-:-:S04]  /*38fb0*/  LOP3.LUT R15, R15, 0x800, R14, 0xf8, !PT ;  /* 0x000008000f0f7812 */ /* 0x000fc800078ef80e */
[----:B------:R-:W-:-:S06]  /*38fc0*/  LOP3.LUT R15, R15, 0x60, RZ, 0x3c, !PT ;  /* 0x000000600f0f7812 */ /* 0x000fcc00078e3cff */
[----:B------:R-:W0:Y:S04]  /*38fd0*/  LDSM.16.MT88.4 R12, [R15+UR5+0x1080] ;  /* 0x001080050f0c783b */ /* 0x000e280008004200 */
[----:B0-----:R-:W-:Y:S04]  /*38fe0*/  STL.64 [R1+0x3288], R14 ;  /* 0x0032880e01007387 */ /* 0x001fe80000100a00 */
[----:B------:R0:W-:Y:S04]  /*38ff0*/  STL.64 [R1+0x3280], R12 ;  /* 0x0032800c01007387 */ /* 0x0001e80000100a00 */
[----:B0-----:R-:W3:Y:S04]  /*39000*/  LDL.LU R12, [R1+0x310] ;  /* 0x00031000010c7983 */ /* 0x001ee80000300800 */
[----:B------:R-:W3:Y:S04]  /*39010*/  LDL.LU R13, [R1+0x314] ;  /* 0x00031400010d7983 */ /* 0x000ee80000300800 */
[----:B------:R-:W3:Y:S04]  /*39020*/  LDL.LU R14, [R1+0x318] ;  /* 0x00031800010e7983 */ /* 0x000ee80000300800 */
[----:B------:R-:W3:Y:S01]  /*39030*/  LDL.LU R15, [R1+0x31c] ;  /* 0x00031c00010f7983 */ /* 0x000ee20000300800 */
        /* <DEDUP_REMOVED lines=53> */
[----:B0-----:R-:W4:Y:S04]  /*39390*/  LDL.LU R52, [R1+0x330] ;  /* 0x0003300001347983 */ /* 0x001f280000300800 */
[----:B------:R-:W4:Y:S04]  /*393a0*/  LDL.LU R53, [R1+0x334] ;  /* 0x0003340001357983 */ /* 0x000f280000300800 */
[----:B------:R-:W4:Y:S04]  /*393b0*/  LDL.LU R54, [R1+0x338] ;  /* 0x0003380001367983 */ /* 0x000f280000300800 */
[----:B------:R-:W4:Y:S04]  /*393c0*/  LDL.LU R55, [R1+0x33c] ;  /* 0x00033c0001377983 */ /* 0x000f280000300800 */
[----:B------:R-:W-:Y:S01]  /*393d0*/  STL.64 [R1+0x3370], R30 ;  /* 0x0033701e01007387 */ /* 0x000fe20000100a00 */
[C---:B---3--:R-:W-:Y:S08]  /*393e0*/  HMMA.16816.F32.BF16 R12, R40.reuse, R26, R12 ;  /* 0x0000001a280c723c */ /* 0x048ff0000004180c */
[C---:B--2---:R-:W-:Y:S08]  /*393f0*/  HMMA.16816.F32.BF16 R36, R40.reuse, R30, R36 ;  /* 0x0000001e2824723c */ /* 0x044ff00000041824 */
[----:B----4-:R-:W-:-:S15]  /*39400*/  HMMA.16816.F32.BF16 R52, R40, R34, R52 ;  /* 0x000000222834723c */ /* 0x010fde0000041834 */
[----:B------:R-:W-:-:S04]  /*39410*/  NOP ;  /* 0x0000000000007918 */ /* 0x000fc80000000000 */
[----:B------:R-:W-:Y:S04]  /*39420*/  STL.64 [R1+0x350], R52 ;  /* 0x0003503401007387 */ /* 0x000fe80000100a00 */
[----:B------:R-:W-:Y:S04]  /*39430*/  STL.64 [R1+0x358], R54 ;  /* 0x0003583601007387 */ /* 0x000fe80000100a00 */
[----:B------:R-:W-:Y:S04]  /*39440*/  STL.64 [R1+0x3368], R28 ;  /* 0x0033681c01007387 */ /* 0x000fe80000100a00 */
[----:B------:R-:W-:Y:S04]  /*39450*/  STL.64 [R1+0x3f0], R36 ;  /* 0x0003f02401007387 */ /* 0x000fe80000100a00 */
[----:B------:R-:W-:Y:S04]  /*39460*/  STL.64 [R1+0x3f8], R38 ;  /* 0x0003f82601007387 */ /* 0x000fe80000100a00 */
[----:B------:R-:W-:Y:S04]  /*39470*/  STL.64 [R1+0x3360], R26 ;  /* 0x0033601a01007387 */ /* 0x000fe80000100a00 */
[----:B------:R-:W-:Y:S04]  /*39480*/  STL.64 [R1+0x3358], R24 ;  /* 0x0033581801007387 */ /* 0x000fe80000100a00 */
[----:B------:R-:W-:Y:S04]  /*39490*/  STL.64 [R1+0x330], R12 ;  /* 0x0003300c01007387 */ /* 0x000fe80000100a00 */
[----:B------:R0:W-:Y:S04]  /*394a0*/  STL.64 [R1+0x338], R14 ;  /* 0x0003380e01007387 */ /* 0x0001e80000100a00 */
[----:B------:R-:W-:Y:S04]  /*394b0*/  STL.64 [R1+0x3350], R10 ;  /* 0x0033500a01007387 */ /* 0x000fe80000100a00 */
[----:B------:R1:W-:Y:S01]  /*394c0*/  STL.64 [R1+0x3348], R8 ;  /* 0x0033480801007387 */ /* 0x0003e20000100a00 */
[C---:B0-----:R-:W-:Y:S08]  /*394d0*/  HMMA.16816.F32.BF16 R12, R40.reuse, R10, R48 ;  /* 0x0000000a280c723c */ /* 0x041ff00000041830 */
[C---:B-1----:R-:W-:Y:S11]  /*394e0*/  HMMA.16816.F32.BF16 R8, R40.reuse, R22, R44 ;  /* 0x000000162808723c */ /* 0x042ff6000004182c */
[----:B------:R-:W-:Y:S04]  /*394f0*/  STL.64 [R1+0x320], R12 ;  /* 0x0003200c01007387 */ /* 0x000fe80000100a00 */
        /* <DEDUP_REMOVED lines=9> */
[----:B------:R-:W-:Y:S04]  /*39590*/  STL.64 [R1+0x308], R10 ;  /* 0x0003080a01007387 */ /* 0x000fe80000100a00 */
[----:B------:R-:W2:Y:S04]  /*395a0*/  LDL.LU R56, [R1+0x20] ;  /* 0x0000200001387983 */ /* 0x000ea80000300800 */
[----:B------:R-:W2:Y:S04]  /*395b0*/  LDL.LU R57, [R1+0x24] ;  /* 0x0000240001397983 */ /* 0x000ea80000300800 */
[----:B------:R-:W3:Y:S04]  /*395c0*/  LDL.LU R58, [R1+0x28] ;  /* 0x00002800013a7983 */ /* 0x000ee80000300800 */
[----:B------:R-:W3:Y:S04]  /*395d0*/  LDL.LU R59, [R1+0x2c] ;  /* 0x00002c00013b7983 */ /* 0x000ee80000300800 */
[----:B---3--:R-:W-:Y:S04]  /*395e0*/  STL.64 [R1+0x3298], R58 ;  /* 0x0032983a01007387 */ /* 0x008fe80000100a00 */
[----:B--2---:R0:W-:Y:S04]  /*395f0*/  STL.64 [R1+0x3290], R56 ;  /* 0x0032903801007387 */ /* 0x0041e80000100a00 */
[----:B0-----:R-:W2:Y:S04]  /*39600*/  LDL.LU R56, [R1+0x110] ;  /* 0x0001100001387983 */ /* 0x001ea80000300800 */
        /* <DEDUP_REMOVED lines=21> */
[----:B------:R-:W4:Y:S04]  /*39760*/  LDL.LU R48, [R1+0x90] ;  /* 0x0000900001307983 */ /* 0x000f280000300800 */
[----:B------:R-:W4:Y:S04]  /*39770*/  LDL.LU R49, [R1+0x94] ;  /* 0x0000940001317983 */ /* 0x000f280000300800 */
[----:B------:R-:W2:Y:S04]  /*39780*/  LDL.LU R50, [R1+0x98] ;  /* 0x0000980001327983 */ /* 0x000ea80000300800 */
[----:B------:R-:W2:Y:S04]  /*39790*/  LDL.LU R51, [R1+0x9c] ;  /* 0x00009c0001337983 */ /* 0x000ea80000300800 */
[----:B--2---:R-:W-:Y:S04]  /*397a0*/  STL.64 [R1+0x3310], R50 ;  /* 0x0033103201007387 */ /* 0x004fe80000100a00 */
[----:B----4-:R0:W-:Y:S04]  /*397b0*/  STL.64 [R1+0x3308], R48 ;  /* 0x0033083001007387 */ /* 0x0101e80000100a00 */
[----:B0-----:R-:W2:Y:S04]  /*397c0*/  LDL.LU R48, [R1+0x1b0] ;  /* 0x0001b00001307983 */ /* 0x001ea80000300800 */
[----:B------:R-:W2:Y:S04]  /*397d0*/  LDL.LU R49, [R1+0x1b4] ;  /* 0x0001b40001317983 */ /* 0x000ea80000300800 */
[----:B------:R-:W4:Y:S04]  /*397e0*/  LDL.LU R50, [R1+0x1b8] ;  /* 0x0001b80001327983 */ /* 0x000f280000300800 */
[----:B------:R-:W4:Y:S04]  /*397f0*/  LDL.LU R51, [R1+0x1bc] ;  /* 0x0001bc0001337983 */ /* 0x000f280000300800 */
        /* <DEDUP_REMOVED lines=34> */
[----:B---3--:R-:W-:Y:S04]  /*39a20*/  STL.64 [R1+0x32e0], R58 ;  /* 0x0032e03a01007387 */ /* 0x008fe80000100a00 */
[----:B------:R0:W-:Y:S04]  /*39a30*/  STL.64 [R1+0x32d8], R56 ;  /* 0x0032d83801007387 */ /* 0x0001e80000100a00 */
[----:B0-----:R-:W3:Y:S04]  /*39a40*/  LDL.LU R56, [R1+0x160] ;  /* 0x0001600001387983 */ /* 0x001ee80000300800 */
[----:B------:R-:W3:Y:S04]  /*39a50*/  LDL.LU R57, [R1+0x164] ;  /* 0x0001640001397983 */ /* 0x000ee80000300800 */
[----:B------:R-:W3:Y:S04]  /*39a60*/  LDL.LU R58, [R1+0x168] ;  /* 0x00016800013a7983 */ /* 0x000ee80000300800 */
[----:B------:R-:W3:Y:S01]  /*39a70*/  LDL.LU R59, [R1+0x16c] ;  /* 0x00016c00013b7983 */ /* 0x000ee20000300800 */
[C---:B--2---:R-:W-:Y:S03]  /*39a80*/  HMMA.16816.F32.BF16 R52, R40.reuse, R18, R52 ;  /* 0x000000122834723c */ /* 0x044fe60000041834 */
[----:B---3--:R-:W-:Y:S04]  /*39a90*/  STL.64 [R1+0x32f0], R58 ;  /* 0x0032f03a01007387 */ /* 0x008fe80000100a00 */
[----:B------:R0:W-:Y:S04]  /*39aa0*/  STL.64 [R1+0x32e8], R56 ;  /* 0x0032e83801007387 */ /* 0x0001e80000100a00 */
[----:B0-----:R-:W2:Y:S04]  /*39ab0*/  LDL.LU R56, [R1+0x170] ;  /* 0x0001700001387983 */ /* 0x001ea80000300800 */
[----:B------:R-:W2:Y:S04]  /*39ac0*/  LDL.LU R57, [R1+0x174] ;  /* 0x0001740001397983 */ /* 0x000ea80000300800 */
[----:B------:R-:W2:Y:S04]  /*39ad0*/  LDL.LU R58, [R1+0x178] ;  /* 0x00017800013a7983 */ /* 0x000ea80000300800 */
[----:B------:R-:W2:Y:S04]  /*39ae0*/  LDL.LU R59, [R1+0x17c] ;  /* 0x00017c00013b7983 */ /* 0x000ea80000300800 */
[----:B------:R-:W3:Y:S04]  /*39af0*/  LDL.LU R12, [R1+0x40] ;  /* 0x00004000010c7983 */ /* 0x000ee80000300800 */
        /* <DEDUP_REMOVED lines=9> */
[----:B0-----:R-:W2:Y:S04]  /*39b90*/  LDL.LU.64 R54, [R1+0x3390] ;  /* 0x0033900001367983 */ /* 0x001ea80000300a00 */
[----:B------:R-:W3:Y:S01]  /*39ba0*/  LDL.LU.64 R52, [R1+0x3388] ;  /* 0x0033880001347983 */ /* 0x000ee20000300a00 */
[----:B--2---:R-:W-:Y:S03]  /*39bb0*/  HMMA.16816.F32.BF16 R40, R40, R54, R44 ;  /* 0x000000362828723c */ /* 0x004fe6000004182c */
[----:B------:R-:W4:Y:S04]  /*39bc0*/  LDL.LU.64 R46, [R1+0x3380] ;  /* 0x00338000012e7983 */ /* 0x000f280000300a00 */
[----:B------:R-:W4:-:S12]  /*39bd0*/  LDL.LU.64 R44, [R1+0x3378] ;  /* 0x00337800012c7983 */ /* 0x000f180000300a00 */
[----:B------:R0:W-:Y:S04]  /*39be0*/  STL.64 [R1+0x220], R40 ;  /* 0x0002202801007387 */ /* 0x0001e80000100a00 */
[----:B------:R1:W-:Y:S04]  /*39bf0*/  STL.64 [R1+0x228], R42 ;  /* 0x0002282a01007387 */ /* 0x0003e80000100a00 */
[----:B0-----:R-:W2:Y:S04]  /*39c00*/  LDL.LU R40, [R1+0x150] ;  /* 0x0001500001287983 */ /* 0x001ea80000300800 */
[----:B------:R-:W2:Y:S04]  /*39c10*/  LDL.LU R41, [R1+0x154] ;  /* 0x0001540001297983 */ /* 0x000ea80000300800 */
[----:B-1----:R-:W2:Y:S04]  /*39c20*/  LDL.LU R42, [R1+0x158] ;  /* 0x00015800012a7983 */ /* 0x002ea80000300800 */
[----:B------:R-:W2:Y:S01]  /*39c30*/  LDL.LU R43, [R1+0x15c] ;  /* 0x00015c00012b7983 */ /* 0x000ea20000300800 */
[----:B----4-:R-:W-:-:S15]  /*39c40*/  HMMA.16816.F32.BF16 R28, R44, R34, R28 ;  /* 0x000000222c1c723c */ /* 0x010fde000004181c */
[----:B------:R-:W-:-:S04]  /*39c50*/  NOP ;  /* 0x0000000000007918 */ /* 0x000fc80000000000 */
[----:B------:R-:W-:Y:S04]  /*39c60*/  STL.64 [R1+0x210], R28 ;  /* 0x0002101c01007387 */ /* 0x000fe80000100a00 */
[----:B------:R0:W-:Y:S04]  /*39c70*/  STL.64 [R1+0x218], R30 ;  /* 0x0002181e01007387 */ /* 0x0001e80000100a00 */
[----:B0-----:R-:W4:Y:S04]  /*39c80*/  LDL.LU.64 R30, [R1+0x3370] ;  /* 0x00337000011e7983 */ /* 0x001f280000300a00 */
[----:B------:R-:W2:Y:S01]  /*39c90*/  LDL.LU.64 R28, [R1+0x3368] ;  /* 0x00336800011c7983 */ /* 0x000ea20000300a00 */
        /* <DEDUP_REMOVED lines=29> */
[----:B------:R-:W4:Y:S02]  /*39e70*/  LDL.LU.64 R48, [R1+0x3318] ;  /* 0x0033180001307983 */ /* 0x000f240000300a00 */
[----:B----4-:R-:W-:-:S15]  /*39e80*/  HMMA.16816.F32.BF16 R48, R44, R18, R48 ;  /* 0x000000122c30723c */ /* 0x010fde0000041830 */
[----:B------:R-:W-:-:S04]  /*39e90*/  NOP ;  /* 0x0000000000007918 */ /* 0x000fc80000000000 */
[----:B------:R-:W-:Y:S04]  /*39ea0*/  STL.64 [R1+0x1b0], R48 ;  /* 0x0001b03001007387 */ /* 0x000fe80000100a00 */
[----:B------:R0:W-:Y:S04]  /*39eb0*/  STL.64 [R1+0x1b8], R50 ;  /* 0x0001b83201007387 */ /* 0x0001e80000100a00 */
[----:B0-----:R-:W4:Y:S04]  /*39ec0*/  LDL.LU.64 R50, [R1+0x3310] ;  /* 0x0033100001327983 */ /* 0x001f280000300a00 */
[----:B------:R-:W4:Y:S02]  /*39ed0*/  LDL.LU.64 R48, [R1+0x3308] ;  /* 0x0033080001307983 */ /* 0x000f240000300a00 */
[----:B----4-:R-:W-:Y:S02]  /*39ee0*/  HMMA.16816.F32.BF16 R44, R44, R54, R48 ;  /* 0x000000362c2c723c */ /* 0x010fe40000041830 */
[----:B------:R-:W4:Y:S04]  /*39ef0*/  LDL.LU.64 R50, [R1+0x3300] ;  /* 0x0033000001327983 */ /* 0x000f280000300a00 */
[----:B------:R-:W4:-:S13]  /*39f00*/  LDL.LU.64 R48, [R1+0x32f8] ;  /* 0x0032f80001307983 */ /* 0x000f1a0000300a00 */
[----:B------:R0:W-:Y:S04]  /*39f10*/  STL.64 [R1+0x90], R44 ;  /* 0x0000902c01007387 */ /* 0x0001e80000100a00 */
[----:B------:R1:W-:Y:S04]  /*39f20*/  STL.64 [R1+0x98], R46 ;  /* 0x0000982e01007387 */ /* 0x0003e80000100a00 */
[----:B0-----:R-:W2:Y:S04]  /*39f30*/  LDL.LU R44, [R1] ;  /* 0x00000000012c7983 */ /* 0x001ea80000300800 */
        /* <DEDUP_REMOVED lines=14> */
[----:B------:R-:W4:Y:S01]  /*3a020*/  LDL.LU.64 R56, [R1+0x32d8] ;  /* 0x0032d80001387983 */ /* 0x000f220000300a00 */
[----:B--2---:R-:W-:-:S15]  /*3a030*/  HMMA.16816.F32.BF16 R40, R48, R26, R40 ;  /* 0x0000001a3028723c */ /* 0x004fde0000041828 */
[----:B------:R-:W-:-:S04]  /*3a040*/  NOP ;  /* 0x0000000000007918 */ /* 0x000fc80000000000 */
[----:B------:R0:W-:Y:S04]  /*3a050*/  STL.64 [R1+0x150], R40 ;  /* 0x0001502801007387 */ /* 0x0001e80000100a00 */
[----:B------:R-:W-:Y:S01]  /*3a060*/  STL.64 [R1+0x158], R42 ;  /* 0x0001582a01007387 */ /* 0x000fe20000100a00 */
[----:B0-----:R-:W-:-:S03]  /*3a070*/  IMAD.MOV.U32 R40, RZ, RZ, R3 ;  /* 0x000000ffff287224 */ /* 0x001fc600078e0003 */
        /* <DEDUP_REMOVED lines=19> */
[C---:B----4-:R-:W-:Y:S08]  /*3a1b0*/  HMMA.16816.F32.BF16 R56, R48.reuse, R18, R56 ;  /* 0x000000123038723c */ /* 0x050ff00000041838 */
[----:B---3--:R-:W-:Y:S11]  /*3a1c0*/  HMMA.16816.F32.BF16 R48, R48, R54, R12 ;  /* 0x000000363030723c */ /* 0x008ff6000004180c */
[----:B------:R-:W-:Y:S04]  /*3a1d0*/  STL.64 [R1+0x110], R56 ;  /* 0x0001103801007387 */ /* 0x000fe80000100a00 */
[----:B------:R0:W-:Y:S04]  /*3a1e0*/  STL.64 [R1+0x118], R58 ;  /* 0x0001183a01007387 */ /* 0x0001e80000100a00 */
[----:B0-----:R-:W3:Y:S04]  /*3a1f0*/  LDL.LU.64 R58, [R1+0x3298] ;  /* 0x00329800013a7983 */ /* 0x001ee80000300a00 */
[----:B------:R-:W3:Y:S04]  /*3a200*/  LDL.LU.64 R56, [R1+0x3290] ;  /* 0x0032900001387983 */ /* 0x000ee80000300a00 */
[----:B------:R-:W3:Y:S04]  /*3a210*/  LDL.LU.64 R14, [R1+0x3288] ;  /* 0x00328800010e7983 */ /* 0x000ee80000300a00 */
[----:B------:R-:W3:Y:S04]  /*3a220*/  LDL.LU.64 R12, [R1+0x3280] ;  /* 0x00328000010c7983 */ /* 0x000ee80000300a00 */
[----:B------:R-:W-:Y:S04]  /*3a230*/  STL.64 [R1+0x40], R48 ;  /* 0x0000403001007387 */ /* 0x000fe80000100a00 */
[----:B------:R0:W-:Y:S01]  /*3a240*/  STL.64 [R1+0x48], R50 ;  /* 0x0000483201007387 */ /* 0x0001e20000100a00 */
[----:B------:R-:W-:-:S02]  /*3a250*/  IMAD.MOV.U32 R41, RZ, RZ, R61 ;  /* 0x000000ffff297224 */ /* 0x000fc400078e003d */
[----:B------:R-:W1:Y:S01]  /*3a260*/  S2R R61, SR_TID.X ;  /* 0x00000000003d7919 */ /* 0x000e620000002100 */
[----:B0-----:R-:W0:Y:S01]  /*3a270*/  S2R R51, SR_TID.X ;  /* 0x0000000000337919 */ /* 0x001e220000002100 */
[----:B------:R-:W-:Y:S01]  /*3a280*/  IMAD.MOV.U32 R43, RZ, RZ, R33 ;  /* 0x000000ffff2b7224 */ /* 0x000fe200078e0021 */
[----:B---3--:R-:W-:-:S15]  /*3a290*/  HMMA.16816.F32.BF16 R56, R12, R34, R56 ;  /* 0x000000220c38723c */ /* 0x008fde0000041838 */
[----:B------:R-:W-:-:S04]  /*3a2a0*/  NOP ;  /* 0x0000000000007918 */ /* 0x000fc80000000000 */
[----:B------:R-:W-:Y:S04]  /*3a2b0*/  STL.64 [R1+0x20], R56 ;  /* 0x0000203801007387 */ /* 0x000fe80000100a00 */
[----:B------:R3:W-:Y:S04]  /*3a2c0*/  STL.64 [R1+0x28], R58 ;  /* 0x0000283a01007387 */ /* 0x0007e80000100a00 */
[----:B---3--:R-:W3:Y:S04]  /*3a2d0*/  LDL.LU.64 R58, [R1+0x3278] ;  /* 0x00327800013a7983 */ /* 0x008ee80000300a00 */
[----:B------:R-:W3:Y:S01]  /*3a2e0*/  LDL.LU.64 R56, [R1+0x3270] ;  /* 0x0032700001387983 */ /* 0x000ee20000300a00 */
[----:B------:R-:W-:Y:S01]  /*3a2f0*/  HMMA.16816.F32.BF16 R36, R12, R30, R36 ;  /* 0x0000001e0c24723c */ /* 0x000fe20000041824 */
[----:B-1----:R-:W-:Y:S01]  /*3a300*/  LOP3.LUT R61, R61, 0x7, RZ, 0xc0, !PT ;  /* 0x000000073d3d7812 */ /* 0x002fe200078ec0ff */
[----:B0-----:R-:W-:-:S04]  /*3a310*/  IMAD.SHL.U32 R49, R51, 0x2, RZ ;  /* 0x0000000233317824 */ /* 0x001fc800078e00ff */
[----:B------:R-:W-:Y:S02]  /*3a320*/  IMAD R50, R61, 0x110, RZ ;  /* 0x000001103d327824 */ /* 0x000fe400078e02ff */
[----:B------:R-:W-:-:S11]  /*3a330*/  IMAD.MOV.U32 R42, RZ, RZ, R60 ;  /* 0x000000ffff2a7224 */ /* 0x000fd600078e003c */
[----:B------:R0:W-:Y:S02]  /*3a340*/  STL.64 [R1+0x10], R36 ;  /* 0x0000102401007387 */ /* 0x0001e40000100a00 */
[----:B0-----:R-:W-:Y:S02]  /*3a350*/  IMAD.MOV.U32 R36, RZ, RZ, R32 ;  /* 0x000000ffff247224 */ /* 0x001fe400078e0020 */
[----:B------:R-:W-:Y:S01]  /*3a360*/  HMMA.16816.F32.BF16 R32, R12, R26, R44 ;  /* 0x0000001a0c20723c */ /* 0x000fe2000004182c */
[----:B------:R-:W-:Y:S01]  /*3a370*/  LOP3.LUT R60, R50, 0x30, R49, 0x78, !PT ;  /* 0x00000030323c7812 */ /* 0x000fe200078e7831 */
[----:B------:R0:W-:Y:S04]  /*3a380*/  STL.64 [R1+0x18], R38 ;  /* 0x0000182601007387 */ /* 0x0001e80000100a00 */
[----:B------:R-:W-:Y:S01]  /*3a390*/  STL.64 [R1+0x3268], R50 ;  /* 0x0032683201007387 */ /* 0x000fe20000100a00 */
[----:B------:R-:W-:-:S03]  /*3a3a0*/  LOP3.LUT R60, R60, 0x40, RZ, 0x3c, !PT ;  /* 0x000000403c3c7812 */ /* 0x000fc600078e3cff */
[----:B------:R-:W-:Y:S01]  /*3a3b0*/  STL [R1+0x3260], R49 ;  /* 0x0032603101007387 */ /* 0x000fe20000100800 */
[----:B0-----:R-:W-:-:S08]  /*3a3c0*/  IMAD.MOV.U32 R39, RZ, RZ, R0 ;  /* 0x000000ffff277224 */ /* 0x001fd000078e0000 */
[----:B------:R-:W-:Y:S01]  /*3a3d0*/  IMAD.MOV.U32 R61, RZ, RZ, R34 ;  /* 0x000000ffff3d7224 */ /* 0x000fe200078e0022 */
[----:B------:R-:W-:Y:S01]  /*3a3e0*/  STL.64 [R1], R32 ;  /* 0x0000002001007387 */ /* 0x000fe20000100a00 */
[----:B------:R-:W-:-:S03]  /*3a3f0*/  IMAD.MOV.U32 R0, RZ, RZ, R35 ;  /* 0x000000ffff007224 */ /* 0x000fc600078e0023 */
[----:B------:R-:W0:Y:S01]  /*3a400*/  LDSM.16.M88.4 R32, [R60+UR5+0x8000] ;  /* 0x008000053c20783b */ /* 0x000e220008000200 */
[----:B------:R-:W-:Y:S03]  /*3a410*/  HMMA.16816.F32.BF16 R40, R12, R22, R40 ;  /* 0x000000160c28723c */ /* 0x000fe60000041828 */
[----:B------:R-:W-:Y:S04]  /*3a420*/  STL [R1+0x30ac], R0 ;  /* 0x0030ac0001007387 */ /* 0x000fe80000100800 */
[----:B------:R-:W-:Y:S01]  /*3a430*/  STL [R1+0x30a8], R61 ;  /* 0x0030a83d01007387 */ /* 0x000fe20000100800 */
[----:B------:R-:W-:Y:S02]  /*3a440*/  IMAD.MOV.U32 R46, RZ, RZ, R29 ;  /* 0x000000ffff2e7224 */ /* 0x000fe400078e001d */
[----:B------:R-:W-:-:S02]  /*3a450*/  IMAD.MOV.U32 R47, RZ, RZ, R28 ;  /* 0x000000ffff2f7224 */ /* 0x000fc400078e001c */
[----:B------:R-:W1:Y:S01]  /*3a460*/  LDSM.16.M88.4 R28, [R60+UR5+0x8800] ;  /* 0x008800053c1c783b */ /* 0x000e620008000200 */
[----:B------:R-:W-:Y:S02]  /*3a470*/  IMAD.MOV.U32 R37, RZ, RZ, R9 ;  /* 0x000000ffff257224 */ /* 0x000fe400078e0009 */
[----:B------:R-:W-:-:S07]  /*3a480*/  IMAD.MOV.U32 R38, RZ, RZ, R8 ;  /* 0x000000ffff267224 */ /* 0x000fce00078e0008 */
[C---:B------:R-:W-:Y:S08]  /*3a490*/  HMMA.16816.F32.BF16 R36, R12.reuse, R6, R36 ;  /* 0x000000060c24723c */ /* 0x040ff00000041824 */
[----:B---3--:R-:W-:Y:S01]  /*3a4a0*/  HMMA.16816.F32.BF16 R56, R12, R10, R56 ;  /* 0x0000000a0c38723c */ /* 0x008fe20000041838 */
[----:B--2---:R-:W-:-:S15]  /*3a4b0*/  LDSM.16.MT88.4 R8, [R3+UR5+0x2000] ;  /* 0x002000050308783b */ /* 0x004fde0008004200 */
[----:B------:R-:W-:-:S03]  /*3a4c0*/  NOP ;  /* 0x0000000000007918 */ /* 0x000fc60000000000 */
[----:B------:R-:W-:Y:S04]  /*3a4d0*/  STL.64 [R1+0x3060], R58 ;  /* 0x0030603a01007387 */ /* 0x000fe80000100a00 */
[----:B------:R-:W-:Y:S04]  /*3a4e0*/  STL.64 [R1+0x3058], R56 ;  /* 0x0030583801007387 */ /* 0x000fe80000100a00 */
[----:B0-----:R-:W-:Y:S04]  /*3a4f0*/  STL [R1+0x302c], R34 ;  /* 0x00302c2201007387 */ /* 0x001fe80000100800 */
[----:B------:R-:W-:Y:S04]  /*3a500*/  STL [R1+0x3028], R35 ;  /* 0x0030282301007387 */ /* 0x000fe80000100800 */
[----:B------:R0:W-:Y:S04]  /*3a510*/  STL.64 [R1+0x1a0], R40 ;  /* 0x0001a02801007387 */ /* 0x0001e80000100a00 */
[----:B------:R2:W-:Y:S04]  /*3a520*/  STL.64 [R1+0x1a8], R42 ;  /* 0x0001a82a01007387 */ /* 0x0005e80000100a00 */
[----:B------:R-:W3:Y:S04]  /*3a530*/  LDL.LU R22, [R1+0x3d8] ;  /* 0x0003d80001167983 */ /* 0x000ee80000300800 */
[----:B------:R-:W3:Y:S04]  /*3a540*/  LDL.LU R23, [R1+0x3dc] ;  /* 0x0003dc0001177983 */ /* 0x000ee80000300800 */
[----:B0-----:R-:W4:Y:S04]  /*3a550*/  LDL.LU R40, [R1+0x3e0] ;  /* 0x0003e00001287983 */ /* 0x001f280000300800 */
[----:B------:R-:W4:Y:S04]  /*3a560*/  LDL.LU R41, [R1+0x3e4] ;  /* 0x0003e40001297983 */ /* 0x000f280000300800 */
[----:B--2---:R-:W4:Y:S04]  /*3a570*/  LDL.LU R42, [R1+0x3e8] ;  /* 0x0003e800012a7983 */ /* 0x004f280000300800 */
[----:B------:R-:W4:Y:S04]  /*3a580*/  LDL.LU R43, [R1+0x3ec] ;  /* 0x0003ec00012b7983 */ /* 0x000f280000300800 */
[----:B------:R-:W2:Y:S04]  /*3a590*/  LDL.LU R44, [R1+0x2a0] ;  /* 0x0002a000012c7983 */ /* 0x000ea80000300800 */
[----:B------:R-:W2:Y:S04]  /*3a5a0*/  LDL.LU R45, [R1+0x2a4] ;  /* 0x0002a400012d7983 */ /* 0x000ea80000300800 */
[----:B-1----:R-:W-:Y:S04]  /*3a5b0*/  STL [R1+0x3030], R30 ;  /* 0x0030301e01007387 */ /* 0x002fe80000100800 */
[----:B------:R-:W-:Y:S04]  /*3a5c0*/  STL [R1+0x3010], R31 ;  /* 0x0030101f01007387 */ /* 0x000fe80000100800 */
[----:B------:R-:W2:Y:S04]  /*3a5d0*/  LDL.LU R56, [R1+0x290] ;  /* 0x0002900001387983 */ /* 0x000ea80000300800 */
[----:B------:R-:W-:Y:S04]  /*3a5e0*/  STL.64 [R1+0x2c0], R36 ;  /* 0x0002c02401007387 */ /* 0x000fe80000100a00 */
[----:B------:R0:W-:Y:S04]  /*3a5f0*/  STL.64 [R1+0x2c8], R38 ;  /* 0x0002c82601007387 */ /* 0x0001e80000100a00 */
[----:B------:R-:W2:Y:S04]  /*3a600*/  LDL.LU R57, [R1+0x294] ;  /* 0x0002940001397983 */ /* 0x000ea80000300800 */
[----:B------:R-:W2:Y:S04]  /*3a610*/  LDL.LU R58, [R1+0x298] ;  /* 0x00029800013a7983 */ /* 0x000ea80000300800 */
[----:B------:R-:W2:Y:S04]  /*3a620*/  LDL.LU R59, [R1+0x29c] ;  /* 0x00029c00013b7983 */ /* 0x000ea80000300800 */
[----:B------:R-:W2:Y:S04]  /*3a630*/  LDL.LU R48, [R1+0x280] ;  /* 0x0002800001307983 */ /* 0x000ea80000300800 */
[----:B------:R-:W2:Y:S04]  /*3a640*/  LDL.LU R49, [R1+0x284] ;  /* 0x0002840001317983 */ /* 0x000ea80000300800 */
[----:B------:R-:W2:Y:S04]  /*3a650*/  LDL.LU R50, [R1+0x288] ;  /* 0x0002880001327983 */ /* 0x000ea80000300800 */
[----:B------:R-:W2:Y:S01]  /*3a660*/  LDL.LU R51, [R1+0x28c] ;  /* 0x00028c0001337983 */ /* 0x000ea20000300800 */
[----:B0-----:R-:W-:-:S02]  /*3a670*/  IMAD.MOV.U32 R38, RZ, RZ, R5 ;  /* 0x000000ffff267224 */ /* 0x001fc400078e0005 */
[----:B------:R-:W-:Y:S02]  /*3a680*/  IMAD.MOV.U32 R39, RZ, RZ, R4 ;  /* 0x000000ffff277224 */ /* 0x000fe400078e0004 */
[----:B------:R-:W0:Y:S04]  /*3a690*/  LDSM.16.M88.4 R4, [R60+UR5+0x9800] ;  /* 0x009800053c04783b */ /* 0x000e280008000200 */
[----:B0-----:R-:W-:Y:S04]  /*3a6a0*/  STL [R1+0x300c], R6 ;  /* 0x00300c0601007387 */ /* 0x001fe80000100800 */
[----:B------:R-:W-:Y:S01]  /*3a6b0*/  STL [R1+0x3008], R7 ;  /* 0x0030080701007387 */ /* 0x000fe20000100800 */
[----:B------:R-:W-:-:S02]  /*3a6c0*/  IMAD.MOV.U32 R36, RZ, RZ, R25 ;  /* 0x000000ffff247224 */ /* 0x000fc400078e0019 */
[----:B------:R-:W-:Y:S02]  /*3a6d0*/  IMAD.MOV.U32 R37, RZ, RZ, R24 ;  /* 0x000000ffff257224 */ /* 0x000fe400078e0018 */
[----:B------:R-:W-:Y:S01]  /*3a6e0*/  LDSM.16.M88.4 R24, [R60+UR5+0x9000] ;  /* 0x009000053c18783b */ /* 0x000fe20008000200 */
[----:B---3--:R-:W-:-:S15]  /*3a6f0*/  HMMA.16816.F32.BF16 R20, R12, R18, R20 ;  /* 0x000000120c14723c */ /* 0x008fde0000041814 */
[----:B------:R-:W-:-:S04]  /*3a700*/  NOP ;  /* 0x0000000000007918 */ /* 0x000fc80000000000 */
[----:B------:R-:W-:Y:S01]  /*3a710*/  IMAD.MOV.U32 R0, RZ, RZ, R22 ;  /* 0x000000ffff007224 */ /* 0x000fe200078e0016 */
[----:B------:R-:W-:Y:S01]  /*3a720*/  STL.64 [R1+0x2d0], R20 ;  /* 0x0002d01401007387 */ /* 0x000fe20000100a00 */
[----:B------:R-:W-:-:S03]  /*3a730*/  IMAD.MOV.U32 R61, RZ, RZ, R23 ;  /* 0x000000ffff3d7224 */ /* 0x000fc600078e0017 */
[----:B------:R-:W0:Y:S01]  /*3a740*/  LDSM.16.M88.4 R20, [R60+UR5+0xa000] ;  /* 0x00a000053c14783b */ /* 0x000e220008000200 */
[----:B----4-:R-:W-:Y:S03]  /*3a750*/  HMMA.16816.F32.BF16 R12, R12, R54, R40 ;  /* 0x000000360c0c723c */ /* 0x010fe60000041828 */
[----:B0-----:R-:W-:Y:S04]  /*3a760*/  STL [R1+0x3038], R22 ;  /* 0x0030381601007387 */ /* 0x001fe80000100800 */
[----:B------:R-:W-:Y:S04]  /*3a770*/  STL [R1+0x3034], R23 ;  /* 0x0030341701007387 */ /* 0x000fe80000100800 */
[----:B------:R-:W3:Y:S08]  /*3a780*/  LDL.LU R40, [R1+0x260] ;  /* 0x0002600001287983 */ /* 0x000ef00000300800 */
[----:B------:R-:W-:Y:S04]  /*3a790*/  STL.64 [R1+0x2b0], R12 ;  /* 0x0002b00c01007387 */ /* 0x000fe80000100a00 */
[----:B------:R2:W-:Y:S04]  /*3a7a0*/  STL.64 [R1+0x2b8], R14 ;  /* 0x0002b80e01007387 */ /* 0x0005e80000100a00 */
[----:B------:R-:W3:Y:S01]  /*3a7b0*/  LDL.LU R41, [R1+0x264] ;  /* 0x0002640001297983 */ /* 0x000ee20000300800 */
[----:B--2---:R-:W-:Y:S03]  /*3a7c0*/  HMMA.16816.F32.BF16 R12, R8, R32, R44 ;  /* 0x00000020080c723c */ /* 0x004fe6000004182c */
[----:B------:R-:W2:Y:S01]  /*3a7d0*/  LDL.LU R44, [R1+0x250] ;  /* 0x00025000012c7983 */ /* 0x000ea20000300800 */
[----:B------:R-:W-:-:S02]  /*3a7e0*/  IMAD.MOV.U32 R46, RZ, RZ, R53 ;  /* 0x000000ffff2e7224 */ /* 0x000fc400078e0035 */
[----:B------:R-:W-:Y:S02]  /*3a7f0*/  IMAD.MOV.U32 R47, RZ, RZ, R52 ;  /* 0x000000ffff2f7224 */ /* 0x000fe400078e0034 */
[----:B------:R-:W-:Y:S11]  /*3a800*/  LDSM.16.M88.4 R52, [R60+UR5+0xb800] ;  /* 0x00b800053c34783b */ /* 0x000ff60008000200 */
[----:B------:R-:W-:Y:S04]  /*3a810*/  STL.64 [R1+0x2a0], R12 ;  /* 0x0002a00c01007387 */ /* 0x000fe80000100a00 */
[----:B------:R-:W-:Y:S04]  /*3a820*/  STL.64 [R1+0x2a8], R14 ;  /* 0x0002a80e01007387 */ /* 0x000fe80000100a00 */
[----:B------:R-:W0:Y:S01]  /*3a830*/  LDSM.16.M88.4 R12, [R60+UR5+0xb000] ;  /* 0x00b000053c0c783b */ /* 0x000e220008000200 */
[C---:B------:R-:W-:Y:S03]  /*3a840*/  HMMA.16816.F32.BF16 R56, R8.reuse, R28, R56 ;  /* 0x0000001c0838723c */ /* 0x040fe60000041838 */
[----:B------:R-:W2:Y:S05]  /*3a850*/  LDL.LU R45, [R1+0x254] ;  /* 0x00025400012d7983 */ /* 0x000eaa0000300800 */
[----:B------:R-:W-:Y:S01]  /*3a860*/  HMMA.16816.F32.BF16 R48, R8, R24, R48 ;  /* 0x000000180830723c */ /* 0x000fe20000041830 */
[----:B0-----:R-:W-:Y:S04]  /*3a870*/  STL [R1+0x3040], R14 ;  /* 0x0030400e01007387 */ /* 0x001fe80000100800 */
[----:B------:R-:W-:Y:S04]  /*3a880*/  STL [R1+0x303c], R15 ;  /* 0x00303c0f01007387 */ /* 0x000fe80000100800 */
[----:B------:R-:W-:Y:S04]  /*3a890*/  STL [R1+0x2fcc], R54 ;  /* 0x002fcc3601007387 */ /* 0x000fe80000100800 */
[----:B------:R-:W-:Y:S04]  /*3a8a0*/  STL.64 [R1+0x290], R56 ;  /* 0x0002903801007387 */ /* 0x000fe80000100a00 */
[----:B------:R-:W-:Y:S04]  /*3a8b0*/  STL.64 [R1+0x298], R58 ;  /* 0x0002983a01007387 */ /* 0x000fe80000100a00 */
[----:B------:R-:W-:Y:S04]  /*3a8c0*/  STL [R1+0x2fc8], R55 ;  /* 0x002fc83701007387 */ /* 0x000fe80000100800 */
[----:B------:R-:W-:Y:S04]  /*3a8d0*/  STL [R1+0x28b0], R60 ;  /* 0x0028b03c01007387 */ /* 0x000fe80000100800 */
[----:B------:R-:W-:Y:S04]  /*3a8e0*/  STL.64 [R1+0x3258], R26 ;  /* 0x0032581a01007387 */ /* 0x000fe80000100a00 */
[----:B------:R-:W-:Y:S04]  /*3a8f0*/  STL.64 [R1+0x3250], R24 ;  /* 0x0032501801007387 */ /* 0x000fe80000100a00 */
[----:B------:R0:W-:Y:S04]  /*3a900*/  STL.64 [R1+0x280], R48 ;  /* 0x0002803001007387 */ /* 0x0001e80000100a00 */
[----:B------:R1:W-:Y:S04]  /*3a910*/  STL.64 [R1+0x288], R50 ;  /* 0x0002883201007387 */ /* 0x0003e80000100a00 */
[----:B0-----:R-:W4:Y:S04]  /*3a920*/  LDL.LU R48, [R1+0x240] ;  /* 0x0002400001307983 */ /* 0x001f280000300800 */
[----:B------:R-:W4:Y:S04]  /*3a930*/  LDL.LU R49, [R1+0x244] ;  /* 0x0002440001317983 */ /* 0x000f280000300800 */
[----:B-1----:R-:W4:Y:S04]  /*3a940*/  LDL.LU R50, [R1+0x248] ;  /* 0x0002480001327983 */ /* 0x002f280000300800 */
[----:B------:R-:W4:Y:S01]  /*3a950*/  LDL.LU R51, [R1+0x24c] ;  /* 0x00024c0001337983 */ /* 0x000f220000300800 */
[----:B------:R-:W-:-:S02]  /*3a960*/  IMAD.MOV.U32 R42, RZ, RZ, R17 ;  /* 0x000000ffff2a7224 */ /* 0x000fc400078e0011 */
[----:B------:R-:W-:Y:S02]  /*3a970*/  IMAD.MOV.U32 R43, RZ, RZ, R16 ;  /* 0x000000ffff2b7224 */ /* 0x000fe400078e0010 */
[----:B------:R0:W2:Y:S01]  /*3a980*/  LDSM.16.M88.4 R16, [R60+UR5+0xa800] ;  /* 0x00a800053c10783b */ /* 0x0000a20008000200 */
[----:B------:R-:W-:-:S15]  /*3a990*/  HMMA.16816.F32.BF16 R36, R8, R4, R36 ;  /* 0x000000040824723c */ /* 0x000fde0000041824 */
[----:B------:R-:W-:-:S04]  /*3a9a0*/  NOP ;  /* 0x0000000000007918 */ /* 0x000fc80000000000 */
[----:B0-----:R-:W-:Y:S02]  /*3a9b0*/  IMAD.MOV.U32 R60, RZ, RZ, R39 ;  /* 0x000000ffff3c7224 */ /* 0x001fe400078e0027 */
[----:B------:R-:W-:Y:S02]  /*3a9c0*/  IMAD.MOV.U32 R7, RZ, RZ, R38 ;  /* 0x000000ffff077224 */ /* 0x000fe400078e0026 */
[----:B------:R-:W-:Y:S02]  /*3a9d0*/  IMAD.MOV.U32 R6, RZ, RZ, R37 ;  /* 0x000000ffff067224 */ /* 0x000fe400078e0025 */
[----:B------:R-:W-:Y:S01]  /*3a9e0*/  IMAD.MOV.U32 R31, RZ, RZ, R36 ;  /* 0x000000ffff1f7224 */ /* 0x000fe200078e0024 */
[----:B------:R-:W-:Y:S04]  /*3a9f0*/  STL [R1+0x3050], R60 ;  /* 0x0030503c01007387 */ /* 0x000fe80000100800 */
[----:B------:R-:W-:Y:S04]  /*3aa00*/  STL [R1+0x304c], R7 ;  /* 0x00304c0701007387 */ /* 0x000fe80000100800 */
[----:B------:R-:W-:Y:S04]  /*3aa10*/  STL [R1+0x3048], R6 ;  /* 0x0030480601007387 */ /* 0x000fe80000100800 */
[----:B------:R-:W-:Y:S04]  /*3aa20*/  STL [R1+0x3044], R31 ;  /* 0x0030441f01007387 */ /* 0x000fe80000100800 */
[----:B------:R-:W-:Y:S01]  /*3aa30*/  LDSM.16.MT88.4 R36, [R3+UR5+0x2080] ;  /* 0x002080050324783b */ /* 0x000fe20008004200 */
[----:B---3--:R-:W-:Y:S03]  /*3aa40*/  HMMA.16816.F32.BF16 R24, R8, R20, R40 ;  /* 0x000000140818723c */ /* 0x008fe60000041828 */
[----:B------:R-:W0:-:S15]  /*3aa50*/  LDSM.16.MT88.4 R40, [R2+UR5+0x2000] ;  /* 0x002000050228783b */ /* 0x000e1e0008004200 */
[----:B------:R-:W-:Y:S01]  /*3aa60*/  NOP ;  /* 0x0000000000007918 */ /* 0x000fe20000000000 */
[----:B------:R-:W-:Y:S02]  /*3aa70*/  IMAD.MOV.U32 R23, RZ, RZ, R24 ;  /* 0x000000ffff177224 */ /* 0x000fe400078e0018 */
[----:B------:R-:W-:Y:S02]  /*3aa80*/  IMAD.MOV.U32 R30, RZ, RZ, R25 ;  /* 0x000000ffff1e7224 */ /* 0x000fe400078e0019 */
[----:B------:R-:W-:Y:S02]  /*3aa90*/  IMAD.MOV.U32 R34, RZ, RZ, R26 ;  /* 0x000000ffff227224 */ /* 0x000fe400078e001a */
[----:B------:R-:W-:Y:S02]  /*3aaa0*/  IMAD.MOV.U32 R35, RZ, RZ, R27 ;  /* 0x000000ffff237224 */ /* 0x000fe400078e001b */
[----:B--2---:R-:W-:Y:S01]  /*3aab0*/  HMMA.16816.F32.BF16 R24, R8, R16, R44 ;  /* 0x000000100818723c */ /* 0x004fe2000004182c */
[----:B------:R-:W1:Y:S04]  /*3aac0*/  LDSM.16.MT88.4 R44, [R2+UR5+0x2080] ;  /* 0x00208005022c783b */ /* 0x000e680008004200 */
[----:B0-----:R-:W-:Y:S04]  /*3aad0*/  STL.64 [R1+0x3228], R42 ;  /* 0x0032282a01007387 */ /* 0x001fe80000100a00 */
[----:B------:R-:W-:Y:S10]  /*3aae0*/  STL.64 [R1+0x3220], R40 ;  /* 0x0032202801007387 */ /* 0x000ff40000100a00 */
[----:B------:R0:W-:Y:S04]  /*3aaf0*/  STL [R1+0x250], R24 ;  /* 0x0002501801007387 */ /* 0x0001e80000100800 */
[----:B------:R-:W2:Y:S04]  /*3ab00*/  LDL.LU R56, [R1+0xc0] ;  /* 0x0000c00001387983 */ /* 0x000ea80000300800 */
[----:B------:R-:W2:Y:S04]  /*3ab10*/  LDL.LU R57, [R1+0xc4] ;  /* 0x0000c40001397983 */ /* 0x000ea80000300800 */
[----:B------:R-:W2:Y:S04]  /*3ab20*/  LDL.LU R58, [R1+0xc8] ;  /* 0x0000c800013a7983 */ /* 0x000ea80000300800 */
[----:B------:R-:W2:Y:S01]  /*3ab30*/  LDL.LU R59, [R1+0xcc] ;  /* 0x0000cc00013b7983 */ /* 0x000ea20000300800 */
[----:B------:R-:W-:-:S02]  /*3ab40*/  IMAD.MOV.U32 R60, RZ, RZ, R25 ;  /* 0x000000ffff3c7224 */ /* 0x000fc400078e0019 */
[----:B------:R-:W-:Y:S02]  /*3ab50*/  IMAD.MOV.U32 R7, RZ, RZ, R26 ;  /* 0x000000ffff077224 */ /* 0x000fe400078e001a */
[----:B------:R-:W-:Y:S01]  /*3ab60*/  IMAD.MOV.U32 R6, RZ, RZ, R27 ;  /* 0x000000ffff067224 */ /* 0x000fe200078e001b */
[----:B0-----:R-:W3:Y:S04]  /*3ab70*/  LDL.LU R24, [R1+0x190] ;  /* 0x0001900001187983 */ /* 0x001ee80000300800 */
[----:B------:R-:W3:Y:S04]  /*3ab80*/  LDL.LU R25, [R1+0x194] ;  /* 0x0001940001197983 */ /* 0x000ee80000300800 */
[----:B------:R-:W3:Y:S04]  /*3ab90*/  LDL.LU R26, [R1+0x198] ;  /* 0x00019800011a7983 */ /* 0x000ee80000300800 */
[----:B------:R-:W3:Y:S04]  /*3aba0*/  LDL.LU R27, [R1+0x19c] ;  /* 0x00019c00011b7983 */ /* 0x000ee80000300800 */
[----:B------:R-:W2:Y:S04]  /*3abb0*/  LDL.LU R40, [R1+0xd0] ;  /* 0x0000d00001287983 */ /* 0x000ea80000300800 */
[----:B------:R-:W2:Y:S04]  /*3abc0*/  LDL.LU R41, [R1+0xd4] ;  /* 0x0000d40001297983 */ /* 0x000ea80000300800 */
[----:B------:R-:W2:Y:S04]  /*3abd0*/  LDL.LU R42, [R1+0xd8] ;  /* 0x0000d800012a7983 */ /* 0x000ea80000300800 */
[----:B------:R-:W2:Y:S04]  /*3abe0*/  LDL.LU R43, [R1+0xdc] ;  /* 0x0000dc00012b7983 */ /* 0x000ea80000300800 */
[----:B-1----:R-:W-:Y:S04]  /*3abf0*/  STL.64 [R1+0x31a8], R46 ;  /* 0x0031a82e01007387 */ /* 0x002fe80000100a00 */
[----:B------:R0:W-:Y:S04]  /*3ac00*/  STL.64 [R1+0x31a0], R44 ;  /* 0x0031a02c01007387 */ /* 0x0001e80000100a00 */
[----:B0-----:R-:W2:Y:S04]  /*3ac10*/  LDL.LU R44, [R1+0xe0] ;  /* 0x0000e000012c7983 */ /* 0x001ea80000300800 */
[----:B------:R-:W2:Y:S04]  /*3ac20*/  LDL.LU R45, [R1+0xe4] ;  /* 0x0000e400012d7983 */ /* 0x000ea80000300800 */
[----:B------:R-:W2:Y:S04]  /*3ac30*/  LDL.LU R46, [R1+0xe8] ;  /* 0x0000e800012e7983 */ /* 0x000ea80000300800 */
[----:B------:R-:W2:Y:S01]  /*3ac40*/  LDL.LU R47, [R1+0xec] ;  /* 0x0000ec00012f7983 */ /* 0x000ea20000300800 */
[----:B----4-:R-:W-:-:S15]  /*3ac50*/  HMMA.16816.F32.BF16 R48, R8, R12, R48 ;  /* 0x0000000c0830723c */ /* 0x010fde0000041830 */
[----:B------:R-:W-:-:S04]  /*3ac60*/  NOP ;  /* 0x0000000000007918 */ /* 0x000fc80000000000 */
[----:B------:R-:W-:Y:S02]  /*3ac70*/  IMAD.MOV.U32 R15, RZ, RZ, R50 ;  /* 0x000000ffff0f7224 */ /* 0x000fe400078e0032 */
[----:B------:R-:W-:Y:S02]  /*3ac80*/  IMAD.MOV.U32 R22, RZ, RZ, R51 ;  /* 0x000000ffff167224 */ /* 0x000fe400078e0033 */
[----:B------:R-:W-:Y:S01]  /*3ac90*/  IMAD.MOV.U32 R14, RZ, RZ, R49 ;  /* 0x000000ffff0e7224 */ /* 0x000fe200078e0031 */
[----:B------:R-:W4:Y:S04]  /*3aca0*/  LDL.LU.64 R50, [R1+0x3268] ;  /* 0x0032680001327983 */ /* 0x000f280000300a00 */
[----:B------:R-:W2:Y:S01]  /*3acb0*/  LDL.LU R49, [R1+0x3260] ;  /* 0x0032600001317983 */ /* 0x000ea20000300800 */
[----:B------:R-:W-:-:S03]  /*3acc0*/  IMAD.MOV.U32 R31, RZ, RZ, R48 ;  /* 0x000000ffff1f7224 */ /* 0x000fc600078e0030 */
[----:B------:R-:W-:Y:S04]  /*3acd0*/  STL.64 [R1+0x3248], R14 ;  /* 0x0032480e01007387 */ /* 0x000fe80000100a00 */
[----:B------:R0:W-:Y:S04]  /*3ace0*/  STL.64 [R1+0x3240], R12 ;  /* 0x0032400c01007387 */ /* 0x0001e80000100a00 */
[----:B0-----:R-:W3:Y:S04]  /*3acf0*/  LDL.LU R12, [R1+0xf0] ;  /* 0x0000f000010c7983 */ /* 0x001ee80000300800 */
[----:B------:R-:W3:Y:S04]  /*3ad00*/  LDL.LU R13, [R1+0xf4] ;  /* 0x0000f400010d7983 */ /* 0x000ee80000300800 */
[----:B------:R-:W3:Y:S04]  /*3ad10*/  LDL.LU R14, [R1+0xf8] ;  /* 0x0000f800010e7983 */ /* 0x000ee80000300800 */
[----:B------:R-:W3:Y:S01]  /*3ad20*/  LDL.LU R15, [R1+0xfc] ;  /* 0x0000fc00010f7983 */ /* 0x000ee20000300800 */
[----:B----4-:R-:W-:Y:S01]  /*3ad30*/  IMAD.SHL.U32 R51, R51, 0x80, RZ ;  /* 0x0000008033337824 */ /* 0x010fe200078e00ff */
[----:B--2---:R-:W-:-:S04]  /*3ad40*/  LOP3.LUT R54, R50, 0x10, R49, 0x78, !PT ;  /* 0x0000001032367812 */ /* 0x004fc800078e7831 */
[----:B------:R-:W-:-:S04]  /*3ad50*/  LOP3.LUT R54, R54, 0x800, R51, 0xf8, !PT ;  /* 0x0000080036367812 */ /* 0x000fc800078ef833 */
[----:B------:R-:W-:-:S05]  /*3ad60*/  LOP3.LUT R54, R54, 0x40, RZ, 0x3c, !PT ;  /* 0x0000004036367812 */ /* 0x000fca00078e3cff */
[----:B------:R-:W0:Y:S04]  /*3ad70*/  LDSM.16.MT88.4 R48, [R54+UR5+0x2000] ;  /* 0x002000053630783b */ /* 0x000e280008004200 */
[----:B0-----:R-:W-:Y:S04]  /*3ad80*/  STL.64 [R1+0x3158], R50 ;  /* 0x0031583201007387 */ /* 0x001fe80000100a00 */
[----:B------:R0:W-:Y:S04]  /*3ad90*/  STL.64 [R1+0x3150], R48 ;  /* 0x0031503001007387 */ /* 0x0001e80000100a00 */
[----:B0-----:R-:W2:Y:S04]  /*3ada0*/  LDL.LU R48, [R1+0x100] ;  /* 0x0001000001307983 */ /* 0x001ea80000300800 */
[----:B------:R-:W2:Y:S04]  /*3adb0*/  LDL.LU R49, [R1+0x104] ;  /* 0x0001040001317983 */ /* 0x000ea80000300800 */
[----:B------:R-:W2:Y:S04]  /*3adc0*/  LDL.LU R50, [R1+0x108] ;  /* 0x0001080001327983 */ /* 0x000ea80000300800 */
[----:B------:R-:W2:Y:S01]  /*3add0*/  LDL.LU R51, [R1+0x10c] ;  /* 0x00010c0001337983 */ /* 0x000ea20000300800 */
[----:B---3--:R-:W-:Y:S03]  /*3ade0*/  HMMA.16816.F32.BF16 R8, R8, R52, R24 ;  /* 0x000000340808723c */ /* 0x008fe60000041818 */
[----:B------:R-:W3:Y:S04]  /*3adf0*/  LDL.LU.64 R26, [R1+0x3258] ;  /* 0x00325800011a7983 */ /* 0x000ee80000300a00 */
[----:B------:R-:W4:-:S12]  /*3ae00*/  LDL.LU.64 R24, [R1+0x3250] ;  /* 0x0032500001187983 */ /* 0x000f180000300a00 */
[----:B------:R-:W-:Y:S04]  /*3ae10*/  STL.64 [R1+0x190], R8 ;  /* 0x0001900801007387 */ /* 0x000fe80000100a00 */
[----:B------:R-:W-:Y:S04]  /*3ae20*/  STL.64 [R1+0x198], R10 ;  /* 0x0001980a01007387 */ /* 0x000fe80000100a00 */
[----:B------:R-:W0:Y:S04]  /*3ae30*/  LDSM.16.MT88.4 R8, [R54+UR5+0x2080] ;  /* 0x002080053608783b */ /* 0x000e280008004200 */
[----:B0-----:R-:W-:Y:S04]  /*3ae40*/  STL.64 [R1+0x3118], R10 ;  /* 0x0031180a01007387 */ /* 0x001fe80000100a00 */
[----:B------:R2:W-:Y:S04]  /*3ae50*/  STL.64 [R1+0x3110], R8 ;  /* 0x0031100801007387 */ /* 0x0005e80000100a00 */
[----:B------:R-:W-:Y:S04]  /*3ae60*/  STL.64 [R1+0x3238], R34 ;  /* 0x0032382201007387 */ /* 0x000fe80000100a00 */
[----:B------:R-:W-:Y:S01]  /*3ae70*/  STL.64 [R1+0x3230], R32 ;  /* 0x0032302001007387 */ /* 0x000fe20000100a00 */
[----:B--2---:R-:W-:-:S15]  /*3ae80*/  HMMA.16816.F32.BF16 R8, R36, R32, R48 ;  /* 0x000000202408723c */ /* 0x004fde0000041830 */
[----:B------:R-:W-:-:S04]  /*3ae90*/  NOP ;  /* 0x0000000000007918 */ /* 0x000fc80000000000 */
[----:B------:R-:W-:Y:S04]  /*3aea0*/  STL.64 [R1+0x100], R8 ;  /* 0x0001000801007387 */ /* 0x000fe80000100a00 */
[----:B------:R0:W-:Y:S02]  /*3aeb0*/  STL.64 [R1+0x108], R10 ;  /* 0x0001080a01007387 */ /* 0x0001e40000100a00 */
[----:B0-----:R-:W-:-:S15]  /*3aec0*/  HMMA.16816.F32.BF16 R8, R36, R28, R12 ;  /* 0x0000001c2408723c */ /* 0x001fde000004180c */
[----:B------:R-:W-:-:S04]  /*3aed0*/  NOP ;  /* 0x0000000000007918 */ /* 0x000fc80000000000 */
[----:B------:R-:W-:Y:S01]  /*3aee0*/  IMAD.MOV.U32 R54, RZ, RZ, R10 ;  /* 0x000000ffff367224 */ /* 0x000fe200078e000a */
[----:B------:R4:W-:Y:S01]  /*3aef0*/  STL.64 [R1+0xf0], R8 ;  /* 0x0000f00801007387 */ /* 0x0009e20000100a00 */
[----:B------:R-:W-:Y:S02]  /*3af00*/  IMAD.MOV.U32 R55, RZ, RZ, R11 ;  /* 0x000000ffff377224 */ /* 0x000fe400078e000b */
[C---:B----4-:R-:W-:Y:S01]  /*3af10*/  HMMA.16816.F32.BF16 R8, R36.reuse, R24, R44 ;  /* 0x000000182408723c */ /* 0x050fe2000004182c */
[----:B------:R-:W-:Y:S04]  /*3af20*/  STL.64 [R1+0x3218], R30 ;  /* 0x0032181e01007387 */ /* 0x000fe80000100a00 */
[----:B------:R-:W-:Y:S04]  /*3af30*/  STL.64 [R1+0x3210], R28 ;  /* 0x0032101c01007387 */ /* 0x000fe80000100a00 */
[----:B------:R-:W-:Y:S04]  /*3af40*/  STL [R1+0x2fd4], R55 ;  /* 0x002fd43701007387 */ /* 0x000fe80000100800 */
[----:B------:R-:W-:Y:S04]  /*3af50*/  STL [R1+0x2fd0], R54 ;  /* 0x002fd03601007387 */ /* 0x000fe80000100800 */
[----:B---3--:R-:W-:Y:S04]  /*3af60*/  STL.64 [R1+0x3208], R26 ;  /* 0x0032081a01007387 */ /* 0x008fe80000100a00 */
[----:B------:R-:W-:Y:S04]  /*3af70*/  STL.64 [R1+0x3200], R24 ;  /* 0x0032001801007387 */ /* 0x000fe80000100a00 */
[----:B------:R-:W-:Y:S04]  /*3af80*/  STL.64 [R1+0xe0], R8 ;  /* 0x0000e00801007387 */ /* 0x000fe80000100a00 */
[----:B------:R0:W-:Y:S02]  /*3af90*/  STL.64 [R1+0xe8], R10 ;  /* 0x0000e80a01007387 */ /* 0x0001e40000100a00 */
[----:B0-----:R-:W-:-:S15]  /*3afa0*/  HMMA.16816.F32.BF16 R8, R36, R4, R40 ;  /* 0x000000042408723c */ /* 0x001fde0000041828 */
[----:B------:R-:W-:-:S04]  /*3afb0*/  NOP ;  /* 0x0000000000007918 */ /* 0x000fc80000000000 */
[----:B------:R-:W-:Y:S04]  /*3afc0*/  STL.64 [R1+0xd0], R8 ;  /* 0x0000d00801007387 */ /* 0x000fe80000100a00 */
[----:B------:R-:W-:Y:S04]  /*3afd0*/  STL.64 [R1+0x31f8], R6 ;  /* 0x0031f80601007387 */ /* 0x000fe80000100a00 */
[----:B------:R0:W-:Y:S01]  /*3afe0*/  STL.64 [R1+0x31f0], R4 ;  /* 0x0031f00401007387 */ /* 0x0001e20000100a00 */
[----:B------:R-:W-:Y:S01]  /*3aff0*/  IMAD.MOV.U32 R54, RZ, RZ, R11 ;  /* 0x000000ffff367224 */ /* 0x000fe200078e000b */
[----:B0-----:R-:W-:Y:S01]  /*3b000*/  HMMA.16816.F32.BF16 R4, R36, R20, R56 ;  /* 0x000000142404723c */ /* 0x001fe20000041838 */
[----:B------:R-:W-:-:S03]  /*3b010*/  IMAD.MOV.U32 R55, RZ, RZ, R10 ;  /* 0x000000ffff377224 */ /* 0x000fc600078e000a */
[----:B------:R-:W-:Y:S04]  /*3b020*/  STL [R1+0x2fdc], R54 ;  /* 0x002fdc3601007387 */ /* 0x000fe80000100800 */
[----:B------:R-:W-:Y:S04]  /*3b030*/  STL [R1+0x2fd8], R55 ;  /* 0x002fd83701007387 */ /* 0x000fe80000100800 */
[----:B------:R-:W-:Y:S04]  /*3b040*/  STL.64 [R1+0x31e8], R22 ;  /* 0x0031e81601007387 */ /* 0x000fe80000100a00 */
[----:B------:R-:W-:Y:S04]  /*3b050*/  STL.64 [R1+0x31e0], R20 ;  /* 0x0031e01401007387 */ /* 0x000fe80000100a00 */
        /* <DEDUP_REMOVED lines=19> */
[----:B--2---:R-:W-:Y:S04]  /*3b190*/  STL.64 [R1+0x3180], R8 ;  /* 0x0031800801007387 */ /* 0x004fe80000100a00 */
[----:B-1----:R-:W2:Y:S04]  /*3b1a0*/  LDL.LU R48, [R1+0x3c0] ;  /* 0x0003c00001307983 */ /* 0x002ea80000300800 */
        /* <DEDUP_REMOVED lines=67> */
[----:B--2---:R-:W-:-:S15]  /*3b5e0*/  HMMA.16816.F32.BF16 R12, R36, R16, R12 ;  /* 0x00000010240c723c */ /* 0x004fde000004180c */
[----:B------:R-:W-:-:S04]  /*3b5f0*/  NOP ;  /* 0x0000000000007918 */ /* 0x000fc80000000000 */
[----:B------:R-:W-:Y:S01]  /*3b600*/  IMAD.MOV.U32 R54, RZ, RZ, R14 ;  /* 0x000000ffff367224 */ /* 0x000fe200078e000e */
[----:B------:R0:W-:Y:S01]  /*3b610*/  STL.64 [R1+0xb0], R12 ;  /* 0x0000b00c01007387 */ /* 0x0001e20000100a00 */
[----:B------:R-:W-:-:S03]  /*3b620*/  IMAD.MOV.U32 R55, RZ, RZ, R15 ;  /* 0x000000ffff377224 */ /* 0x000fc600078e000f */
[----:B------:R-:W2:Y:S04]  /*3b630*/  LDL.LU.64 R14, [R1+0x3248] ;  /* 0x00324800010e7983 */ /* 0x000ea80000300a00 */
[----:B0-----:R-:W4:Y:S04]  /*3b640*/  LDL.LU.64 R12, [R1+0x3240] ;  /* 0x00324000010c7983 */ /* 0x001f280000300a00 */
[----:B------:R-:W-:Y:S04]  /*3b650*/  STL [R1+0x2fe4], R54 ;  /* 0x002fe43601007387 */ /* 0x000fe80000100800 */
[----:B------:R-:W-:Y:S01]  /*3b660*/  STL [R1+0x2fe0], R55 ;  /* 0x002fe03701007387 */ /* 0x000fe20000100800 */
[C---:B----4-:R-:W-:Y:S08]  /*3b670*/  HMMA.16816.F32.BF16 R32, R36.reuse, R12, R32 ;  /* 0x0000000c2420723c */ /* 0x050ff00000041820 */
[----:B------:R-:W-:Y:S11]  /*3b680*/  HMMA.16816.F32.BF16 R36, R36, R52, R40 ;  /* 0x000000342424723c */ /* 0x000ff60000041828 */
[----:B------:R-:W-:Y:S04]  /*3b690*/  STL.64 [R1+0xa0], R32 ;  /* 0x0000a02001007387 */ /* 0x000fe80000100a00 */
[----:B------:R0:W-:Y:S04]  /*3b6a0*/  STL.64 [R1+0xa8], R34 ;  /* 0x0000a82201007387 */ /* 0x0001e80000100a00 */
[----:B0-----:R-:W4:Y:S04]  /*3b6b0*/  LDL.LU.64 R34, [R1+0x3238] ;  /* 0x0032380001227983 */ /* 0x001f280000300a00 */
[----:B------:R-:W2:Y:S04]  /*3b6c0*/  LDL.LU.64 R32, [R1+0x3230] ;  /* 0x0032300001207983 */ /* 0x000ea80000300a00 */
[----:B------:R-:W2:Y:S04]  /*3b6d0*/  LDL.LU.64 R42, [R1+0x3228] ;  /* 0x00322800012a7983 */ /* 0x000ea80000300a00 */
[----:B------:R-:W2:Y:S01]  /*3b6e0*/  LDL.LU.64 R40, [R1+0x3220] ;  /* 0x0032200001287983 */ /* 0x000ea20000300a00 */
[----:B------:R-:W-:-:S03]  /*3b6f0*/  IMAD.MOV.U32 R54, RZ, RZ, R36 ;  /* 0x000000ffff367224 */ /* 0x000fc600078e0024 */
[----:B------:R0:W-:Y:S01]  /*3b700*/  STL.64 [R1+0x38], R38 ;  /* 0x0000382601007387 */ /* 0x0001e20000100a00 */
[----:B------:R-:W-:-:S03]  /*3b710*/  IMAD.MOV.U32 R55, RZ, RZ, R37 ;  /* 0x000000ffff377224 */ /* 0x000fc600078e0025 */
[----:B------:R-:W3:Y:S04]  /*3b720*/  LDL.LU R36, [R1+0x380] ;  /* 0x0003800001247983 */ /* 0x000ee80000300800 */
[----:B------:R-:W3:Y:S04]  /*3b730*/  LDL.LU R37, [R1+0x384] ;  /* 0x0003840001257983 */ /* 0x000ee80000300800 */
[----:B0-----:R-:W3:Y:S04]  /*3b740*/  LDL.LU R38, [R1+0x388] ;  /* 0x0003880001267983 */ /* 0x001ee80000300800 */
[----:B------:R-:W3:Y:S01]  /*3b750*/  LDL.LU R39, [R1+0x38c] ;  /* 0x00038c0001277983 */ /* 0x000ee20000300800 */
        /* <DEDUP_REMOVED lines=42> */
[----:B--2---:R-:W-:Y:S02]  /*3ba00*/  HMMA.16816.F32.BF16 R40, R40, R52, R44 ;  /* 0x000000342828723c */ /* 0x004fe4000004182c */
        /* <DEDUP_REMOVED lines=13> */
[----:B------:R-:W3:Y:S01]  /*3bae0*/  LDL.LU.64 R48, [R1+0x3190] ;  /* 0x0031900001307983 */ /* 0x000ee20000300a00 */
[----:B------:R-:W-:-:S15]  /*3baf0*/  HMMA.16816.F32.BF16 R8, R44, R28, R8 ;  /* 0x0000001c2c08723c */ /* 0x000fde0000041808 */
[----:B------:R-:W-:-:S04]  /*3bb00*/  NOP ;  /* 0x0000000000007918 */ /* 0x000fc80000000000 */
[----:B------:R-:W-:Y:S04]  /*3bb10*/  STL.64 [R1+0x3d0], R8 ;  /* 0x0003d00801007387 */ /* 0x000fe80000100a00 */
        /* <DEDUP_REMOVED lines=23> */
[----:B------:R-:W-:Y:S04]  /*3bc90*/  STL.64 [R1+0x3138], R18 ;  /* 0x0031381201007387 */ /* 0x000fe80000100a00 */
[----:B------:R1:W-:Y:S01]  /*3bca0*/  STL.64 [R1+0x3130], R16 ;  /* 0x0031301001007387 */ /* 0x0003e20000100a00 */
[C---:B--2---:R-:W-:Y:S08]  /*3bcb0*/  HMMA.16816.F32.BF16 R8, R44.reuse, R52, R8 ;  /* 0x000000342c08723c */ /* 0x044ff00000041808 */
[C---:B0-----:R-:W-:Y:S08]  /*3bcc0*/  HMMA.16816.F32.BF16 R20, R44.reuse, R16, R40 ;  /* 0x000000102c14723c */ /* 0x041ff00000041828 */
[----:B-1----:R-:W-:Y:S11]  /*3bcd0*/  HMMA.16816.F32.BF16 R16, R44, R12, R36 ;  /* 0x0000000c2c10723c */ /* 0x002ff60000041824 */
        /* <DEDUP_REMOVED lines=8> */
[----:B------:R-:W2:Y:S01]  /*3bd60*/  LDL.LU R36, [R1+0x330] ;  /* 0x0003300001247983 */ /* 0x000ea20000300800 */
[----:B---3--:R-:W-:-:S15]  /*3bd70*/  HMMA.16816.F32.BF16 R8, R48, R32, R56 ;  /* 0x000000203008723c */ /* 0x008fde0000041838 */
[----:B------:R-:W-:-:S04]  /*3bd80*/  NOP ;  /* 0x0000000000007918 */ /* 0x000fc80000000000 */
[----:B------:R0:W-:Y:S04]  /*3bd90*/  STL.64 [R1+0x350], R8 ;  /* 0x0003500801007387 */ /* 0x0001e80000100a00 */
[----:B------:R1:W-:Y:S04]  /*3bda0*/  STL.64 [R1+0x358], R10 ;  /* 0x0003580a01007387 */ /* 0x0003e80000100a00 */
        /* <DEDUP_REMOVED lines=27> */
[----:B0-----:R-:W4:Y:S04]  /*3bf60*/  LDL.LU R8, [R1+0x220] ;  /* 0x0002200001087983 */ /* 0x001f280000300800 */
[----:B------:R-:W4:Y:S04]  /*3bf70*/  LDL.LU R9, [R1+0x224] ;  /* 0x0002240001097983 */ /* 0x000f280000300800 */
[----:B-1----:R-:W4:Y:S04]  /*3bf80*/  LDL.LU R10, [R1+0x228] ;  /* 0x00022800010a7983 */ /* 0x002f280000300800 */
[----:B------:R-:W4:Y:S01]  /*3bf90*/  LDL.LU R11, [R1+0x22c] ;  /* 0x00022c00010b7983 */ /* 0x000f220000300800 */
[C---:B---3--:R-:W-:Y:S03]  /*3bfa0*/  HMMA.16816.F32.BF16 R44, R48.reuse, R28, R44 ;  /* 0x0000001c302c723c */ /* 0x048fe6000004182c */
[----:B--2---:R-:W-:Y:S04]  /*3bfb0*/  STL.64 [R1+0x3108], R42 ;  /* 0x0031082a01007387 */ /* 0x004fe80000100a00 */
[----:B------:R0:W-:Y:S04]  /*3bfc0*/  STL.64 [R1+0x3100], R40 ;  /* 0x0031002801007387 */ /* 0x0001e80000100a00 */
[----:B0-----:R-:W2:Y:S04]  /*3bfd0*/  LDL.LU R40, [R1+0x210] ;  /* 0x0002100001287983 */ /* 0x001ea80000300800 */
[----:B------:R-:W2:Y:S04]  /*3bfe0*/  LDL.LU R41, [R1+0x214] ;  /* 0x0002140001297983 */ /* 0x000ea80000300800 */
[----:B------:R-:W2:Y:S04]  /*3bff0*/  LDL.LU R42, [R1+0x218] ;  /* 0x00021800012a7983 */ /* 0x000ea80000300800 */
[----:B------:R-:W2:Y:S04]  /*3c000*/  LDL.LU R43, [R1+0x21c] ;  /* 0x00021c00012b7983 */ /* 0x000ea80000300800 */
[----:B------:R-:W-:Y:S04]  /*3c010*/  STL.64 [R1+0x340], R44 ;  /* 0x0003402c01007387 */ /* 0x000fe80000100a00 */
[----:B------:R0:W-:Y:S02]  /*3c020*/  STL.64 [R1+0x348], R46 ;  /* 0x0003482e01007387 */ /* 0x0001e40000100a00 */
[----:B0-----:R-:W-:Y:S02]  /*3c030*/  HMMA.16816.F32.BF16 R44, R48, R24, R36 ;  /* 0x00000018302c723c */ /* 0x001fe40000041824 */
[----:B------:R-:W3:-:S15]  /*3c040*/  LDL.LU R36, [R1+0x1e0] ;  /* 0x0001e00001247983 */ /* 0x000ede0000300800 */
[----:B------:R-:W-:Y:S02]  /*3c050*/  NOP ;  /* 0x0000000000007918 */ /* 0x000fe40000000000 */
[----:B------:R-:W-:Y:S04]  /*3c060*/  STL.64 [R1+0x330], R44 ;  /* 0x0003302c01007387 */ /* 0x000fe80000100a00 */
[----:B------:R-:W-:Y:S04]  /*3c070*/  STL.64 [R1+0x338], R46 ;  /* 0x0003382e01007387 */ /* 0x000fe80000100a00 */
[----:B------:R-:W3:Y:S04]  /*3c080*/  LDL.LU R37, [R1+0x1e4] ;  /* 0x0001e40001257983 */ /* 0x000ee80000300800 */
[----:B------:R-:W2:Y:S04]  /*3c090*/  LDL.LU R38, [R1+0x1e8] ;  /* 0x0001e80001267983 */ /* 0x000ea80000300800 */
[----:B------:R-:W2:Y:S01]  /*3c0a0*/  LDL.LU R39, [R1+0x1ec] ;  /* 0x0001ec0001277983 */ /* 0x000ea20000300800 */
[C---:B----4-:R-:W-:Y:S03]  /*3c0b0*/  HMMA.16816.F32.BF16 R20, R48.reuse, R4, R20 ;  /* 0x000000043014723c */ /* 0x050fe60000041814 */
[----:B--2---:R-:W-:Y:S04]  /*3c0c0*/  STL.64 [R1+0x30f8], R38 ;  /* 0x0030f82601007387 */ /* 0x004fe80000100a00 */
[----:B---3--:R0:W-:Y:S04]  /*3c0d0*/  STL.64 [R1+0x30f0], R36 ;  /* 0x0030f02401007387 */ /* 0x0081e80000100a00 */
        /* <DEDUP_REMOVED lines=18> */
[C---:B------:R-:W-:Y:S08]  /*3c200*/  HMMA.16816.F32.BF16 R52, R48.reuse, R12, R52 ;  /* 0x0000000c3034723c */ /* 0x040ff00000041834 */
[----:B--2---:R-:W-:-:S15]  /*3c210*/  HMMA.16816.F32.BF16 R56, R48, R16, R56 ;  /* 0x000000103038723c */ /* 0x004fde0000041838 */
[----:B------:R-:W-:-:S04]  /*3c220*/  NOP ;  /* 0x0000000000007918 */ /* 0x000fc80000000000 */
        /* <DEDUP_REMOVED lines=9> */
[----:B------:R-:W2:Y:S02]  /*3c2c0*/  LDL.LU.64 R52, [R1+0x3120] ;  /* 0x0031200001347983 */ /* 0x000ea40000300a00 */
[----:B--2---:R-:W-:Y:S02]  /*3c2d0*/  HMMA.16816.F32.BF16 R48, R48, R52, R8 ;  /* 0x000000343030723c */ /* 0x004fe40000041808 */
[----:B------:R-:W2:Y:S04]  /*3c2e0*/  LDL.LU.64 R10, [R1+0x3118] ;  /* 0x00311800010a7983 */ /* 0x000ea80000300a00 */
[----:B------:R-:W2:-:S13]  /*3c2f0*/  LDL.LU.64 R8, [R1+0x3110] ;  /* 0x0031100001087983 */ /* 0x000e9a0000300a00 */
[----:B------:R0:W-:Y:S04]  /*3c300*/  STL.64 [R1+0x220], R48 ;  /* 0x0002203001007387 */ /* 0x0001e80000100a00 */
[----:B------:R1:W-:Y:S04]  /*3c310*/  STL.64 [R1+0x228], R50 ;  /* 0x0002283201007387 */ /* 0x0003e80000100a00 */
[----:B0-----:R-:W3:Y:S04]  /*3c320*/  LDL.LU R48, [R1+0x1b0] ;  /* 0x0001b00001307983 */ /* 0x001ee80000300800 */
[----:B------:R-:W3:Y:S04]  /*3c330*/  LDL.LU R49, [R1+0x1b4] ;  /* 0x0001b40001317983 */ /* 0x000ee80000300800 */
[----:B-1----:R-:W3:Y:S04]  /*3c340*/  LDL.LU R50, [R1+0x1b8] ;  /* 0x0001b80001327983 */ /* 0x002ee80000300800 */
[----:B------:R-:W3:Y:S01]  /*3c350*/  LDL.LU R51, [R1+0x1bc] ;  /* 0x0001bc0001337983 */ /* 0x000ee20000300800 */
[----:B--2---:R-:W-:-:S15]  /*3c360*/  HMMA.16816.F32.BF16 R40, R8, R32, R40 ;  /* 0x000000200828723c */ /* 0x004fde0000041828 */
[----:B------:R-:W-:-:S04]  /*3c370*/  NOP ;  /* 0x0000000000007918 */ /* 0x000fc80000000000 */
[----:B------:R-:W-:Y:S04]  /*3c380*/  STL.64 [R1+0x210], R40 ;  /* 0x0002102801007387 */ /* 0x000fe80000100a00 */
[----:B------:R0:W-:Y:S04]  /*3c390*/  STL.64 [R1+0x218], R42 ;  /* 0x0002182a01007387 */ /* 0x0001e80000100a00 */
[----:B0-----:R-:W2:Y:S04]  /*3c3a0*/  LDL.LU.64 R42, [R1+0x3108] ;  /* 0x00310800012a7983 */ /* 0x001ea80000300a00 */
[----:B------:R-:W2:Y:S01]  /*3c3b0*/  LDL.LU.64 R40, [R1+0x3100] ;  /* 0x0031000001287983 */ /* 0x000ea20000300a00 */
[C---:B------:R-:W-:Y:S03]  /*3c3c0*/  HMMA.16816.F32.BF16 R36, R8.reuse, R24, R36 ;  /* 0x000000180824723c */ /* 0x040fe60000041824 */
[----:B------:R-:W-:Y:S04]  /*3c3d0*/  STL.64 [R1+0x30e8], R30 ;  /* 0x0030e81e01007387 */ /* 0x000fe80000100a00 */
[----:B------:R0:W-:Y:S01]  /*3c3e0*/  STL.64 [R1+0x30e0], R28 ;  /* 0x0030e01c01007387 */ /* 0x0001e20000100a00 */
[----:B--2---:R-:W-:-:S15]  /*3c3f0*/  HMMA.16816.F32.BF16 R40, R8, R28, R40 ;  /* 0x0000001c0828723c */ /* 0x004fde0000041828 */
[----:B------:R-:W-:-:S04]  /*3c400*/  NOP ;  /* 0x0000000000007918 */ /* 0x000fc80000000000 */
[----:B------:R-:W-:Y:S04]  /*3c410*/  STL.64 [R1+0x200], R40 ;  /* 0x0002002801007387 */ /* 0x000fe80000100a00 */
[----:B------:R-:W-:Y:S04]  /*3c420*/  STL.64 [R1+0x208], R42 ;  /* 0x0002082a01007387 */ /* 0x000fe80000100a00 */
[----:B0-----:R-:W2:Y:S04]  /*3c430*/  LDL.LU R28, [R1+0x1d0] ;  /* 0x0001d000011c7983 */ /* 0x001ea80000300800 */
[----:B------:R-:W2:Y:S04]  /*3c440*/  LDL.LU R29, [R1+0x1d4] ;  /* 0x0001d400011d7983 */ /* 0x000ea80000300800 */
[----:B------:R-:W2:Y:S04]  /*3c450*/  LDL.LU R30, [R1+0x1d8] ;  /* 0x0001d800011e7983 */ /* 0x000ea80000300800 */
[----:B------:R-:W2:Y:S04]  /*3c460*/  LDL.LU R31, [R1+0x1dc] ;  /* 0x0001dc00011f7983 */ /* 0x000ea80000300800 */
[----:B------:R-:W-:Y:S04]  /*3c470*/  STL.64 [R1+0x1f0], R36 ;  /* 0x0001f02401007387 */ /* 0x000fe80000100a00 */
[----:B------:R0:W-:Y:S04]  /*3c480*/  STL.64 [R1+0x1f8], R38 ;  /* 0x0001f82601007387 */ /* 0x0001e80000100a00 */
[----:B0-----:R-:W2:Y:S04]  /*3c490*/  LDL.LU.64 R38, [R1+0x30f8] ;  /* 0x0030f80001267983 */ /* 0x001ea80000300a00 */
[----:B------:R-:W2:Y:S01]  /*3c4a0*/  LDL.LU.64 R36, [R1+0x30f0] ;  /* 0x0030f00001247983 */ /* 0x000ea20000300a00 */
[----:B------:R-:W0:Y:S01]  /*3c4b0*/  S2R R43, SR_TID.X ;  /* 0x00000000002b7919 */ /* 0x000e220000002100 */
[----:B------:R-:W1:Y:S02]  /*3c4c0*/  S2R R42, SR_TID.X ;  /* 0x00000000002a7919 */ /* 0x000e640000002100 */
[----:B------:R-:W-:Y:S04]  /*3c4d0*/  STL.64 [R1+0x30d8], R26 ;  /* 0x0030d81a01007387 */ /* 0x000fe80000100a00 */
[----:B------:R2:W-:Y:S04]  /*3c4e0*/  STL.64 [R1+0x30d0], R24 ;  /* 0x0030d01801007387 */ /* 0x0005e80000100a00 */
[----:B------:R-:W-:Y:S04]  /*3c4f0*/  STL.64 [R1+0x30c8], R6 ;  /* 0x0030c80601007387 */ /* 0x000fe80000100a00 */
[----:B------:R0:W-:Y:S02]  /*3c500*/  STL.64 [R1+0x30c0], R4 ;  /* 0x0030c00401007387 */ /* 0x0001e40000100a00 */
[----:B0-----:R-:W-:Y:S01]  /*3c510*/  LOP3.LUT R43, R43, 0x7, RZ, 0xc0, !PT ;  /* 0x000000072b2b7812 */ /* 0x001fe200078ec0ff */
[----:B-1----:R-:W-:-:S04]  /*3c520*/  IMAD.SHL.U32 R41, R42, 0x2, RZ ;  /* 0x000000022a297824 */ /* 0x002fc800078e00ff */
[----:B------:R-:W-:Y:S02]  /*3c530*/  IMAD R43, R43, 0x110, RZ ;  /* 0x000001102b2b7824 */ /* 0x000fe400078e02ff */
[----:B------:R-:W-:-:S03]  /*3c540*/  IMAD.SHL.U32 R42, R42, 0x80, RZ ;  /* 0x000000802a2a7824 */ /* 0x000fc600078e00ff */
[----:B------:R-:W-:-:S04]  /*3c550*/  LOP3.LUT R43, R43, 0x10, R41, 0x78, !PT ;  /* 0x000000102b2b7812 */ /* 0x000fc800078e7829 */
[----:B------:R-:W-:-:S04]  /*3c560*/  LOP3.LUT R43, R43, 0x800, R42, 0xf8, !PT ;  /* 0x000008002b2b7812 */ /* 0x000fc800078ef82a */
[----:B------:R-:W-:Y:S01]  /*3c570*/  LOP3.LUT R43, R43, 0x60, RZ, 0x3c, !PT ;  /* 0x000000602b2b7812 */ /* 0x000fe200078e3cff */
[C---:B--2---:R-:W-:Y:S08]  /*3c580*/  HMMA.16816.F32.BF16 R24, R8.reuse, R4, R36 ;  /* 0x000000040818723c */ /* 0x044ff00000041824 */
[C---:B------:R-:W-:Y:S01]  /*3c590*/  HMMA.16816.F32.BF16 R4, R8.reuse, R20, R28 ;  /* 0x000000140804723c */ /* 0x040fe2000004181c */
[----:B------:R-:W-:Y:S04]  /*3c5a0*/  LDSM.16.MT88.4 R36, [R43+UR5+0x2000] ;  /* 0x002000052b24783b */ /* 0x000fe80008004200 */
[----:B------:R-:W0:Y:S06]  /*3c5b0*/  LDSM.16.MT88.4 R40, [R43+UR5+0x2080] ;  /* 0x002080052b28783b */ /* 0x000e2c0008004200 */
[----:B------:R-:W-:Y:S04]  /*3c5c0*/  STL.64 [R1+0x1e0], R24 ;  /* 0x0001e01801007387 */ /* 0x000fe80000100a00 */
[----:B------:R-:W-:Y:S04]  /*3c5d0*/  STL.64 [R1+0x1e8], R26 ;  /* 0x0001e81a01007387 */ /* 0x000fe80000100a00 */
[----:B----4-:R-:W-:Y:S04]  /*3c5e0*/  STL.64 [R1+0x30b8], R22 ;  /* 0x0030b81601007387 */ /* 0x010fe80000100a00 */
[----:B------:R-:W-:Y:S04]  /*3c5f0*/  STL.64 [R1+0x30b0], R20 ;  /* 0x0030b01401007387 */ /* 0x000fe80000100a00 */
[----:B------:R-:W-:Y:S04]  /*3c600*/  STL.64 [R1+0x1d0], R4 ;  /* 0x0001d00401007387 */ /* 0x000fe80000100a00 */
[----:B------:R3:W-:Y:S02]  /*3c610*/  STL.64 [R1+0x1d8], R6 ;  /* 0x0001d80601007387 */ /* 0x0007e40000100a00 */
[C---:B---3--:R-:W-:Y:S02]  /*3c620*/  HMMA.16816.F32.BF16 R4, R8.reuse, R16, R44 ;  /* 0x000000100804723c */ /* 0x048fe4000004182c */
[----:B------:R-:W1:Y:S04]  /*3c630*/  LDSM.16.MT88.4 R44, [R3+UR5+0x3000] ;  /* 0x00300005032c783b */ /* 0x000e680008004200 */
[----:B0-----:R-:W-:Y:S04]  /*3c640*/  STL.64 [R1+0x3080], R42 ;  /* 0x0030802a01007387 */ /* 0x001fe80000100a00 */
[----:B------:R-:W-:Y:S04]  /*3c650*/  STL.64 [R1+0x3078], R40 ;  /* 0x0030782801007387 */ /* 0x000fe80000100a00 */
[----:B-1----:R-:W-:Y:S05]  /*3c660*/  STL.64 [R1+0x3020], R46 ;  /* 0x0030202e01007387 */ /* 0x002fea0000100a00 */
[----:B------:R-:W-:Y:S04]  /*3c670*/  STL.64 [R1+0x1c0], R4 ;  /* 0x0001c00401007387 */ /* 0x000fe80000100a00 */
[----:B------:R0:W-:Y:S02]  /*3c680*/  STL.64 [R1+0x1c8], R6 ;  /* 0x0001c80601007387 */ /* 0x0001e40000100a00 */
[C---:B0-----:R-:W-:Y:S02]  /*3c690*/  HMMA.16816.F32.BF16 R4, R8.reuse, R12, R48 ;  /* 0x0000000c0804723c */ /* 0x041fe40000041830 */
[----:B------:R-:W0:Y:S04]  /*3c6a0*/  LDSM.16.MT88.4 R48, [R3+UR5+0x3080] ;  /* 0x003080050330783b */ /* 0x000e280008004200 */
[----:B------:R-:W-:Y:S04]  /*3c6b0*/  STL.64 [R1+0x3018], R44 ;  /* 0x0030182c01007387 */ /* 0x000fe80000100a00 */
[----:B------:R-:W-:Y:S04]  /*3c6c0*/  STL.64 [R1+0x30a0], R14 ;  /* 0x0030a00e01007387 */ /* 0x000fe80000100a00 */
[----:B------:R-:W-:Y:S05]  /*3c6d0*/  STL.64 [R1+0x3098], R12 ;  /* 0x0030980c01007387 */ /* 0x000fea0000100a00 */
[----:B------:R-:W-:Y:S04]  /*3c6e0*/  STL.64 [R1+0x1b0], R4 ;  /* 0x0001b00401007387 */ /* 0x000fe80000100a00 */
[----:B------:R1:W-:Y:S02]  /*3c6f0*/  STL.64 [R1+0x1b8], R6 ;  /* 0x0001b80601007387 */ /* 0x0003e40000100a00 */
[----:B-1----:R-:W-:Y:S02]  /*3c700*/  HMMA.16816.F32.BF16 R4, R8, R52, R56 ;  /* 0x000000340804723c */ /* 0x002fe40000041838 */
[----:B------:R-:W1:Y:S04]  /*3c710*/  LDSM.16.MT88.4 R8, [R2+UR5+0x3000] ;  /* 0x003000050208783b */ /* 0x000e680008004200 */
[----:B0-----:R-:W-:Y:S04]  /*3c720*/  STL.64 [R1+0x2ff0], R50 ;  /* 0x002ff03201007387 */ /* 0x001fe80000100a00 */
[----:B------:R0:W-:Y:S04]  /*3c730*/  STL.64 [R1+0x2fe8], R48 ;  /* 0x002fe83001007387 */ /* 0x0001e80000100a00 */
[----:B------:R-:W-:Y:S04]  /*3c740*/  STL [R1+0x2d78], R3 ;  /* 0x002d780301007387 */ /* 0x000fe80000100800 */
[----:B------:R-:W-:Y:S04]  /*3c750*/  STL.64 [R1+0x3090], R54 ;  /* 0x0030903601007387 */ /* 0x000fe80000100a00 */
[----:B------:R-:W-:Y:S04]  /*3c760*/  STL.64 [R1+0x3088], R52 ;  /* 0x0030883401007387 */ /* 0x000fe80000100a00 */
[----:B------:R2:W-:Y:S04]  /*3c770*/  STL.64 [R1+0x90], R4 ;  /* 0x0000900401007387 */ /* 0x0005e80000100a00 */
[----:B------:R3:W-:Y:S04]  /*3c780*/  STL.64 [R1+0x98], R6 ;  /* 0x0000980601007387 */ /* 0x0007e80000100a00 */
[----:B------:R-:W4:Y:S04]  /*3c790*/  LDL.LU R40, [R1+0x40] ;  /* 0x0000400001287983 */ /* 0x000f280000300800 */
[----:B------:R-:W4:Y:S04]  /*3c7a0*/  LDL.LU R41, [R1+0x44] ;  /* 0x0000440001297983 */ /* 0x000f280000300800 */
[----:B------:R-:W4:Y:S04]  /*3c7b0*/  LDL.LU R42, [R1+0x48] ;  /* 0x00004800012a7983 */ /* 0x000f280000300800 */
        /* <DEDUP_REMOVED lines=9> */
[----:B--2---:R-:W2:Y:S04]  /*3c850*/  LDL.LU R4, [R1+0x150] ;  /* 0x0001500001047983 */ /* 0x004ea80000300800 */
[----:B------:R-:W2:Y:S04]  /*3c860*/  LDL.LU R5, [R1+0x154] ;  /* 0x0001540001057983 */ /* 0x000ea80000300800 */
[----:B---3--:R-:W2:Y:S04]  /*3c870*/  LDL.LU R6, [R1+0x158] ;  /* 0x0001580001067983 */ /* 0x008ea80000300800 */
        /* <DEDUP_REMOVED lines=21> */
[C---:B---3--:R-:W-:Y:S03]  /*3c9d0*/  HMMA.16816.F32.BF16 R28, R36.reuse, R32, R28 ;  /* 0x00000020241c723c */ /* 0x048fe6000004181c */
[----:B--2---:R-:W-:Y:S04]  /*3c9e0*/  STL.64 [R1+0x3070], R58 ;  /* 0x0030703a01007387 */ /* 0x004fe80000100a00 */
        /* <DEDUP_REMOVED lines=9> */
[----:B-1----:R-:W-:Y:S04]  /*3ca80*/  STL.64 [R1+0x2f60], R10 ;  /* 0x002f600a01007387 */ /* 0x002fe80000100a00 */
[----:B------:R0:W-:Y:S04]  /*3ca90*/  STL.64 [R1+0x2f58], R8 ;  /* 0x002f580801007387 */ /* 0x0001e80000100a00 */
[----:B0-----:R-:W2:Y:S04]  /*3caa0*/  LDL.LU R8, [R1+0x1a0] ;  /* 0x0001a00001087983 */ /* 0x001ea80000300800 */
[----:B------:R-:W2:Y:S04]  /*3cab0*/  LDL.LU R9, [R1+0x1a4] ;  /* 0x0001a40001097983 */ /* 0x000ea80000300800 */
[----:B------:R-:W2:Y:S04]  /*3cac0*/  LDL.LU R10, [R1+0x1a8] ;  /* 0x0001a800010a7983 */ /* 0x000ea80000300800 */
[----:B------:R-:W2:Y:S04]  /*3cad0*/  LDL.LU R11, [R1+0x1ac] ;  /* 0x0001ac00010b7983 */ /* 0x000ea80000300800 */
        /* <DEDUP_REMOVED lines=15> */
[----:B------:R-:W4:Y:S02]  /*3cbd0*/  LDL.LU.64 R4, [R1+0x30c0] ;  /* 0x0030c00001047983 */ /* 0x000f240000300a00 */
[----:B----4-:R-:W-:-:S15]  /*3cbe0*/  HMMA.16816.F32.BF16 R20, R36, R4, R20 ;  /* 0x000000042414723c */ /* 0x010fde0000041814 */
[----:B------:R-:W-:-:S04]  /*3cbf0*/  NOP ;  /* 0x0000000000007918 */ /* 0x000fc80000000000 */
[----:B------:R-:W-:Y:S04]  /*3cc00*/  STL.64 [R1+0x140], R20 ;  /* 0x0001401401007387 */ /* 0x000fe80000100a00 */
[----:B------:R0:W-:Y:S04]  /*3cc10*/  STL.64 [R1+0x148], R22 ;  /* 0x0001481601007387 */ /* 0x0001e80000100a00 */
[----:B0-----:R-:W4:Y:S04]  /*3cc20*/  LDL.LU.64 R22, [R1+0x30b8] ;  /* 0x0030b80001167983 */ /* 0x001f280000300a00 */
[----:B------:R-:W2:Y:S01]  /*3cc30*/  LDL.LU.64 R20, [R1+0x30b0] ;  /* 0x0030b00001147983 */ /* 0x000ea20000300a00 */
[C---:B------:R-:W-:Y:S08]  /*3cc40*/  HMMA.16816.F32.BF16 R12, R36.reuse, R16, R12 ;  /* 0x00000010240c723c */ /* 0x040ff0000004180c */
[----:B--2---:R-:W-:-:S15]  /*3cc50*/  HMMA.16816.F32.BF16 R48, R36, R20, R48 ;  /* 0x000000142430723c */ /* 0x004fde0000041830 */
[----:B------:R-:W-:-:S04]  /*3cc60*/  NOP ;  /* 0x0000000000007918 */ /* 0x000fc80000000000 */
[----:B------:R0:W-:Y:S04]  /*3cc70*/  STL.64 [R1+0x130], R48 ;  /* 0x0001303001007387 */ /* 0x0001e80000100a00 */
[----:B------:R1:W-:Y:S04]  /*3cc80*/  STL.64 [R1+0x138], R50 ;  /* 0x0001383201007387 */ /* 0x0003e80000100a00 */
[----:B0-----:R-:W2:Y:S04]  /*3cc90*/  LDL.LU R48, [R1+0x2d0] ;  /* 0x0002d00001307983 */ /* 0x001ea80000300800 */
[----:B------:R-:W2:Y:S01]  /*3cca0*/  LDL.LU R49, [R1+0x2d4] ;  /* 0x0002d40001317983 */ /* 0x000ea20000300800 */
[----:B-1----:R-:W-:-:S02]  /*3ccb0*/  IMAD.MOV.U32 R50, RZ, RZ, R0 ;  /* 0x000000ffff327224 */ /* 0x002fc400078e0000 */
[----:B------:R-:W-:Y:S01]  /*3ccc0*/  IMAD.MOV.U32 R51, RZ, RZ, R61 ;  /* 0x000000ffff337224 */ /* 0x000fe200078e003d */
        /* <DEDUP_REMOVED lines=17> */
[----:B0-----:R-:W3:Y:S04]  /*3cde0*/  LDL.LU R36, [R1] ;  /* 0x0000000001247983 */ /* 0x001ee80000300800 */
[----:B------:R-:W3:Y:S01]  /*3cdf0*/  LDL.LU R37, [R1+0x4] ;  /* 0x0000040001257983 */ /* 0x000ee20000300800 */
[----:B-1----:R-:W-:Y:S01]  /*3ce00*/  IMAD.MOV.U32 R39, RZ, RZ, R0 ;  /* 0x000000ffff277224 */ /* 0x002fe200078e0000 */
[----:B--2---:R-:W-:-:S15]  /*3ce10*/  HMMA.16816.F32.BF16 R56, R40, R32, R56 ;  /* 0x000000202838723c */ /* 0x004fde0000041838 */
[----:B------:R-:W-:-:S04]  /*3ce20*/  NOP ;  /* 0x0000000000007918 */ /* 0x000fc80000000000 */
[----:B------:R-:W-:Y:S04]  /*3ce30*/  STL.64 [R1+0x20], R56 ;  /* 0x0000203801007387 */ /* 0x000fe80000100a00 */
[----:B------:R0:W-:Y:S01]  /*3ce40*/  STL [R1+0x28], R58 ;  /* 0x0000283a01007387 */ /* 0x0001e20000100800 */
[----:B------:R-:W-:-:S03]  /*3ce50*/  IMAD.MOV.U32 R0, RZ, RZ, R59 ;  /* 0x000000ffff007224 */ /* 0x000fc600078e003b */
[----:B0-----:R-:W2:Y:S04]  /*3ce60*/  LDL.LU.64 R58, [R1+0x3070] ;  /* 0x00307000013a7983 */ /* 0x001ea80000300a00 */
[----:B------:R-:W2:Y:S04]  /*3ce70*/  LDL.LU.64 R56, [R1+0x3068] ;  /* 0x0030680001387983 */ /* 0x000ea80000300a00 */
[----:B------:R-:W-:Y:S01]  /*3ce80*/  STL [R1+0x2e80], R0 ;  /* 0x002e800001007387 */ /* 0x000fe20000100800 */
[----:B--2---:R-:W-:-:S15]  /*3ce90*/  HMMA.16816.F32.BF16 R56, R40, R28, R56 ;  /* 0x0000001c2838723c */ /* 0x004fde0000041838 */
[----:B------:R-:W-:-:S04]  /*3cea0*/  NOP ;  /* 0x0000000000007918 */ /* 0x000fc80000000000 */
[----:B------:R-:W-:Y:S04]  /*3ceb0*/  STL.64 [R1+0x10], R56 ;  /* 0x0000103801007387 */ /* 0x000fe80000100a00 */
[----:B------:R0:W-:Y:S04]  /*3cec0*/  STL.64 [R1+0x18], R58 ;  /* 0x0000183a01007387 */ /* 0x0001e80000100a00 */
[----:B0-----:R-:W2:Y:S04]  /*3ced0*/  LDL.LU.64 R58, [R1+0x3060] ;  /* 0x00306000013a7983 */ /* 0x001ea80000300a00 */
[----:B------:R-:W2:Y:S01]  /*3cee0*/  LDL.LU.64 R56, [R1+0x3058] ;  /* 0x0030580001387983 */ /* 0x000ea20000300a00 */
[----:B------:R-:W-:Y:S01]  /*3cef0*/  IMAD.MOV.U32 R38, RZ, RZ, R61 ;  /* 0x000000ffff267224 */ /* 0x000fe200078e003d */
[C---:B------:R-:W-:Y:S08]  /*3cf00*/  HMMA.16816.F32.BF16 R8, R40.reuse, R20, R8 ;  /* 0x000000142808723c */ /* 0x040ff00000041808 */
[----:B---3--:R-:W-:-:S15]  /*3cf10*/  HMMA.16816.F32.BF16 R36, R40, R24, R36 ;  /* 0x000000182824723c */ /* 0x008fde0000041824 */
[----:B------:R-:W-:-:S04]  /*3cf20*/  NOP ;  /* 0x0000000000007918 */ /* 0x000fc80000000000 */
[----:B------:R0:W-:Y:S04]  /*3cf30*/  STL.64 [R1], R36 ;  /* 0x0000002401007387 */ /* 0x0001e80000100a00 */
[----:B------:R-:W-:Y:S01]  /*3cf40*/  STL.64 [R1+0x3000], R26 ;  /* 0x0030001a01007387 */ /* 0x000fe20000100a00 */
[----:B------:R-:W-:Y:S02]  /*3cf50*/  IMAD.MOV.U32 R28, RZ, RZ, R8 ;  /* 0x000000ffff1c7224 */ /* 0x000fe400078e0008 */
[----:B------:R-:W-:Y:S02]  /*3cf60*/  IMAD.MOV.U32 R29, RZ, RZ, R9 ;  /* 0x000000ffff1d7224 */ /* 0x000fe400078e0009 */
[----:B------:R-:W-:Y:S02]  /*3cf70*/  IMAD.MOV.U32 R0, RZ, RZ, R38 ;  /* 0x000000ffff007224 */ /* 0x000fe400078e0026 */
[----:B------:R-:W-:-:S02]  /*3cf80*/  IMAD.MOV.U32 R61, RZ, RZ, R39 ;  /* 0x000000ffff3d7224 */ /* 0x000fc400078e0027 */
[----:B------:R-:W-:Y:S02]  /*3cf90*/  IMAD.MOV.U32 R38, RZ, RZ, R7 ;  /* 0x000000ffff267224 */ /* 0x000fe400078e0007 */
[----:B------:R-:W-:Y:S02]  /*3cfa0*/  IMAD.MOV.U32 R39, RZ, RZ, R6 ;  /* 0x000000ffff277224 */ /* 0x000fe400078e0006 */
[----:B0-----:R-:W-:Y:S01]  /*3cfb0*/  IMAD.MOV.U32 R37, RZ, RZ, R60 ;  /* 0x000000ffff257224 */ /* 0x001fe200078e003c */
[----:B--2---:R-:W-:-:S15]  /*3cfc0*/  HMMA.16816.F32.BF16 R56, R40, R4, R56 ;  /* 0x000000042838723c */ /* 0x004fde0000041838 */
[----:B------:R-:W-:-:S04]  /*3cfd0*/  NOP ;  /* 0x0000000000007918 */ /* 0x000fc80000000000 */
[----:B------:R-:W-:Y:S04]  /*3cfe0*/  STL [R1+0x2d88], R56 ;  /* 0x002d883801007387 */ /* 0x000fe80000100800 */
[----:B------:R-:W-:Y:S04]  /*3cff0*/  STL [R1+0x2d84], R57 ;  /* 0x002d843901007387 */ /* 0x000fe80000100800 */
[----:B------:R-:W-:Y:S04]  /*3d000*/  STL [R1+0x2d80], R58 ;  /* 0x002d803a01007387 */ /* 0x000fe80000100800 */
[----:B------:R-:W-:Y:S04]  /*3d010*/  STL [R1+0x2d7c], R59 ;  /* 0x002d7c3b01007387 */ /* 0x000fe80000100800 */
[----:B------:R0:W-:Y:S02]  /*3d020*/  STL.64 [R1+0x1a8], R10 ;  /* 0x0001a80a01007387 */ /* 0x0001e40000100a00 */
[----:B0-----:R-:W-:-:S15]  /*3d030*/  HMMA.16816.F32.BF16 R8, R40, R16, R44 ;  /* 0x000000102808723c */ /* 0x001fde000004182c */
[----:B------:R-:W-:-:S04]  /*3d040*/  NOP ;  /* 0x0000000000007918 */ /* 0x000fc80000000000 */
[----:B------:R-:W-:Y:S04]  /*3d050*/  STL [R1+0x2c4], R9 ;  /* 0x0002c40901007387 */ /* 0x000fe80000100800 */
[----:B------:R0:W-:Y:S04]  /*3d060*/  STL.64 [R1+0x2c8], R10 ;  /* 0x0002c80a01007387 */ /* 0x0001e80000100a00 */
[----:B------:R-:W2:Y:S04]  /*3d070*/  LDL.LU R44, [R1+0x2b0] ;  /* 0x0002b000012c7983 */ /* 0x000ea80000300800 */
[----:B------:R-:W2:Y:S04]  /*3d080*/  LDL.LU R45, [R1+0x2b4] ;  /* 0x0002b400012d7983 */ /* 0x000ea80000300800 */
[----:B------:R-:W2:Y:S04]  /*3d090*/  LDL.LU R46, [R1+0x2b8] ;  /* 0x0002b800012e7983 */ /* 0x000ea80000300800 */
[----:B------:R-:W2:Y:S01]  /*3d0a0*/  LDL.LU R47, [R1+0x2bc] ;  /* 0x0002bc00012f7983 */ /* 0x000ea20000300800 */
[----:B------:R-:W-:-:S03]  /*3d0b0*/  IMAD.MOV.U32 R3, RZ, RZ, R8 ;  /* 0x000000ffff037224 */ /* 0x000fc600078e0008 */
[----:B------:R-:W3:Y:S04]  /*3d0c0*/  LDL.LU R24, [R1+0x2a0] ;  /* 0x0002a00001187983 */ /* 0x000ee80000300800 */
[----:B------:R-:W3:Y:S04]  /*3d0d0*/  LDL.LU R25, [R1+0x2a4] ;  /* 0x0002a40001197983 */ /* 0x000ee80000300800 */
[----:B------:R-:W3:Y:S04]  /*3d0e0*/  LDL.LU R26, [R1+0x2a8] ;  /* 0x0002a800011a7983 */ /* 0x000ee80000300800 */
[----:B------:R-:W3:Y:S01]  /*3d0f0*/  LDL.LU R27, [R1+0x2ac] ;  /* 0x0002ac00011b7983 */ /* 0x000ee20000300800 */
[----:B0-----:R-:W-:Y:S03]  /*3d100*/  HMMA.16816.F32.BF16 R8, R40, R12, R48 ;  /* 0x0000000c2808723c */ /* 0x001fe60000041830 */
[----:B------:R0:W-:Y:S04]  /*3d110*/  STL.64 [R1+0x2ff8], R18 ;  /* 0x002ff81201007387 */ /* 0x0001e80000100a00 */
[----:B------:R-:W3:Y:S04]  /*3d120*/  LDL.LU R16, [R1+0x290] ;  /* 0x0002900001107983 */ /* 0x000ee80000300800 */
[----:B------:R-:W3:Y:S04]  /*3d130*/  LDL.LU R17, [R1+0x294] ;  /* 0x0002940001117983 */ /* 0x000ee80000300800 */
[----:B0-----:R-:W3:Y:S04]  /*3d140*/  LDL.LU R18, [R1+0x298] ;  /* 0x0002980001127983 */ /* 0x001ee80000300800 */
[----:B------:R-:W3:Y:S04]  /*3d150*/  LDL.LU R19, [R1+0x29c] ;  /* 0x00029c0001137983 */ /* 0x000ee80000300800 */
[----:B------:R-:W3:Y:S04]  /*3d160*/  LDL.LU R48, [R1+0x280] ;  /* 0x0002800001307983 */ /* 0x000ee80000300800 */
[----:B------:R-:W3:Y:S04]  /*3d170*/  LDL.LU R49, [R1+0x284] ;  /* 0x0002840001317983 */ /* 0x000ee80000300800 */
[----:B------:R-:W3:Y:S04]  /*3d180*/  LDL.LU R50, [R1+0x288] ;  /* 0x0002880001327983 */ /* 0x000ee80000300800 */
[----:B------:R-:W3:Y:S04]  /*3d190*/  LDL.LU R51, [R1+0x28c] ;  /* 0x00028c0001337983 */ /* 0x000ee80000300800 */
[----:B------:R-:W3:Y:S04]  /*3d1a0*/  LDL.LU R36, [R1+0x250] ;  /* 0x0002500001247983 */ /* 0x000ee80000300800 */
[----:B------:R-:W3:Y:S01]  /*3d1b0*/  LDL.LU R60, [R1+0x3050] ;  /* 0x00305000013c7983 */ /* 0x000ee20000300800 */
[----:B------:R-:W-:-:S03]  /*3d1c0*/  IMAD.MOV.U32 R56, RZ, RZ, R8 ;  /* 0x000000ffff387224 */ /* 0x000fc600078e0008 */
[----:B------:R-:W3:Y:S04]  /*3d1d0*/  LDL.LU R7, [R1+0x304c] ;  /* 0x00304c0001077983 */ /* 0x000ee80000300800 */
[----:B------:R-:W3:Y:S01]  /*3d1e0*/  LDL.LU R6, [R1+0x3048] ;  /* 0x0030480001067983 */ /* 0x000ee20000300800 */
[----:B------:R-:W-:-:S03]  /*3d1f0*/  IMAD.MOV.U32 R8, RZ, RZ, R31 ;  /* 0x000000ffff087224 */ /* 0x000fc600078e001f */
[----:B------:R-:W3:Y:S01]  /*3d200*/  LDL.LU R31, [R1+0x3044] ;  /* 0x00304400011f7983 */ /* 0x000ee20000300800 */
[----:B------:R-:W-:Y:S02]  /*3d210*/  IMAD.MOV.U32 R57, RZ, RZ, R9 ;  /* 0x000000ffff397224 */ /* 0x000fe400078e0009 */
[----:B------:R-:W-:Y:S02]  /*3d220*/  IMAD.MOV.U32 R58, RZ, RZ, R10 ;  /* 0x000000ffff3a7224 */ /* 0x000fe400078e000a */
[----:B------:R-:W-:Y:S02]  /*3d230*/  IMAD.MOV.U32 R59, RZ, RZ, R11 ;  /* 0x000000ffff3b7224 */ /* 0x000fe400078e000b */
[----:B------:R-:W-:Y:S02]  /*3d240*/  IMAD.MOV.U32 R9, RZ, RZ, R14 ;  /* 0x000000ffff097224 */ /* 0x000fe400078e000e */
[----:B------:R-:W-:Y:S01]  /*3d250*/  IMAD.MOV.U32 R10, RZ, RZ, R15 ;  /* 0x000000ffff0a7224 */ /* 0x000fe200078e000f */
[----:B------:R-:W3:Y:S04]  /*3d260*/  LDL.LU R14, [R1+0x3040] ;  /* 0x00304000010e7983 */ /* 0x000ee80000300800 */
[----:B------:R-:W3:Y:S01]  /*3d270*/  LDL.LU R15, [R1+0x303c] ;  /* 0x00303c00010f7983 */ /* 0x000ee20000300800 */
[----:B----4-:R-:W-:-:S03]  /*3d280*/  IMAD.MOV.U32 R11, RZ, RZ, R22 ;  /* 0x000000ffff0b7224 */ /* 0x010fc600078e0016 */
[----:B------:R-:W4:Y:S04]  /*3d290*/  LDL.LU R22, [R1+0x3038] ;  /* 0x0030380001167983 */ /* 0x000f280000300800 */
[----:B------:R-:W-:Y:S04]  /*3d2a0*/  STL.64 [R1+0x2d98], R58 ;  /* 0x002d983a01007387 */ /* 0x000fe80000100a00 */
[----:B------:R0:W-:Y:S02]  /*3d2b0*/  STL.64 [R1+0x2d90], R56 ;  /* 0x002d903801007387 */ /* 0x0001e40000100a00 */
[----:B0-----:R-:W-:-:S02]  /*3d2c0*/  IMAD.MOV.U32 R56, RZ, RZ, R23 ;  /* 0x000000ffff387224 */ /* 0x001fc400078e0017 */
[----:B------:R-:W-:Y:S01]  /*3d2d0*/  IMAD.MOV.U32 R57, RZ, RZ, R30 ;  /* 0x000000ffff397224 */ /* 0x000fe200078e001e */
[----:B------:R-:W4:Y:S04]  /*3d2e0*/  LDL.LU R23, [R1+0x3034] ;  /* 0x0030340001177983 */ /* 0x000f280000300800 */
[----:B------:R-:W4:Y:S01]  /*3d2f0*/  LDL.LU R30, [R1+0x3030] ;  /* 0x00303000011e7983 */ /* 0x000f220000300800 */
[----:B------:R-:W-:Y:S02]  /*3d300*/  IMAD.MOV.U32 R58, RZ, RZ, R34 ;  /* 0x000000ffff3a7224 */ /* 0x000fe400078e0022 */
[----:B------:R-:W-:Y:S01]  /*3d310*/  IMAD.MOV.U32 R59, RZ, RZ, R35 ;  /* 0x000000ffff3b7224 */ /* 0x000fe200078e0023 */
[----:B------:R-:W4:Y:S04]  /*3d320*/  LDL.LU R34, [R1+0x302c] ;  /* 0x00302c0001227983 */ /* 0x000f280000300800 */
[----:B------:R-:W4:Y:S01]  /*3d330*/  LDL.LU R35, [R1+0x3028] ;  /* 0x0030280001237983 */ /* 0x000f220000300800 */
[----:B--2---:R-:W-:Y:S03]  /*3d340*/  HMMA.16816.F32.BF16 R40, R40, R52, R44 ;  /* 0x000000342828723c */ /* 0x004fe6000004182c */
[----:B------:R-:W4:Y:S04]  /*3d350*/  LDL.LU.64 R46, [R1+0x3020] ;  /* 0x00302000012e7983 */ /* 0x000f280000300a00 */
[----:B------:R-:W4:-:S12]  /*3d360*/  LDL.LU.64 R44, [R1+0x3018] ;  /* 0x00301800012c7983 */ /* 0x000f180000300a00 */
[----:B------:R3:W-:Y:S02]  /*3d370*/  STL.64 [R1+0x2b0], R40 ;  /* 0x0002b02801007387 */ /* 0x0007e40000100a00 */
[----:B---3--:R-:W-:Y:S02]  /*3d380*/  IMAD.MOV.U32 R40, RZ, RZ, R31 ;  /* 0x000000ffff287224 */ /* 0x008fe400078e001f */
[----:B------:R-:W2:Y:S01]  /*3d390*/  LDL.LU R31, [R1+0x3010] ;  /* 0x00301000011f7983 */ /* 0x000ea20000300800 */
[----:B------:R-:W-:Y:S02]  /*3d3a0*/  IMAD.MOV.U32 R53, RZ, RZ, R42 ;  /* 0x000000ffff357224 */ /* 0x000fe400078e002a */
[----:B------:R-:W-:Y:S02]  /*3d3b0*/  IMAD.MOV.U32 R41, RZ, RZ, R6 ;  /* 0x000000ffff297224 */ /* 0x000fe400078e0006 */
[----:B------:R-:W-:Y:S01]  /*3d3c0*/  IMAD.MOV.U32 R42, RZ, RZ, R7 ;  /* 0x000000ffff2a7224 */ /* 0x000fe200078e0007 */
[----:B------:R-:W3:Y:S04]  /*3d3d0*/  LDL.LU R6, [R1+0x300c] ;  /* 0x00300c0001067983 */ /* 0x000ee80000300800 */
[----:B------:R-:W3:Y:S01]  /*3d3e0*/  LDL.LU R7, [R1+0x3008] ;  /* 0x0030080001077983 */ /* 0x000ee20000300800 */
[----:B----4-:R-:W-:-:S15]  /*3d3f0*/  HMMA.16816.F32.BF16 R24, R44, R34, R24 ;  /* 0x000000222c18723c */ /* 0x010fde0000041818 */
[----:B------:R-:W-:-:S04]  /*3d400*/  NOP ;  /* 0x0000000000007918 */ /* 0x000fc80000000000 */
[----:B------:R-:W-:Y:S02]  /*3d410*/  IMAD.MOV.U32 R5, RZ, RZ, R26 ;  /* 0x000000ffff057224 */ /* 0x000fe400078e001a */
[----:B------:R-:W-:Y:S02]  /*3d420*/  IMAD.MOV.U32 R4, RZ, RZ, R27 ;  /* 0x000000ffff047224 */ /* 0x000fe400078e001b */
[----:B------:R-:W4:Y:S01]  /*3d430*/  LDL.LU.64 R26, [R1+0x3000] ;  /* 0x00300000011a7983 */ /* 0x000f220000300a00 */
[----:B--2---:R-:W-:-:S15]  /*3d440*/  HMMA.16816.F32.BF16 R16, R44, R30, R16 ;  /* 0x0000001e2c10723c */ /* 0x004fde0000041810 */
[----:B------:R-:W-:-:S04]  /*3d450*/  NOP ;  /* 0x0000000000007918 */ /* 0x000fc80000000000 */
[----:B------:R-:W-:Y:S02]  /*3d460*/  IMAD.MOV.U32 R21, RZ, RZ, R18 ;  /* 0x000000ffff157224 */ /* 0x000fe400078e0012 */
[----:B------:R-:W-:Y:S02]  /*3d470*/  IMAD.MOV.U32 R20, RZ, RZ, R19 ;  /* 0x000000ffff147224 */ /* 0x000fe400078e0013 */
[----:B------:R-:W2:Y:S01]  /*3d480*/  LDL.LU.64 R18, [R1+0x2ff8] ;  /* 0x002ff80001127983 */ /* 0x000ea20000300a00 */
[----:B------:R-:W-:Y:S02]  /*3d490*/  IMAD.MOV.U32 R52, RZ, RZ, R43 ;  /* 0x000000ffff347224 */ /* 0x000fe400078e002b */
[----:B------:R-:W-:-:S07]  /*3d4a0*/  IMAD.MOV.U32 R43, RZ, RZ, R60 ;  /* 0x000000ffff2b7224 */ /* 0x000fce00078e003c */
[----:B---3--:R-:W-:Y:S01]  /*3d4b0*/  HMMA.16816.F32.BF16 R40, R44, R6, R40 ;  /* 0x000000062c28723c */ /* 0x008fe20000041828 */
[----:B------:R-:W-:Y:S02]  /*3d4c0*/  IMAD.MOV.U32 R33, RZ, RZ, R24 ;  /* 0x000000ffff217224 */ /* 0x000fe400078e0018 */
[----:B------:R-:W-:Y:S02]  /*3d4d0*/  IMAD.MOV.U32 R32, RZ, RZ, R25 ;  /* 0x000000ffff207224 */ /* 0x000fe400078e0019 */
[----:B------:R-:W-:Y:S02]  /*3d4e0*/  IMAD.MOV.U32 R25, RZ, RZ, R16 ;  /* 0x000000ffff197224 */ /* 0x000fe400078e0010 */
[----:B------:R-:W-:-:S12]  /*3d4f0*/  IMAD.MOV.U32 R24, RZ, RZ, R17 ;  /* 0x000000ffff187224 */ /* 0x000fd800078e0011 */
[----:B------:R-:W-:Y:S02]  /*3d500*/  IMAD.MOV.U32 R13, RZ, RZ, R42 ;  /* 0x000000ffff0d7224 */ /* 0x000fe400078e002a */
[----:B------:R-:W-:Y:S01]  /*3d510*/  IMAD.MOV.U32 R12, RZ, RZ, R43 ;  /* 0x000000ffff0c7224 */ /* 0x000fe200078e002b */
[----:B----4-:R-:W-:-:S15]  /*3d520*/  HMMA.16816.F32.BF16 R48, R44, R26, R48 ;  /* 0x0000001a2c30723c */ /* 0x010fde0000041830 */
[----:B------:R-:W-:-:S04]  /*3d530*/  NOP ;  /* 0x0000000000007918 */ /* 0x000fc80000000000 */
[----:B------:R-:W-:Y:S01]  /*3d540*/  IMAD.MOV.U32 R17, RZ, RZ, R50 ;  /* 0x000000ffff117224 */ /* 0x000fe200078e0032 */
[----:B------:R0:W-:Y:S01]  /*3d550*/  STL [R1+0x280], R48 ;  /* 0x0002803001007387 */ /* 0x0001e20000100800 */
[----:B------:R-:W-:Y:S02]  /*3d560*/  IMAD.MOV.U32 R16, RZ, RZ, R51 ;  /* 0x000000ffff107224 */ /* 0x000fe400078e0033 */
[----:B------:R-:W-:Y:S01]  /*3d570*/  IMAD.MOV.U32 R60, RZ, RZ, R49 ;  /* 0x000000ffff3c7224 */ /* 0x000fe200078e0031 */
[----:B------:R-:W3:Y:S04]  /*3d580*/  LDL.LU.64 R50, [R1+0x2ff0] ;  /* 0x002ff00001327983 */ /* 0x000ee80000300a00 */
[----:B0-----:R-:W3:Y:S04]  /*3d590*/  LDL.LU.64 R48, [R1+0x2fe8] ;  /* 0x002fe80001307983 */ /* 0x001ee80000300a00 */
        /* <DEDUP_REMOVED lines=10> */
[----:B--2---:R-:W-:Y:S02]  /*3d640*/  HMMA.16816.F32.BF16 R4, R44, R18, R36 ;  /* 0x000000122c04723c */ /* 0x004fe40000041824 */
[----:B------:R-:W-:Y:S04]  /*3d650*/  STL.64 [R1+0x2f90], R18 ;  /* 0x002f901201007387 */ /* 0x000fe80000100a00 */
[----:B------:R-:W-:-:S13]  /*3d660*/  STL.64 [R1+0x2f88], R16 ;  /* 0x002f881001007387 */ /* 0x000fda0000100a00 */
[----:B------:R-:W-:Y:S04]  /*3d670*/  STL.64 [R1+0x250], R4 ;  /* 0x0002500401007387 */ /* 0x000fe80000100a00 */
[----:B------:R0:W-:Y:S04]  /*3d680*/  STL.64 [R1+0x258], R6 ;  /* 0x0002580601007387 */ /* 0x0001e80000100a00 */
[----:B------:R-:W3:Y:S01]  /*3d690*/  LDL.LU R36, [R1+0x100] ;  /* 0x0001000001247983 */ /* 0x000ee20000300800 */
[----:B0-----:R-:W-:Y:S01]  /*3d6a0*/  HMMA.16816.F32.BF16 R4, R44, R14, R8 ;  /* 0x0000000e2c04723c */ /* 0x001fe20000041808 */
[----:B------:R-:W-:-:S02]  /*3d6b0*/  IMAD.MOV.U32 R8, RZ, RZ, R54 ;  /* 0x000000ffff087224 */ /* 0x000fc400078e0036 */
        /* <DEDUP_REMOVED lines=14> */
[----:B------:R-:W2:Y:S04]  /*3d7a0*/  LDL.LU R55, [R1+0x2fe0] ;  /* 0x002fe00001377983 */ /* 0x000ea80000300800 */
        /* <DEDUP_REMOVED lines=27> */
[----:B------:R-:W2:Y:S01]  /*3d960*/  LDL.LU R55, [R1+0x2fc8] ;  /* 0x002fc80001377983 */ /* 0x000ea20000300800 */
[----:B---3--:R-:W-:Y:S03]  /*3d970*/  HMMA.16816.F32.BF16 R40, R48, R34, R36 ;  /* 0x000000223028723c */ /* 0x008fe60000041824 */
[----:B------:R-:W-:Y:S04]  /*3d980*/  STL.64 [R1+0x2f70], R10 ;  /* 0x002f700a01007387 */ /* 0x000fe80000100a00 */
[----:B------:R0:W-:Y:S04]  /*3d990*/  STL.64 [R1+0x2f68], R8 ;  /* 0x002f680801007387 */ /* 0x0001e80000100a00 */
[----:B0-----:R-:W3:Y:S04]  /*3d9a0*/  LDL.LU R8, [R1+0xa0] ;  /* 0x0000a00001087983 */ /* 0x001ee80000300800 */
[----:B------:R-:W3:Y:S04]  /*3d9b0*/  LDL.LU R9, [R1+0xa4] ;  /* 0x0000a40001097983 */ /* 0x000ee80000300800 */
[----:B------:R-:W3:Y:S04]  /*3d9c0*/  LDL.LU R10, [R1+0xa8] ;  /* 0x0000a800010a7983 */ /* 0x000ee80000300800 */
[----:B------:R-:W3:Y:S04]  /*3d9d0*/  LDL.LU R11, [R1+0xac] ;  /* 0x0000ac00010b7983 */ /* 0x000ee80000300800 */
[----:B------:R-:W4:Y:S01]  /*3d9e0*/  LDL.LU R36, [R1+0x70] ;  /* 0x0000700001247983 */ /* 0x000f220000300800 */
[----:B--2---:R-:W-:-:S15]  /*3d9f0*/  HMMA.16816.F32.BF16 R44, R44, R54, R56 ;  /* 0x000000362c2c723c */ /* 0x004fde0000041838 */
[----:B------:R-:W-:-:S04]  /*3da00*/  NOP ;  /* 0x0000000000007918 */ /* 0x000fc80000000000 */
[----:B------:R-:W-:Y:S04]  /*3da10*/  STL.64 [R1+0x190], R44 ;  /* 0x0001902c01007387 */ /* 0x000fe80000100a00 */
[----:B------:R-:W-:Y:S04]  /*3da20*/  STL.64 [R1+0x198], R46 ;  /* 0x0001982e01007387 */ /* 0x000fe80000100a00 */
[----:B------:R-:W-:Y:S04]  /*3da30*/  STL.64 [R1+0x100], R40 ;  /* 0x0001002801007387 */ /* 0x000fe80000100a00 */
[----:B------:R-:W-:Y:S04]  /*3da40*/  STL.64 [R1+0x108], R42 ;  /* 0x0001082a01007387 */ /* 0x000fe80000100a00 */
[----:B------:R-:W4:Y:S04]  /*3da50*/  LDL.LU R37, [R1+0x74] ;  /* 0x0000740001257983 */ /* 0x000f280000300800 */
[----:B------:R-:W2:Y:S04]  /*3da60*/  LDL.LU R38, [R1+0x78] ;  /* 0x0000780001267983 */ /* 0x000ea80000300800 */
[----:B------:R-:W2:Y:S01]  /*3da70*/  LDL.LU R39, [R1+0x7c] ;  /* 0x00007c0001277983 */ /* 0x000ea20000300800 */
[C---:B------:R-:W-:Y:S03]  /*3da80*/  HMMA.16816.F32.BF16 R24, R48.reuse, R30, R24 ;  /* 0x0000001e3018723c */ /* 0x040fe60000041818 */
[----:B--2---:R-:W-:Y:S04]  /*3da90*/  STL.64 [R1+0x2f50], R38 ;  /* 0x002f502601007387 */ /* 0x004fe80000100a00 */
[----:B----4-:R0:W-:Y:S04]  /*3daa0*/  STL.64 [R1+0x2f48], R36 ;  /* 0x002f482401007387 */ /* 0x0101e80000100a00 */
        /* <DEDUP_REMOVED lines=100> */
[----:B------:R2:W-:Y:S05]  /*3e0f0*/  STL.64 [R1+0x2ef8], R20 ;  /* 0x002ef81401007387 */ /* 0x0005ea0000100a00 */
[----:B------:R-:W-:Y:S04]  /*3e100*/  STL.64 [R1+0x180], R4 ;  /* 0x0001800401007387 */ /* 0x000fe80000100a00 */
[----:B------:R3:W-:Y:S01]  /*3e110*/  STL.64 [R1+0x188], R6 ;  /* 0x0001880601007387 */ /* 0x0007e20000100a00 */
[C---:B--2---:R-:W-:Y:S08]  /*3e120*/  HMMA.16816.F32.BF16 R20, R8.reuse, R14, R56 ;  /* 0x0000000e0814723c */ /* 0x044ff00000041838 */
[----:B---3--:R-:W-:Y:S01]  /*3e130*/  HMMA.16816.F32.BF16 R4, R8, R18, R48 ;  /* 0x000000120804723c */ /* 0x008fe20000041830 */
[----:B0-----:R-:W-:Y:S04]  /*3e140*/  STL.64 [R1+0x2ef0], R42 ;  /* 0x002ef02a01007387 */ /* 0x001fe80000100a00 */
[----:B------:R-:W-:Y:S04]  /*3e150*/  STL.64 [R1+0x2ee8], R40 ;  /* 0x002ee82801007387 */ /* 0x000fe80000100a00 */
[----:B-1----:R-:W-:Y:S10]  /*3e160*/  STL.64 [R1+0x2e90], R46 ;  /* 0x002e902e01007387 */ /* 0x002ff40000100a00 */
[----:B------:R0:W-:Y:S04]  /*3e170*/  STL.64 [R1+0x230], R4 ;  /* 0x0002300401007387 */ /* 0x0001e80000100a00 */
[----:B------:R1:W-:Y:S04]  /*3e180*/  STL.64 [R1+0x238], R6 ;  /* 0x0002380601007387 */ /* 0x0003e80000100a00 */
[----:B------:R-:W-:Y:S04]  /*3e190*/  STL.64 [R1+0x2e88], R44 ;  /* 0x002e882c01007387 */ /* 0x000fe80000100a00 */
[----:B0-----:R-:W2:Y:S04]  /*3e1a0*/  LDL.LU R4, [R1+0x3c0] ;  /* 0x0003c00001047983 */ /* 0x001ea80000300800 */
[----:B------:R0:W-:Y:S04]  /*3e1b0*/  STL.64 [R1+0x4e0], R20 ;  /* 0x0004e01401007387 */ /* 0x0001e80000100a00 */
[----:B------:R3:W-:Y:S04]  /*3e1c0*/  STL.64 [R1+0x4e8], R22 ;  /* 0x0004e81601007387 */ /* 0x0007e80000100a00 */
[----:B------:R-:W2:Y:S04]  /*3e1d0*/  LDL.LU R5, [R1+0x3c4] ;  /* 0x0003c40001057983 */ /* 0x000ea80000300800 */
[----:B-1----:R-:W2:Y:S04]  /*3e1e0*/  LDL.LU R6, [R1+0x3c8] ;  /* 0x0003c80001067983 */ /* 0x002ea80000300800 */
[----:B------:R-:W2:Y:S04]  /*3e1f0*/  LDL.LU R7, [R1+0x3cc] ;  /* 0x0003cc0001077983 */ /* 0x000ea80000300800 */
[----:B------:R-:W4:Y:S04]  /*3e200*/  LDL.LU R32, [R1+0x360] ;  /* 0x0003600001207983 */ /* 0x000f280000300800 */
[----:B------:R-:W4:Y:S04]  /*3e210*/  LDL.LU R33, [R1+0x364] ;  /* 0x0003640001217983 */ /* 0x000f280000300800 */
[----:B------:R-:W4:Y:S04]  /*3e220*/  LDL.LU R34, [R1+0x368] ;  /* 0x0003680001227983 */ /* 0x000f280000300800 */
[----:B------:R-:W4:Y:S01]  /*3e230*/  LDL.LU R35, [R1+0x36c] ;  /* 0x00036c0001237983 */ /* 0x000f220000300800 */
[----:B------:R-:W1:Y:S03]  /*3e240*/  S2R R59, SR_TID.X ;  /* 0x00000000003b7919 */ /* 0x000e660000002100 */
        /* <DEDUP_REMOVED lines=8> */
[----:B0-----:R-:W2:Y:S04]  /*3e2d0*/  LDL.LU R20, [R1+0x3b0] ;  /* 0x0003b00001147983 */ /* 0x001ea80000300800 */
[----:B------:R-:W2:Y:S04]  /*3e2e0*/  LDL.LU R21, [R1+0x3b4] ;  /* 0x0003b40001157983 */ /* 0x000ea80000300800 */
[----:B---3--:R-:W3:Y:S04]  /*3e2f0*/  LDL.LU R22, [R1+0x3b8] ;  /* 0x0003b80001167983 */ /* 0x008ee80000300800 */
[----:B------:R-:W3:Y:S04]  /*3e300*/  LDL.LU R23, [R1+0x3bc] ;  /* 0x0003bc0001177983 */ /* 0x000ee80000300800 */
[----:B------:R-:W2:Y:S04]  /*3e310*/  LDL.LU R40, [R1+0x3a0] ;  /* 0x0003a00001287983 */ /* 0x000ea80000300800 */
[----:B------:R-:W2:Y:S04]  /*3e320*/  LDL.LU R41, [R1+0x3a4] ;  /* 0x0003a40001297983 */ /* 0x000ea80000300800 */
[----:B------:R-:W2:Y:S04]  /*3e330*/  LDL.LU R42, [R1+0x3a8] ;  /* 0x0003a800012a7983 */ /* 0x000ea80000300800 */
[----:B------:R-:W2:Y:S04]  /*3e340*/  LDL.LU R43, [R1+0x3ac] ;  /* 0x0003ac00012b7983 */ /* 0x000ea80000300800 */
[----:B------:R-:W2:Y:S04]  /*3e350*/  LDL.LU R56, [R1+0x340] ;  /* 0x0003400001387983 */ /* 0x000ea80000300800 */
[----:B------:R-:W2:Y:S04]  /*3e360*/  LDL.LU R57, [R1+0x344] ;  /* 0x0003440001397983 */ /* 0x000ea80000300800 */
[----:B------:R-:W2:Y:S01]  /*3e370*/  LDL.LU R58, [R1+0x348] ;  /* 0x00034800013a7983 */ /* 0x000ea20000300800 */
[C---:B-1----:R-:W-:Y:S01]  /*3e380*/  LOP3.LUT R51, R59.reuse, 0x7, RZ, 0xc0, !PT ;  /* 0x000000073b337812 */ /* 0x042fe200078ec0ff */
[----:B------:R-:W-:-:S04]  /*3e390*/  IMAD.SHL.U32 R49, R59, 0x2, RZ ;  /* 0x000000023b317824 */ /* 0x000fc800078e00ff */
[----:B------:R-:W-:Y:S02]  /*3e3a0*/  IMAD R51, R51, 0x110, RZ ;  /* 0x0000011033337824 */ /* 0x000fe400078e02ff */
[----:B------:R-:W-:Y:S02]  /*3e3b0*/  IMAD.SHL.U32 R50, R59, 0x80, RZ ;  /* 0x000000803b327824 */ /* 0x000fe400078e00ff */
[----:B------:R-:W2:Y:S04]  /*3e3c0*/  LDL.LU R59, [R1+0x34c] ;  /* 0x00034c00013b7983 */ /* 0x000ea80000300800 */
[----:B------:R-:W2:Y:S01]  /*3e3d0*/  LDL.LU R44, [R1+0x350] ;  /* 0x00035000012c7983 */ /* 0x000ea20000300800 */
[----:B------:R-:W-:-:S03]  /*3e3e0*/  LOP3.LUT R51, R51, 0x10, R49, 0x78, !PT ;  /* 0x0000001033337812 */ /* 0x000fc600078e7831 */
[----:B------:R-:W2:Y:S04]  /*3e3f0*/  LDL.LU R45, [R1+0x354] ;  /* 0x00035400012d7983 */ /* 0x000ea80000300800 */
[----:B------:R-:W2:Y:S04]  /*3e400*/  LDL.LU R46, [R1+0x358] ;  /* 0x00035800012e7983 */ /* 0x000ea80000300800 */
[----:B------:R-:W2:Y:S01]  /*3e410*/  LDL.LU R47, [R1+0x35c] ;  /* 0x00035c00012f7983 */ /* 0x000ea20000300800 */
[----:B------:R-:W-:-:S04]  /*3e420*/  LOP3.LUT R51, R51, 0x800, R50, 0xf8, !PT ;  /* 0x0000080033337812 */ /* 0x000fc800078ef832 */
[----:B------:R-:W-:-:S06]  /*3e430*/  LOP3.LUT R51, R51, 0x60, RZ, 0x3c, !PT ;  /* 0x0000006033337812 */ /* 0x000fcc00078e3cff */
[----:B------:R-:W0:Y:S04]  /*3e440*/  LDSM.16.MT88.4 R48, [R51+UR5+0x3000] ;  /* 0x003000053330783b */ /* 0x000e280008004200 */
[----:B0-----:R-:W-:Y:S04]  /*3e450*/  STL.64 [R1+0x2e18], R50 ;  /* 0x002e183201007387 */ /* 0x001fe80000100a00 */
[----:B------:R0:W-:Y:S04]  /*3e460*/  STL.64 [R1+0x2e10], R48 ;  /* 0x002e103001007387 */ /* 0x0001e80000100a00 */
[----:B0-----:R-:W2:Y:S04]  /*3e470*/  LDL.LU R48, [R1+0x2e0] ;  /* 0x0002e00001307983 */ /* 0x001ea80000300800 */
[----:B------:R-:W2:Y:S04]  /*3e480*/  LDL.LU R49, [R1+0x2e4] ;  /* 0x0002e40001317983 */ /* 0x000ea80000300800 */
[----:B------:R-:W2:Y:S04]  /*3e490*/  LDL.LU R50, [R1+0x2e8] ;  /* 0x0002e80001327983 */ /* 0x000ea80000300800 */
[----:B------:R-:W2:Y:S01]  /*3e4a0*/  LDL.LU R51, [R1+0x2ec] ;  /* 0x0002ec0001337983 */ /* 0x000ea20000300800 */
[----:B----4-:R-:W-:Y:S03]  /*3e4b0*/  HMMA.16816.F32.BF16 R8, R8, R54, R32 ;  /* 0x000000360808723c */ /* 0x010fe60000041820 */
[----:B------:R-:W2:Y:S04]  /*3e4c0*/  LDL.LU.64 R34, [R1+0x2f40] ;  /* 0x002f400001227983 */ /* 0x000ea80000300a00 */
[----:B------:R-:W4:-:S12]  /*3e4d0*/  LDL.LU.64 R32, [R1+0x2f38] ;  /* 0x002f380001207983 */ /* 0x000f180000300a00 */
        /* <DEDUP_REMOVED lines=41> */
[----:B------:R-:W4:Y:S04]  /*3e770*/  LDL.LU.64 R20, [R1+0x2ef8] ;  /* 0x002ef80001147983 */ /* 0x000f280000300a00 */
[----:B------:R-:W-:Y:S04]  /*3e780*/  STL.64 [R1+0x2ee0], R6 ;  /* 0x002ee00601007387 */ /* 0x000fe80000100a00 */
[----:B--2---:R0:W-:Y:S04]  /*3e790*/  STL.64 [R1+0x2ed8], R4 ;  /* 0x002ed80401007387 */ /* 0x0041e80000100a00 */
[----:B0-----:R-:W2:Y:S04]  /*3e7a0*/  LDL.LU R4, [R1+0x390] ;  /* 0x0003900001047983 */ /* 0x001ea80000300800 */
[----:B------:R-:W2:Y:S04]  /*3e7b0*/  LDL.LU R5, [R1+0x394] ;  /* 0x0003940001057983 */ /* 0x000ea80000300800 */
[----:B------:R-:W2:Y:S04]  /*3e7c0*/  LDL.LU R6, [R1+0x398] ;  /* 0x0003980001067983 */ /* 0x000ea80000300800 */
[----:B------:R-:W2:Y:S01]  /*3e7d0*/  LDL.LU R7, [R1+0x39c] ;  /* 0x00039c0001077983 */ /* 0x000ea20000300800 */
[C---:B---3--:R-:W-:Y:S08]  /*3e7e0*/  HMMA.16816.F32.BF16 R40, R36.reuse, R22, R40 ;  /* 0x000000162428723c */ /* 0x048ff00000041828 */
[C---:B--2---:R-:W-:Y:S11]  /*3e7f0*/  HMMA.16816.F32.BF16 R4, R36.reuse, R18, R4 ;  /* 0x000000122404723c */ /* 0x044ff60000041804 */
[----:B------:R-:W-:Y:S04]  /*3e800*/  STL.64 [R1+0x480], R40 ;  /* 0x0004802801007387 */ /* 0x000fe80000100a00 */
[----:B------:R0:W-:Y:S04]  /*3e810*/  STL.64 [R1+0x488], R42 ;  /* 0x0004882a01007387 */ /* 0x0001e80000100a00 */
[----:B0-----:R-:W2:Y:S04]  /*3e820*/  LDL.LU.64 R42, [R1+0x2ef0] ;  /* 0x002ef000012a7983 */ /* 0x001ea80000300a00 */
[----:B------:R-:W2:Y:S04]  /*3e830*/  LDL.LU.64 R40, [R1+0x2ee8] ;  /* 0x002ee80001287983 */ /* 0x000ea80000300a00 */
[----:B------:R-:W-:Y:S04]  /*3e840*/  STL.64 [R1+0x2ed0], R22 ;  /* 0x002ed01601007387 */ /* 0x000fe80000100a00 */
[----:B----4-:R-:W-:Y:S04]  /*3e850*/  STL.64 [R1+0x2ec8], R20 ;  /* 0x002ec81401007387 */ /* 0x010fe80000100a00 */
        /* <DEDUP_REMOVED lines=12> */
[----:B------:R-:W-:Y:S04]  /*3e920*/  STL.64 [R1+0x2e0], R4 ;  /* 0x0002e00401007387 */ /* 0x000fe80000100a00 */
[----:B------:R0:W-:Y:S04]  /*3e930*/  STL.64 [R1+0x2e8], R6 ;  /* 0x0002e80601007387 */ /* 0x0001e80000100a00 */
[----:B------:R-:W3:Y:S04]  /*3e940*/  LDL.LU R36, [R1+0x10] ;  /* 0x0000100001247983 */ /* 0x000ee80000300800 */
[----:B------:R-:W3:Y:S04]  /*3e950*/  LDL.LU R37, [R1+0x14] ;  /* 0x0000140001257983 */ /* 0x000ee80000300800 */
[----:B------:R-:W4:Y:S04]  /*3e960*/  LDL.LU R38, [R1+0x18] ;  /* 0x0000180001267983 */ /* 0x000f280000300800 */
[----:B------:R-:W4:Y:S01]  /*3e970*/  LDL.LU R39, [R1+0x1c] ;  /* 0x00001c0001277983 */ /* 0x000f220000300800 */
[C---:B--2---:R-:W-:Y:S08]  /*3e980*/  HMMA.16816.F32.BF16 R12, R40.reuse, R34, R44 ;  /* 0x00000022280c723c */ /* 0x044ff0000004182c */
[C---:B0-----:R-:W-:Y:S01]  /*3e990*/  HMMA.16816.F32.BF16 R4, R40.reuse, R30, R56 ;  /* 0x0000001e2804723c */ /* 0x041fe20000041838 */
[----:B----4-:R-:W-:Y:S04]  /*3e9a0*/  STL.64 [R1+0x2db8], R38 ;  /* 0x002db82601007387 */ /* 0x010fe80000100a00 */
[----:B---3--:R0:W-:Y:S04]  /*3e9b0*/  STL.64 [R1+0x2db0], R36 ;  /* 0x002db02401007387 */ /* 0x0081e80000100a00 */
[----:B------:R-:W2:Y:S04]  /*3e9c0*/  LDL.LU R8, [R1+0x110] ;  /* 0x0001100001087983 */ /* 0x000ea80000300800 */
[----:B------:R-:W-:Y:S04]  /*3e9d0*/  STL.64 [R1+0x460], R12 ;  /* 0x0004600c01007387 */ /* 0x000fe80000100a00 */
[----:B------:R-:W-:Y:S04]  /*3e9e0*/  STL.64 [R1+0x468], R14 ;  /* 0x0004680e01007387 */ /* 0x000fe80000100a00 */
[----:B------:R-:W-:Y:S04]  /*3e9f0*/  STL.64 [R1+0x450], R4 ;  /* 0x0004500401007387 */ /* 0x000fe80000100a00 */
[----:B------:R-:W-:Y:S04]  /*3ea00*/  STL.64 [R1+0x458], R6 ;  /* 0x0004580601007387 */ /* 0x000fe80000100a00 */
        /* <DEDUP_REMOVED lines=79> */
[----:B----4-:R-:W-:Y:S04]  /*3ef00*/  STL.64 [R1+0x2e68], R50 ;  /* 0x002e683201007387 */ /* 0x010fe80000100a00 */
[----:B--2---:R0:W-:Y:S04]  /*3ef10*/  STL.64 [R1+0x2e60], R48 ;  /* 0x002e603001007387 */ /* 0x0041e80000100a00 */
[----:B0-----:R-:W2:Y:S04]  /*3ef20*/  LDL.LU R48, [R1+0x1f0] ;  /* 0x0001f00001307983 */ /* 0x001ea80000300800 */
[----:B------:R-:W2:Y:S04]  /*3ef30*/  LDL.LU R49, [R1+0x1f4] ;  /* 0x0001f40001317983 */ /* 0x000ea80000300800 */
[----:B------:R-:W4:Y:S04]  /*3ef40*/  LDL.LU R50, [R1+0x1f8] ;  /* 0x0001f80001327983 */ /* 0x000f280000300800 */
[----:B------:R-:W4:Y:S01]  /*3ef50*/  LDL.LU R51, [R1+0x1fc] ;  /* 0x0001fc0001337983 */ /* 0x000f220000300800 */
[C---:B---3--:R-:W-:Y:S03]  /*3ef60*/  HMMA.16816.F32.BF16 R4, R40.reuse, R26, R4 ;  /* 0x0000001a2804723c */ /* 0x048fe60000041804 */
[----:B----4-:R-:W-:Y:S04]  /*3ef70*/  STL.64 [R1+0x2e78], R50 ;  /* 0x002e783201007387 */ /* 0x010fe80000100a00 */
[----:B--2---:R0:W-:Y:S04]  /*3ef80*/  STL.64 [R1+0x2e70], R48 ;  /* 0x002e703001007387 */ /* 0x0041e80000100a00 */
[----:B0-----:R-:W2:Y:S04]  /*3ef90*/  LDL.LU R48, [R1+0x200] ;  /* 0x0002000001307983 */ /* 0x001ea80000300800 */
[----:B------:R-:W2:Y:S04]  /*3efa0*/  LDL.LU R49, [R1+0x204] ;  /* 0x0002040001317983 */ /* 0x000ea80000300800 */
[----:B------:R-:W2:Y:S04]  /*3efb0*/  LDL.LU R50, [R1+0x208] ;  /* 0x0002080001327983 */ /* 0x000ea80000300800 */
[----:B------:R-:W2:Y:S04]  /*3efc0*/  LDL.LU R51, [R1+0x20c] ;  /* 0x00020c0001337983 */ /* 0x000ea80000300800 */
[----:B------:R-:W-:Y:S04]  /*3efd0*/  STL.64 [R1+0x2e08], R10 ;  /* 0x002e080a01007387 */ /* 0x000fe80000100a00 */
[----:B------:R0:W-:Y:S04]  /*3efe0*/  STL.64 [R1+0x2e00], R8 ;  /* 0x002e000801007387 */ /* 0x0001e80000100a00 */
[----:B0-----:R-:W3:Y:S04]  /*3eff0*/  LDL.LU R8, [R1+0x170] ;  /* 0x0001700001087983 */ /* 0x001ee80000300800 */
[----:B------:R-:W3:Y:S04]  /*3f000*/  LDL.LU R9, [R1+0x174] ;  /* 0x0001740001097983 */ /* 0x000ee80000300800 */
[----:B------:R-:W3:Y:S04]  /*3f010*/  LDL.LU R10, [R1+0x178] ;  /* 0x00017800010a7983 */ /* 0x000ee80000300800 */
[----:B------:R-:W3:Y:S04]  /*3f020*/  LDL.LU R11, [R1+0x17c] ;  /* 0x00017c00010b7983 */ /* 0x000ee80000300800 */
        /* <DEDUP_REMOVED lines=36> */
[----:B--2---:R-:W-:Y:S03]  /*3f270*/  HMMA.16816.F32.BF16 R40, R40, R54, R44 ;  /* 0x000000362828723c */ /* 0x004fe6000004182c */
[----:B------:R-:W2:Y:S04]  /*3f280*/  LDL.LU.64 R46, [R1+0x2e90] ;  /* 0x002e9000012e7983 */ /* 0x000ea80000300a00 */
[----:B------:R-:W2:-:S12]  /*3f290*/  LDL.LU.64 R44, [R1+0x2e88] ;  /* 0x002e8800012c7983 */ /* 0x000e980000300a00 */
[----:B------:R0:W-:Y:S04]  /*3f2a0*/  STL.64 [R1+0x220], R40 ;  /* 0x0002202801007387 */ /* 0x0001e80000100a00 */
[----:B------:R1:W-:Y:S04]  /*3f2b0*/  STL.64 [R1+0x228], R42 ;  /* 0x0002282a01007387 */ /* 0x0003e80000100a00 */
[----:B0-----:R-:W3:Y:S04]  /*3f2c0*/  LDL.LU R40, [R1+0x210] ;  /* 0x0002100001287983 */ /* 0x001ee80000300800 */
[----:B------:R-:W3:Y:S04]  /*3f2d0*/  LDL.LU R41, [R1+0x214] ;  /* 0x0002140001297983 */ /* 0x000ee80000300800 */
[----:B-1----:R-:W3:Y:S04]  /*3f2e0*/  LDL.LU R42, [R1+0x218] ;  /* 0x00021800012a7983 */ /* 0x002ee80000300800 */
[----:B------:R-:W3:Y:S01]  /*3f2f0*/  LDL.LU R43, [R1+0x21c] ;  /* 0x00021c00012b7983 */ /* 0x000ee20000300800 */
[C---:B--2---:R-:W-:Y:S08]  /*3f300*/  HMMA.16816.F32.BF16 R48, R44.reuse, R30, R48 ;  /* 0x0000001e2c30723c */ /* 0x044ff00000041830 */
[----:B---3--:R-:W-:-:S15]  /*3f310*/  HMMA.16816.F32.BF16 R40, R44, R34, R40 ;  /* 0x000000222c28723c */ /* 0x008fde0000041828 */
[----:B------:R-:W-:-:S04]  /*3f320*/  NOP ;  /* 0x0000000000007918 */ /* 0x000fc80000000000 */
[----:B------:R0:W-:Y:S04]  /*3f330*/  STL.64 [R1+0x210], R40 ;  /* 0x0002102801007387 */ /* 0x0001e80000100a00 */
[----:B------:R1:W-:Y:S04]  /*3f340*/  STL.64 [R1+0x218], R42 ;  /* 0x0002182a01007387 */ /* 0x0003e80000100a00 */
[----:B0-----:R-:W2:Y:S04]  /*3f350*/  LDL.LU R40, [R1] ;  /* 0x0000000001287983 */ /* 0x001ea80000300800 */
[----:B------:R-:W2:Y:S01]  /*3f360*/  LDL.LU R41, [R1+0x4] ;  /* 0x0000040001297983 */ /* 0x000ea20000300800 */
[----:B-1----:R-:W-:-:S03]  /*3f370*/  IMAD.MOV.U32 R42, RZ, RZ, R0 ;  /* 0x000000ffff2a7224 */ /* 0x002fc600078e0000 */
[----:B------:R-:W3:Y:S04]  /*3f380*/  LDL.LU R0, [R1+0x2e80] ;  /* 0x002e800001007983 */ /* 0x000ee80000300800 */
        /* <DEDUP_REMOVED lines=21> */
[----:B------:R-:W2:Y:S01]  /*3f4e0*/  LDL.LU.64 R48, [R1+0x2e40] ;  /* 0x002e400001307983 */ /* 0x000ea20000300a00 */
[----:B------:R-:W-:Y:S01]  /*3f4f0*/  IMAD.MOV.U32 R43, RZ, RZ, R61 ;  /* 0x000000ffff2b7224 */ /* 0x000fe200078e003d */
[----:B--2---:R-:W-:-:S15]  /*3f500*/  HMMA.16816.F32.BF16 R48, R44, R18, R48 ;  /* 0x000000122c30723c */ /* 0x004fde0000041830 */
[----:B------:R-:W-:-:S04]  /*3f510*/  NOP ;  /* 0x0000000000007918 */ /* 0x000fc80000000000 */
[----:B------:R-:W-:Y:S04]  /*3f520*/  STL.64 [R1+0x1c0], R48 ;  /* 0x0001c03001007387 */ /* 0x000fe80000100a00 */
[----:B------:R0:W-:Y:S01]  /*3f530*/  STL [R1+0x1c8], R50 ;  /* 0x0001c83201007387 */ /* 0x0001e20000100800 */
[----:B------:R-:W-:-:S03]  /*3f540*/  IMAD.MOV.U32 R61, RZ, RZ, R51 ;  /* 0x000000ffff3d7224 */ /* 0x000fc600078e0033 */
        /* <DEDUP_REMOVED lines=15> */
[----:B-1----:R-:W3:Y:S01]  /*3f640*/  LDL.LU R46, [R1+0x28] ;  /* 0x00002800012e7983 */ /* 0x002ee20000300800 */
        /* <DEDUP_REMOVED lines=40> */
[----:B0-----:R-:W4:Y:S04]  /*3f8d0*/  LDL.LU.64 R10, [R1+0x2da8] ;  /* 0x002da800010a7983 */ /* 0x001f280000300a00 */
[----:B------:R-:W4:Y:S01]  /*3f8e0*/  LDL.LU.64 R8, [R1+0x2da0] ;  /* 0x002da00001087983 */ /* 0x000f220000300a00 */
[----:B------:R-:W-:Y:S03]  /*3f8f0*/  HMMA.16816.F32.BF16 R48, R48, R54, R56 ;  /* 0x000000363030723c */ /* 0x000fe60000041838 */
[----:B------:R-:W2:Y:S04]  /*3f900*/  LDL.LU.64 R58, [R1+0x2d98] ;  /* 0x002d9800013a7983 */ /* 0x000ea80000300a00 */
[----:B------:R-:W2:Y:S01]  /*3f910*/  LDL.LU.64 R56, [R1+0x2d90] ;  /* 0x002d900001387983 */ /* 0x000ea20000300a00 */
[----:B---3--:R-:W-:-:S11]  /*3f920*/  IMAD.MOV.U32 R47, RZ, RZ, R0 ;  /* 0x000000ffff2f7224 */ /* 0x008fd600078e0000 */
[----:B------:R2:W-:Y:S04]  /*3f930*/  STL.64 [R1+0x40], R48 ;  /* 0x0000403001007387 */ /* 0x0005e80000100a00 */
[----:B------:R0:W-:Y:S01]  /*3f940*/  STL.64 [R1+0x48], R50 ;  /* 0x0000483201007387 */ /* 0x0001e20000100a00 */
[C---:B----4-:R-:W-:Y:S08]  /*3f950*/  HMMA.16816.F32.BF16 R36, R8.reuse, R30, R36 ;  /* 0x0000001e0824723c */ /* 0x050ff00000041824 */
[----:B------:R-:W-:Y:S01]  /*3f960*/  HMMA.16816.F32.BF16 R44, R8, R34, R44 ;  /* 0x00000022082c723c */ /* 0x000fe2000004182c */
[----:B--2---:R-:W-:-:S02]  /*3f970*/  IMAD.MOV.U32 R48, RZ, RZ, R56 ;  /* 0x000000ffff307224 */ /* 0x004fc400078e0038 */
[----:B------:R-:W-:Y:S02]  /*3f980*/  IMAD.MOV.U32 R49, RZ, RZ, R57 ;  /* 0x000000ffff317224 */ /* 0x000fe400078e0039 */
[----:B0-----:R-:W-:Y:S02]  /*3f990*/  IMAD.MOV.U32 R50, RZ, RZ, R58 ;  /* 0x000000ffff327224 */ /* 0x001fe400078e003a */
[----:B------:R-:W-:-:S04]  /*3f9a0*/  IMAD.MOV.U32 R51, RZ, RZ, R59 ;  /* 0x000000ffff337224 */ /* 0x000fc800078e003b */
[----:B------:R0:W-:Y:S08]  /*3f9b0*/  STL.64 [R1+0x10], R36 ;  /* 0x0000102401007387 */ /* 0x0001f00000100a00 */
[----:B------:R-:W-:Y:S04]  /*3f9c0*/  STL.64 [R1+0x20], R44 ;  /* 0x0000202c01007387 */ /* 0x000fe80000100a00 */
[----:B------:R-:W-:Y:S04]  /*3f9d0*/  STL.64 [R1+0x28], R46 ;  /* 0x0000282e01007387 */ /* 0x000fe80000100a00 */
[----:B------:R1:W-:Y:S04]  /*3f9e0*/  STL [R1+0x18], R38 ;  /* 0x0000182601007387 */ /* 0x0003e80000100800 */
[----:B------:R-:W2:Y:S04]  /*3f9f0*/  LDL.LU R30, [R1+0x1a8] ;  /* 0x0001a800011e7983 */ /* 0x000ea80000300800 */
[----:B------:R-:W2:Y:S04]  /*3fa00*/  LDL.LU R31, [R1+0x1ac] ;  /* 0x0001ac00011f7983 */ /* 0x000ea80000300800 */
[----:B------:R-:W3:Y:S04]  /*3fa10*/  LDL.LU R56, [R1+0x2d88] ;  /* 0x002d880001387983 */ /* 0x000ee80000300800 */
[----:B------:R-:W3:Y:S04]  /*3fa20*/  LDL.LU R57, [R1+0x2d84] ;  /* 0x002d840001397983 */ /* 0x000ee80000300800 */
[----:B------:R-:W3:Y:S04]  /*3fa30*/  LDL.LU R58, [R1+0x2d80] ;  /* 0x002d8000013a7983 */ /* 0x000ee80000300800 */
[----:B------:R-:W3:Y:S01]  /*3fa40*/  LDL.LU R59, [R1+0x2d7c] ;  /* 0x002d7c00013b7983 */ /* 0x000ee20000300800 */
[----:B------:R-:W-:Y:S01]  /*3fa50*/  HMMA.16816.F32.BF16 R40, R8, R26, R40 ;  /* 0x0000001a0828723c */ /* 0x000fe20000041828 */
[----:B------:R-:W-:-:S05]  /*3fa60*/  IMAD.MOV.U32 R0, RZ, RZ, R39 ;  /* 0x000000ffff007224 */ /* 0x000fca00078e0027 */
[----:B------:R-:W-:Y:S04]  /*3fa70*/  STL [R1+0x2bf8], R0 ;  /* 0x002bf80001007387 */ /* 0x000fe80000100800 */
[----:B0-----:R-:W4:Y:S09]  /*3fa80*/  LDL.LU R36, [R1+0x2b0] ;  /* 0x0002b00001247983 */ /* 0x001f320000300800 */
[----:B------:R-:W-:Y:S04]  /*3fa90*/  STL.64 [R1], R40 ;  /* 0x0000002801007387 */ /* 0x000fe80000100a00 */
[----:B------:R3:W-:Y:S04]  /*3faa0*/  STL.64 [R1+0x8], R42 ;  /* 0x0000082a01007387 */ /* 0x0007e80000100a00 */
[----:B------:R-:W4:Y:S01]  /*3fab0*/  LDL.LU R37, [R1+0x2b4] ;  /* 0x0002b40001257983 */ /* 0x000f220000300800 */
[----:B------:R-:W0:Y:S01]  /*3fac0*/  S2R R39, SR_TID.X ;  /* 0x0000000000277919 */ /* 0x000e220000002100 */
[----:B-1----:R-:W1:Y:S01]  /*3fad0*/  S2R R38, SR_TID.X ;  /* 0x0000000000267919 */ /* 0x002e620000002100 */
[----:B---3--:R-:W-:Y:S01]  /*3fae0*/  HMMA.16816.F32.BF16 R40, R8, R6, R56 ;  /* 0x000000060828723c */ /* 0x008fe20000041838 */
[----:B------:R-:W-:-:S15]  /*3faf0*/  IMAD.MOV.U32 R56, RZ, RZ, R3 ;  /* 0x000000ffff387224 */ /* 0x000fde00078e0003 */
[----:B------:R-:W-:-:S03]  /*3fb00*/  NOP ;  /* 0x0000000000007918 */ /* 0x000fc60000000000 */
[----:B------:R-:W-:Y:S04]  /*3fb10*/  STL [R1+0x3fc], R43 ;  /* 0x0003fc2b01007387 */ /* 0x000fe80000100800 */
[----:B------:R-:W3:Y:S04]  /*3fb20*/  LDL.LU R3, [R1+0x2d78] ;  /* 0x002d780001037983 */ /* 0x000ee80000300800 */
[----:B------:R-:W4:Y:S04]  /*3fb30*/  LDL.LU R57, [R1+0x2c4] ;  /* 0x0002c40001397983 */ /* 0x000f280000300800 */
[----:B------:R-:W4:Y:S04]  /*3fb40*/  LDL.LU R58, [R1+0x2c8] ;  /* 0x0002c800013a7983 */ /* 0x000f280000300800 */
[----:B------:R-:W4:Y:S01]  /*3fb50*/  LDL.LU R59, [R1+0x2cc] ;  /* 0x0002cc00013b7983 */ /* 0x000f220000300800 */
[----:B0-----:R-:W-:Y:S01]  /*3fb60*/  LOP3.LUT R39, R39, 0x7, RZ, 0xc0, !PT ;  /* 0x0000000727277812 */ /* 0x001fe200078ec0ff */
[----:B-1----:R-:W-:-:S04]  /*3fb70*/  IMAD.SHL.U32 R38, R38, 0x2, RZ ;  /* 0x0000000226267824 */ /* 0x002fc800078e00ff */
[----:B------:R-:W-:-:S05]  /*3fb80*/  IMAD R39, R39, 0x110, RZ ;  /* 0x0000011027277824 */ /* 0x000fca00078e02ff */
[----:B------:R-:W-:Y:S01]  /*3fb90*/  LOP3.LUT R47, R39, 0x30, R38, 0x78, !PT ;  /* 0x00000030272f7812 */ /* 0x000fe200078e7826 */
[----:B------:R-:W-:Y:S02]  /*3fba0*/  IMAD.MOV.U32 R38, RZ, RZ, R53 ;  /* 0x000000ffff267224 */ /* 0x000fe400078e0035 */
[----:B------:R-:W-:Y:S02]  /*3fbb0*/  IMAD.MOV.U32 R39, RZ, RZ, R52 ;  /* 0x000000ffff277224 */ /* 0x000fe400078e0034 */
[----:B------:R-:W-:Y:S02]  /*3fbc0*/  IMAD.MOV.U32 R52, RZ, RZ, R40 ;  /* 0x000000ffff347224 */ /* 0x000fe400078e0028 */
[----:B------:R-:W-:Y:S02]  /*3fbd0*/  IMAD.MOV.U32 R53, RZ, RZ, R41 ;  /* 0x000000ffff357224 */ /* 0x000fe400078e0029 */
[----:B------:R-:W-:Y:S02]  /*3fbe0*/  IMAD.MOV.U32 R40, RZ, RZ, R33 ;  /* 0x000000ffff287224 */ /* 0x000fe400078e0021 */
[----:B------:R-:W-:-:S02]  /*3fbf0*/  IMAD.MOV.U32 R41, RZ, RZ, R32 ;  /* 0x000000ffff297224 */ /* 0x000fc400078e0020 */
[----:B------:R-:W0:Y:S01]  /*3fc00*/  LDSM.16.M88.4 R32, [R47+UR5+0x8080] ;  /* 0x008080052f20783b */ /* 0x000e220008000200 */
[C---:B--2---:R-:W-:Y:S08]  /*3fc10*/  HMMA.16816.F32.BF16 R28, R8.reuse, R22, R28 ;  /* 0x00000016081c723c */ /* 0x044ff0000004181c */
[----:B------:R-:W-:Y:S01]  /*3fc20*/  HMMA.16816.F32.BF16 R48, R8, R14, R48 ;  /* 0x0000000e0830723c */ /* 0x000fe20000041830 */
[----:B0-----:R-:W-:Y:S04]  /*3fc30*/  STL [R1+0x2b4c], R34 ;  /* 0x002b4c2201007387 */ /* 0x001fe80000100800 */
[----:B------:R-:W-:Y:S06]  /*3fc40*/  STL [R1+0x2b48], R35 ;  /* 0x002b482301007387 */ /* 0x000fec0000100800 */
[----:B------:R-:W-:Y:S04]  /*3fc50*/  STL.64 [R1+0x1a0], R28 ;  /* 0x0001a01c01007387 */ /* 0x000fe80000100a00 */
[----:B------:R-:W-:Y:S01]  /*3fc60*/  STL.64 [R1+0x1a8], R30 ;  /* 0x0001a81e01007387 */ /* 0x000fe20000100a00 */
[----:B------:R-:W-:-:S02]  /*3fc70*/  IMAD.MOV.U32 R0, RZ, RZ, R42 ;  /* 0x000000ffff007224 */ /* 0x000fc400078e002a */
[----:B------:R-:W-:Y:S02]  /*3fc80*/  IMAD.MOV.U32 R42, RZ, RZ, R5 ;  /* 0x000000ffff2a7224 */ /* 0x000fe400078e0005 */
[----:B------:R-:W-:Y:S01]  /*3fc90*/  IMAD.MOV.U32 R43, RZ, RZ, R4 ;  /* 0x000000ffff2b7224 */ /* 0x000fe200078e0004 */
[----:B------:R-:W-:Y:S04]  /*3fca0*/  LDSM.16.M88.4 R28, [R47+UR5+0x8880] ;  /* 0x008880052f1c783b */ /* 0x000fe80008000200 */
[----:B---3--:R-:W-:Y:S01]  /*3fcb0*/  LDSM.16.MT88.4 R4, [R3+UR5+0x4000] ;  /* 0x004000050304783b */ /* 0x008fe20008004200 */
[----:B----4-:R-:W-:-:S15]  /*3fcc0*/  HMMA.16816.F32.BF16 R56, R8, R18, R56 ;  /* 0x000000120838723c */ /* 0x010fde0000041838 */
[----:B------:R-:W-:-:S04]  /*3fcd0*/  NOP ;  /* 0x0000000000007918 */ /* 0x000fc80000000000 */
[----:B------:R-:W-:Y:S04]  /*3fce0*/  STL.64 [R1+0x2c0], R56 ;  /* 0x0002c03801007387 */ /* 0x000fe80000100a00 */
[----:B------:R0:W-:Y:S02]  /*3fcf0*/  STL.64 [R1+0x2c8], R58 ;  /* 0x0002c83a01007387 */ /* 0x0001e40000100a00 */
[----:B0-----:R-:W-:Y:S02]  /*3fd00*/  IMAD.MOV.U32 R58, RZ, RZ, R21 ;  /* 0x000000ffff3a7224 */ /* 0x001fe400078e0015 */
[----:B------:R-:W-:Y:S02]  /*3fd10*/  IMAD.MOV.U32 R59, RZ, RZ, R20 ;  /* 0x000000ffff3b7224 */ /* 0x000fe400078e0014 */
[----:B------:R-:W0:Y:S01]  /*3fd20*/  LDSM.16.M88.4 R20, [R47+UR5+0x9880] ;  /* 0x009880052f14783b */ /* 0x000e220008000200 */
[----:B------:R-:W-:Y:S01]  /*3fd30*/  HMMA.16816.F32.BF16 R8, R8, R54, R36 ;  /* 0x000000360808723c */ /* 0x000fe20000041824 */
[----:B------:R-:W-:-:S02]  /*3fd40*/  IMAD.MOV.U32 R38, RZ, RZ, R13 ;  /* 0x000000ffff267224 */ /* 0x000fc400078e000d */
[----:B------:R-:W-:Y:S02]  /*3fd50*/  IMAD.MOV.U32 R39, RZ, RZ, R12 ;  /* 0x000000ffff277224 */ /* 0x000fe400078e000c */
[----:B------:R-:W-:Y:S04]  /*3fd60*/  LDSM.16.M88.4 R12, [R47+UR5+0xa880] ;  /* 0x00a880052f0c783b */ /* 0x000fe80008000200 */
[----:B0-----:R-:W-:Y:S04]  /*3fd70*/  STL [R1+0x2b24], R22 ;  /* 0x002b241601007387 */ /* 0x001fe80000100800 */
[----:B------:R-:W-:Y:S04]  /*3fd80*/  STL [R1+0x2b20], R23 ;  /* 0x002b201701007387 */ /* 0x000fe80000100800 */
[----:B------:R0:W-:Y:S04]  /*3fd90*/  STL.64 [R1+0x3e0], R48 ;  /* 0x0003e03001007387 */ /* 0x0001e80000100a00 */
[----:B------:R1:W-:Y:S04]  /*3fda0*/  STL.64 [R1+0x3e8], R50 ;  /* 0x0003e83201007387 */ /* 0x0003e80000100a00 */
[----:B0-----:R-:W2:Y:S01]  /*3fdb0*/  LDL.LU R48, [R1+0x280] ;  /* 0x0002800001307983 */ /* 0x001ea20000300800 */
[----:B-1----:R-:W-:-:S02]  /*3fdc0*/  IMAD.MOV.U32 R50, RZ, RZ, R17 ;  /* 0x000000ffff327224 */ /* 0x002fc400078e0011 */
[----:B------:R-:W-:Y:S02]  /*3fdd0*/  IMAD.MOV.U32 R51, RZ, RZ, R16 ;  /* 0x000000ffff337224 */ /* 0x000fe400078e0010 */
[----:B------:R-:W0:Y:S01]  /*3fde0*/  LDSM.16.M88.4 R16, [R47+UR5+0xa080] ;  /* 0x00a080052f10783b */ /* 0x000e220008000200 */
[----:B------:R-:W-:Y:S02]  /*3fdf0*/  IMAD.MOV.U32 R49, RZ, RZ, R60 ;  /* 0x000000ffff317224 */ /* 0x000fe400078e003c */
[----:B------:R-:W-:Y:S01]  /*3fe00*/  IMAD.MOV.U32 R60, RZ, RZ, R11 ;  /* 0x000000ffff3c7224 */ /* 0x000fe200078e000b */
[----:B0-----:R-:W-:Y:S04]  /*3fe10*/  STL [R1+0x2b2c], R18 ;  /* 0x002b2c1201007387 */ /* 0x001fe80000100800 */
[----:B------:R-:W-:Y:S04]  /*3fe20*/  STL [R1+0x2b28], R19 ;  /* 0x002b281301007387 */ /* 0x000fe80000100800 */
[----:B------:R-:W-:Y:S04]  /*3fe30*/  STL.64 [R1+0x2b0], R8 ;  /* 0x0002b00801007387 */ /* 0x000fe80000100a00 */
[----:B------:R0:W-:Y:S04]  /*3fe40*/  STL [R1+0x2b8], R10 ;  /* 0x0002b80a01007387 */ /* 0x0001e80000100800 */
[----:B------:R-:W3:Y:S04]  /*3fe50*/  LDL.LU R36, [R1+0x270] ;  /* 0x0002700001247983 */ /* 0x000ee80000300800 */
[----:B------:R-:W3:Y:S01]  /*3fe60*/  LDL.LU R37, [R1+0x274] ;  /* 0x0002740001257983 */ /* 0x000ee20000300800 */
[----:B0-----:R-:W-:Y:S03]  /*3fe70*/  HMMA.16816.F32.BF16 R8, R4, R32, R40 ;  /* 0x000000200408723c */ /* 0x001fe60000041828 */
[----:B------:R0:W-:Y:S04]  /*3fe80*/  STL.64 [R1+0x2c00], R52 ;  /* 0x002c003401007387 */ /* 0x0001e80000100a00 */
[----:B------:R-:W-:Y:S04]  /*3fe90*/  STL [R1+0x2b3c], R14 ;  /* 0x002b3c0e01007387 */ /* 0x000fe80000100800 */
[----:B------:R-:W-:Y:S04]  /*3fea0*/  STL [R1+0x2b38], R15 ;  /* 0x002b380f01007387 */ /* 0x000fe80000100800 */
[----:B------:R-:W4:Y:S04]  /*3feb0*/  LDL.LU R40, [R1+0x260] ;  /* 0x0002600001287983 */ /* 0x000f280000300800 */
[----:B------:R-:W-:Y:S04]  /*3fec0*/  STL.64 [R1+0x2a0], R8 ;  /* 0x0002a00801007387 */ /* 0x000fe80000100a00 */
[----:B------:R-:W-:Y:S04]  /*3fed0*/  STL.64 [R1+0x2a8], R10 ;  /* 0x0002a80a01007387 */ /* 0x000fe80000100a00 */
[----:B------:R-:W1:Y:S01]  /*3fee0*/  LDSM.16.M88.4 R8, [R47+UR5+0xb080] ;  /* 0x00b080052f08783b */ /* 0x000e620008000200 */
[----:B------:R-:W-:-:S02]  /*3fef0*/  IMAD.MOV.U32 R56, RZ, RZ, R25 ;  /* 0x000000ffff387224 */ /* 0x000fc400078e0019 */
[----:B------:R-:W-:Y:S01]  /*3ff00*/  IMAD.MOV.U32 R57, RZ, RZ, R24 ;  /* 0x000000ffff397224 */ /* 0x000fe200078e0018 */
[----:B------:R-:W4:Y:S04]  /*3ff10*/  LDL.LU R41, [R1+0x264] ;  /* 0x0002640001297983 */ /* 0x000f280000300800 */
[----:B------:R-:W4:Y:S04]  /*3ff20*/  LDL.LU R42, [R1+0x268] ;  /* 0x00026800012a7983 */ /* 0x000f280000300800 */
[----:B------:R-:W4:Y:S04]  /*3ff30*/  LDL.LU R43, [R1+0x26c] ;  /* 0x00026c00012b7983 */ /* 0x000f280000300800 */
[----:B------:R-:W-:Y:S01]  /*3ff40*/  LDSM.16.M88.4 R24, [R47+UR5+0x9080] ;  /* 0x009080052f18783b */ /* 0x000fe20008000200 */
[C---:B0-----:R-:W-:Y:S03]  /*3ff50*/  HMMA.16816.F32.BF16 R52, R4.reuse, R28, R56 ;  /* 0x0000001c0434723c */ /* 0x041fe60000041838 */
[----:B------:R0:W0:Y:S04]  /*3ff60*/  LDSM.16.M88.4 R56, [R47+UR5+0xb880] ;  /* 0x00b880052f38783b */ /* 0x0000280008000200 */
[----:B-1----:R-:W-:Y:S04]  /*3ff70*/  STL [R1+0x2b44], R10 ;  /* 0x002b440a01007387 */ /* 0x002fe80000100800 */
[----:B------:R-:W-:Y:S04]  /*3ff80*/  STL [R1+0x2b40], R11 ;  /* 0x002b400b01007387 */ /* 0x000fe80000100800 */
[----:B------:R-:W-:Y:S04]  /*3ff90*/  STL.64 [R1+0x2d60], R30 ;  /* 0x002d601e01007387 */ /* 0x000fe80000100a00 */
[----:B------:R2:W-:Y:S04]  /*3ffa0*/  STL.64 [R1+0x2d58], R28 ;  /* 0x002d581c01007387 */ /* 0x0005e80000100a00 */
[----:B------:R-:W-:Y:S04]  /*3ffb0*/  STL.64 [R1+0x290], R52 ;  /* 0x0002903401007387 */ /* 0x000fe80000100a00 */
[----:B------:R-:W-:Y:S04]  /*3ffc0*/  STL.64 [R1+0x298], R54 ;  /* 0x0002983601007387 */ /* 0x000fe80000100a00 */
[----:B------:R-:W4:Y:S04]  /*3ffd0*/  LDL.LU R44, [R1+0x250] ;  /* 0x00025000012c7983 */ /* 0x000f280000300800 */
[----:B------:R-:W4:Y:S04]  /*3ffe0*/  LDL.LU R45, [R1+0x254] ;  /* 0x00025400012d7983 */ /* 0x000f280000300800 */
[----:B------:R-:W4:Y:S04]  /*3fff0*/  LDL.LU R46, [R1+0x258] ;  /* 0x00025800012e7983 */ /* 0x000f280000300800 */
[----:B0-----:R-:W4:Y:S04]  /*40000*/  LDL.LU R47, [R1+0x25c] ;  /* 0x00025c00012f7983 */ /* 0x001f280000300800 */
[----:B------:R-:W-:Y:S04]  /*40010*/  STL [R1+0x2b04], R58 ;  /* 0x002b043a01007387 */ /* 0x000fe80000100800 */
[----:B------:R-:W-:Y:S04]  /*40020*/  STL [R1+0x2b00], R59 ;  /* 0x002b003b01007387 */ /* 0x000fe80000100800 */
[----:B------:R-:W-:Y:S04]  /*40030*/  STL.64 [R1+0x2d70], R26 ;  /* 0x002d701a01007387 */ /* 0x000fe80000100a00 */
[----:B------:R4:W-:Y:S01]  /*40040*/  STL.64 [R1+0x2d68], R24 ;  /* 0x002d681801007387 */ /* 0x0009e20000100a00 */
[----:B--2---:R-:W-:-:S15]  /*40050*/  HMMA.16816.F32.BF16 R28, R4, R24, R48 ;  /* 0x00000018041c723c */ /* 0x004fde0000041830 */
[----:B------:R-:W-:-:S04]  /*40060*/  NOP ;  /* 0x0000000000007918 */ /* 0x000fc80000000000 */
[----:B------:R-:W-:Y:S02]  /*40070*/  IMAD.MOV.U32 R18, RZ, RZ, R28 ;  /* 0x000000ffff127224 */ /* 0x000fe400078e001c */
[----:B------:R-:W-:Y:S02]  /*40080*/  IMAD.MOV.U32 R19, RZ, RZ, R29 ;  /* 0x000000ffff137224 */ /* 0x000fe400078e001d */
[----:B------:R-:W-:Y:S02]  /*40090*/  IMAD.MOV.U32 R22, RZ, RZ, R30 ;  /* 0x000000ffff167224 */ /* 0x000fe400078e001e */
[----:B------:R-:W-:-:S05]  /*400a0*/  IMAD.MOV.U32 R23, RZ, RZ, R31 ;  /* 0x000000ffff177224 */ /* 0x000fca00078e001f */
[----:B------:R0:W-:Y:S04]  /*400b0*/  STL [R1+0x2b5c], R23 ;  /* 0x002b5c1701007387 */ /* 0x0001e80000100800 */
[----:B------:R1:W-:Y:S04]  /*400c0*/  STL [R1+0x2b58], R22 ;  /* 0x002b581601007387 */ /* 0x0003e80000100800 */
[----:B------:R2:W-:Y:S01]  /*400d0*/  STL [R1+0x2b54], R19 ;  /* 0x002b541301007387 */ /* 0x0005e20000100800 */
[----:B---3--:R-:W-:Y:S03]  /*400e0*/  HMMA.16816.F32.BF16 R28, R4, R20, R36 ;  /* 0x00000014041c723c */ /* 0x008fe60000041824 */
[----:B------:R3:W-:Y:S01]  /*400f0*/  STL [R1+0x2b50], R18 ;  /* 0x002b501201007387 */ /* 0x0007e20000100800 */
[----:B------:R-:W0:Y:S03]  /*40100*/  S2R R14, SR_TID.X ;  /* 0x00000000000e7919 */ /* 0x000e260000002100 */
[----:B------:R-:W-:-:S12]  /*40110*/  LDSM.16.MT88.4 R36, [R3+UR5+0x4080] ;  /* 0x004080050324783b */ /* 0x000fd80008004200 */
[----:B------:R-:W-:Y:S02]  /*40120*/  IMAD.MOV.U32 R35, RZ, RZ, R30 ;  /* 0x000000ffff237224 */ /* 0x000fe400078e001e */
[----:B------:R-:W-:Y:S01]  /*40130*/  IMAD.MOV.U32 R34, RZ, RZ, R29 ;  /* 0x000000ffff227224 */ /* 0x000fe200078e001d */
[----:B------:R-:W-:Y:S04]  /*40140*/  STL [R1+0x270], R28 ;  /* 0x0002701c01007387 */ /* 0x000fe80000100800 */
[----:B------:R-:W-:Y:S04]  /*40150*/  STL [R1+0x27c], R31 ;  /* 0x00027c1f01007387 */ /* 0x000fe80000100800 */
[----:B------:R-:W-:Y:S04]  /*40160*/  STL [R1+0x2b64], R35 ;  /* 0x002b642301007387 */ /* 0x000fe80000100800 */
[----:B------:R-:W-:Y:S04]  /*40170*/  STL [R1+0x2b60], R34 ;  /* 0x002b602201007387 */ /* 0x000fe80000100800 */
[----:B------:R-:W4:Y:S04]  /*40180*/  LDL.LU R48, [R1+0x240] ;  /* 0x0002400001307983 */ /* 0x000f280000300800 */
[----:B------:R-:W4:Y:S04]  /*40190*/  LDL.LU R49, [R1+0x244] ;  /* 0x0002440001317983 */ /* 0x000f280000300800 */
[----:B------:R-:W4:Y:S04]  /*401a0*/  LDL.LU R50, [R1+0x248] ;  /* 0x0002480001327983 */ /* 0x000f280000300800 */
[----:B------:R-:W4:Y:S02]  /*401b0*/  LDL.LU R51, [R1+0x24c] ;  /* 0x00024c0001337983 */ /* 0x000f240000300800 */
[----:B----4-:R-:W-:Y:S02]  /*401c0*/  HMMA.16816.F32.BF16 R24, R4, R16, R40 ;  /* 0x000000100418723c */ /* 0x010fe40000041828 */
[----:B------:R-:W4:-:S15]  /*401d0*/  LDSM.16.MT88.4 R40, [R2+UR5+0x4000] ;  /* 0x004000050228783b */ /* 0x000f1e0008004200 */
[----:B------:R-:W-:Y:S02]  /*401e0*/  NOP ;  /* 0x0000000000007918 */ /* 0x000fe40000000000 */
[----:B0-----:R-:W-:Y:S02]  /*401f0*/  IMAD.MOV.U32 R23, RZ, RZ, R24 ;  /* 0x000000ffff177224 */ /* 0x001fe400078e0018 */
[----:B-1----:R-:W-:Y:S02]  /*40200*/  IMAD.MOV.U32 R22, RZ, RZ, R25 ;  /* 0x000000ffff167224 */ /* 0x002fe400078e0019 */
[----:B--2---:R-:W-:Y:S02]  /*40210*/  IMAD.MOV.U32 R19, RZ, RZ, R26 ;  /* 0x000000ffff137224 */ /* 0x004fe400078e001a */
[----:B---3--:R-:W-:Y:S02]  /*40220*/  IMAD.MOV.U32 R18, RZ, RZ, R27 ;  /* 0x000000ffff127224 */ /* 0x008fe400078e001b */
[----:B------:R-:W-:Y:S01]  /*40230*/  HMMA.16816.F32.BF16 R24, R4, R12, R44 ;  /* 0x0000000c0418723c */ /* 0x000fe2000004182c */
[----:B----4-:R-:W-:Y:S04]  /*40240*/  STL.64 [R1+0x2d40], R42 ;  /* 0x002d402a01007387 */ /* 0x010fe80000100a00 */
[----:B------:R-:W-:Y:S01]  /*40250*/  STL.64 [R1+0x2d38], R40 ;  /* 0x002d382801007387 */ /* 0x000fe20000100a00 */
[C---:B------:R-:W-:Y:S01]  /*40260*/  LOP3.LUT R15, R14.reuse, 0x7, RZ, 0xc0, !PT ;  /* 0x000000070e0f7812 */ /* 0x040fe200078ec0ff */
[----:B------:R-:W-:-:S02]  /*40270*/  IMAD.SHL.U32 R10, R14, 0x2, RZ ;  /* 0x000000020e0a7824 */ /* 0x000fc400078e00ff */
[----:B------:R-:W0:Y:S10]  /*40280*/  LDSM.16.MT88.4 R44, [R2+UR5+0x4080] ;  /* 0x00408005022c783b */ /* 0x000e340008004200 */
[----:B------:R1:W-:Y:S04]  /*40290*/  STL.64 [R1+0x250], R24 ;  /* 0x0002501801007387 */ /* 0x0003e80000100a00 */
[----:B------:R-:W2:Y:S04]  /*402a0*/  LDL.LU R52, [R1+0xb0] ;  /* 0x0000b00001347983 */ /* 0x000ea80000300800 */
[----:B------:R-:W2:Y:S04]  /*402b0*/  LDL.LU R53, [R1+0xb4] ;  /* 0x0000b40001357983 */ /* 0x000ea80000300800 */
[----:B------:R-:W2:Y:S04]  /*402c0*/  LDL.LU R54, [R1+0xb8] ;  /* 0x0000b80001367983 */ /* 0x000ea80000300800 */
[----:B------:R-:W2:Y:S01]  /*402d0*/  LDL.LU R55, [R1+0xbc] ;  /* 0x0000bc0001377983 */ /* 0x000ea20000300800 */
[----:B------:R-:W-:-:S02]  /*402e0*/  IMAD.MOV.U32 R35, RZ, RZ, R26 ;  /* 0x000000ffff237224 */ /* 0x000fc400078e001a */
[----:B------:R-:W-:Y:S01]  /*402f0*/  IMAD.MOV.U32 R34, RZ, RZ, R27 ;  /* 0x000000ffff227224 */ /* 0x000fe200078e001b */
[----:B-1----:R-:W3:Y:S04]  /*40300*/  LDL.LU R24, [R1+0x190] ;  /* 0x0001900001187983 */ /* 0x002ee80000300800 */
[----:B------:R-:W3:Y:S04]  /*40310*/  LDL.LU R25, [R1+0x194] ;  /* 0x0001940001197983 */ /* 0x000ee80000300800 */
[----:B------:R-:W3:Y:S04]  /*40320*/  LDL.LU R26, [R1+0x198] ;  /* 0x00019800011a7983 */ /* 0x000ee80000300800 */
[----:B------:R-:W3:Y:S04]  /*40330*/  LDL.LU R27, [R1+0x19c] ;  /* 0x00019c00011b7983 */ /* 0x000ee80000300800 */
[----:B------:R-:W4:Y:S04]  /*40340*/  LDL.LU R28, [R1+0x100] ;  /* 0x00010000011c7983 */ /* 0x000f280000300800 */
[----:B------:R-:W4:Y:S04]  /*40350*/  LDL.LU R29, [R1+0x104] ;  /* 0x00010400011d7983 */ /* 0x000f280000300800 */
[----:B------:R-:W4:Y:S04]  /*40360*/  LDL.LU R30, [R1+0x108] ;  /* 0x00010800011e7983 */ /* 0x000f280000300800 */
[----:B------:R-:W4:Y:S01]  /*40370*/  LDL.LU R31, [R1+0x10c] ;  /* 0x00010c00011f7983 */ /* 0x000f220000300800 */
[----:B------:R-:W-:-:S02]  /*40380*/  IMAD R15, R15, 0x110, RZ ;  /* 0x000001100f0f7824 */ /* 0x000fc400078e02ff */
[----:B------:R-:W-:Y:S01]  /*40390*/  IMAD.SHL.U32 R14, R14, 0x80, RZ ;  /* 0x000000800e0e7824 */ /* 0x000fe200078e00ff */
[----:B------:R-:W2:Y:S04]  /*403a0*/  LDL.LU R40, [R1+0xc0] ;  /* 0x0000c00001287983 */ /* 0x000ea80000300800 */
[----:B------:R-:W2:Y:S04]  /*403b0*/  LDL.LU R41, [R1+0xc4] ;  /* 0x0000c40001297983 */ /* 0x000ea80000300800 */
[----:B------:R-:W2:Y:S01]  /*403c0*/  LDL.LU R42, [R1+0xc8] ;  /* 0x0000c800012a7983 */ /* 0x000ea20000300800 */
[----:B------:R-:W-:-:S03]  /*403d0*/  LOP3.LUT R58, R15, 0x10, R10, 0x78, !PT ;  /* 0x000000100f3a7812 */ /* 0x000fc600078e780a */
[----:B------:R-:W2:Y:S01]  /*403e0*/  LDL.LU R43, [R1+0xcc] ;  /* 0x0000cc00012b7983 */ /* 0x000ea20000300800 */
[----:B------:R-:W-:-:S04]  /*403f0*/  LOP3.LUT R58, R58, 0x800, R14, 0xf8, !PT ;  /* 0x000008003a3a7812 */ /* 0x000fc800078ef80e */
[----:B------:R-:W-:Y:S01]  /*40400*/  LOP3.LUT R58, R58, 0x40, RZ, 0x3c, !PT ;  /* 0x000000403a3a7812 */ /* 0x000fe200078e3cff */
[----:B0-----:R-:W-:Y:S04]  /*40410*/  STL.64 [R1+0x2cc0], R46 ;  /* 0x002cc02e01007387 */ /* 0x001fe80000100a00 */
[----:B------:R0:W-:Y:S04]  /*40420*/  STL.64 [R1+0x2cb8], R44 ;  /* 0x002cb82c01007387 */ /* 0x0001e80000100a00 */
[----:B0-----:R-:W2:Y:S04]  /*40430*/  LDL.LU R44, [R1+0xd0] ;  /* 0x0000d000012c7983 */ /* 0x001ea80000300800 */
[----:B------:R-:W2:Y:S04]  /*40440*/  LDL.LU R45, [R1+0xd4] ;  /* 0x0000d400012d7983 */ /* 0x000ea80000300800 */
[----:B------:R-:W2:Y:S04]  /*40450*/  LDL.LU R46, [R1+0xd8] ;  /* 0x0000d800012e7983 */ /* 0x000ea80000300800 */
[----:B------:R-:W2:Y:S01]  /*40460*/  LDL.LU R47, [R1+0xdc] ;  /* 0x0000dc00012f7983 */ /* 0x000ea20000300800 */
[----:B------:R-:W-:-:S15]  /*40470*/  HMMA.16816.F32.BF16 R48, R4, R8, R48 ;  /* 0x000000080430723c */ /* 0x000fde0000041830 */
[----:B------:R-:W-:-:S04]  /*40480*/  NOP ;  /* 0x0000000000007918 */ /* 0x000fc80000000000 */
[----:B------:R-:W-:Y:S02]  /*40490*/  IMAD.MOV.U32 R10, RZ, RZ, R48 ;  /* 0x000000ffff0a7224 */ /* 0x000fe400078e0030 */
[----:B------:R-:W-:Y:S02]  /*404a0*/  IMAD.MOV.U32 R11, RZ, RZ, R49 ;  /* 0x000000ffff0b7224 */ /* 0x000fe400078e0031 */
[----:B------:R-:W-:Y:S02]  /*404b0*/  IMAD.MOV.U32 R14, RZ, RZ, R50 ;  /* 0x000000ffff0e7224 */ /* 0x000fe400078e0032 */
[----:B------:R-:W-:Y:S02]  /*404c0*/  IMAD.MOV.U32 R15, RZ, RZ, R51 ;  /* 0x000000ffff0f7224 */ /* 0x000fe400078e0033 */
        /* <DEDUP_REMOVED lines=9> */
[----:B------:R-:W2:-:S12]  /*40560*/  LDL.LU.64 R24, [R1+0x2d68] ;  /* 0x002d680001187983 */ /* 0x000e980000300a00 */
[----:B------:R-:W-:Y:S04]  /*40570*/  STL.64 [R1+0x190], R4 ;  /* 0x0001900401007387 */ /* 0x000fe80000100a00 */
[----:B------:R-:W-:Y:S04]  /*40580*/  STL.64 [R1+0x198], R6 ;  /* 0x0001980601007387 */ /* 0x000fe80000100a00 */
[----:B------:R-:W0:Y:S01]  /*40590*/  LDSM.16.MT88.4 R4, [R58+UR5+0x4080] ;  /* 0x004080053a04783b */ /* 0x000e220008004200 */
[C---:B----4-:R-:W-:Y:S03]  /*405a0*/  HMMA.16816.F32.BF16 R28, R36.reuse, R32, R28 ;  /* 0x00000020241c723c */ /* 0x050fe6000004181c */
[----:B0-----:R-:W-:Y:S04]  /*405b0*/  STL.64 [R1+0x2c30], R6 ;  /* 0x002c300601007387 */ /* 0x001fe80000100a00 */
[----:B------:R0:W-:Y:S04]  /*405c0*/  STL.64 [R1+0x2c28], R4 ;  /* 0x002c280401007387 */ /* 0x0001e80000100a00 */
[----:B0-----:R-:W4:Y:S04]  /*405d0*/  LDL.LU R4, [R1+0xf0] ;  /* 0x0000f00001047983 */ /* 0x001f280000300800 */
[----:B------:R-:W4:Y:S04]  /*405e0*/  LDL.LU R5, [R1+0xf4] ;  /* 0x0000f40001057983 */ /* 0x000f280000300800 */
[----:B------:R-:W4:Y:S04]  /*405f0*/  LDL.LU R6, [R1+0xf8] ;  /* 0x0000f80001067983 */ /* 0x000f280000300800 */
[----:B------:R-:W4:Y:S04]  /*40600*/  LDL.LU R7, [R1+0xfc] ;  /* 0x0000fc0001077983 */ /* 0x000f280000300800 */
[----:B------:R-:W-:Y:S04]  /*40610*/  STL.64 [R1+0x100], R28 ;  /* 0x0001001c01007387 */ /* 0x000fe80000100a00 */
[----:B------:R0:W-:Y:S04]  /*40620*/  STL.64 [R1+0x108], R30 ;  /* 0x0001081e01007387 */ /* 0x0001e80000100a00 */
[----:B0-----:R-:W2:Y:S04]  /*40630*/  LDL.LU.64 R30, [R1+0x2d60] ;  /* 0x002d6000011e7983 */ /* 0x001ea80000300a00 */
[----:B------:R-:W4:Y:S04]  /*40640*/  LDL.LU.64 R28, [R1+0x2d58] ;  /* 0x002d5800011c7983 */ /* 0x000f280000300a00 */
[----:B------:R-:W-:Y:S04]  /*40650*/  STL.64 [R1+0x2d50], R34 ;  /* 0x002d502201007387 */ /* 0x000fe80000100a00 */
[----:B------:R-:W-:Y:S01]  /*40660*/  STL.64 [R1+0x2d48], R32 ;  /* 0x002d482001007387 */ /* 0x000fe20000100a00 */
[----:B----4-:R-:W-:Y:S03]  /*40670*/  HMMA.16816.F32.BF16 R4, R36, R28, R4 ;  /* 0x0000001c2404723c */ /* 0x010fe60000041804 */
[----:B--2---:R-:W-:Y:S04]  /*40680*/  STL.64 [R1+0x2d30], R30 ;  /* 0x002d301e01007387 */ /* 0x004fe80000100a00 */
[----:B------:R-:W-:-:S12]  /*40690*/  STL.64 [R1+0x2d28], R28 ;  /* 0x002d281c01007387 */ /* 0x000fd80000100a00 */
[----:B------:R-:W-:Y:S04]  /*406a0*/  STL.64 [R1+0xf0], R4 ;  /* 0x0000f00401007387 */ /* 0x000fe80000100a00 */
[----:B------:R0:W-:Y:S02]  /*406b0*/  STL.64 [R1+0xf8], R6 ;  /* 0x0000f80601007387 */ /* 0x0001e40000100a00 */
[----:B0-----:R-:W-:Y:S02]  /*406c0*/  HMMA.16816.F32.BF16 R4, R36, R24, R48 ;  /* 0x000000182404723c */ /* 0x001fe40000041830 */
[----:B---3--:R-:W-:Y:S04]  /*406d0*/  STL.64 [R1+0x2d20], R26 ;  /* 0x002d201a01007387 */ /* 0x008fe80000100a00 */
[----:B------:R-:W-:-:S13]  /*406e0*/  STL.64 [R1+0x2d18], R24 ;  /* 0x002d181801007387 */ /* 0x000fda0000100a00 */
[----:B------:R-:W-:Y:S04]  /*406f0*/  STL.64 [R1+0xe0], R4 ;  /* 0x0000e00401007387 */ /* 0x000fe80000100a00 */
[----:B------:R0:W-:Y:S02]  /*40700*/  STL.64 [R1+0xe8], R6 ;  /* 0x0000e80601007387 */ /* 0x0001e40000100a00 */
[----:B0-----:R-:W-:-:S15]  /*40710*/  HMMA.16816.F32.BF16 R4, R36, R20, R44 ;  /* 0x000000142404723c */ /* 0x001fde000004182c */
[----:B------:R-:W-:-:S04]  /*40720*/  NOP ;  /* 0x0000000000007918 */ /* 0x000fc80000000000 */
[----:B------:R-:W-:Y:S01]  /*40730*/  IMAD.MOV.U32 R58, RZ, RZ, R6 ;  /* 0x000000ffff3a7224 */ /* 0x000fe200078e0006 */
[----:B------:R0:W-:Y:S01]  /*40740*/  STL.64 [R1+0xd0], R4 ;  /* 0x0000d00401007387 */ /* 0x0001e20000100a00 */
[----:B------:R-:W-:Y:S02]  /*40750*/  IMAD.MOV.U32 R59, RZ, RZ, R7 ;  /* 0x000000ffff3b7224 */ /* 0x000fe400078e0007 */
[C---:B0-----:R-:W-:Y:S01]  /*40760*/  HMMA.16816.F32.BF16 R4, R36.reuse, R16, R40 ;  /* 0x000000102404723c */ /* 0x041fe20000041828 */
[----:B------:R-:W-:Y:S04]  /*40770*/  STL.64 [R1+0x2d10], R22 ;  /* 0x002d101601007387 */ /* 0x000fe80000100a00 */
[----:B------:R-:W-:Y:S04]  /*40780*/  STL.64 [R1+0x2d08], R20 ;  /* 0x002d081401007387 */ /* 0x000fe80000100a00 */
[----:B------:R-:W-:Y:S04]  /*40790*/  STL [R1+0x2b0c], R59 ;  /* 0x002b0c3b01007387 */ /* 0x000fe80000100800 */
[----:B------:R-:W-:Y:S04]  /*407a0*/  STL [R1+0x2b08], R58 ;  /* 0x002b083a01007387 */ /* 0x000fe80000100800 */
[----:B------:R-:W-:Y:S04]  /*407b0*/  STL.64 [R1+0x2d00], R18 ;  /* 0x002d001201007387 */ /* 0x000fe80000100a00 */
[----:B------:R-:W-:Y:S04]  /*407c0*/  STL.64 [R1+0x2cf8], R16 ;  /* 0x002cf81001007387 */ /* 0x000fe80000100a00 */
[----:B------:R-:W-:Y:S04]  /*407d0*/  STL.64 [R1+0xc0], R4 ;  /* 0x0000c00401007387 */ /* 0x000fe80000100a00 */
[----:B------:R0:W-:Y:S02]  /*407e0*/  STL.64 [R1+0xc8], R6 ;  /* 0x0000c80601007387 */ /* 0x0001e40000100a00 */
[----:B0-----:R-:W-:-:S15]  /*407f0*/  HMMA.16816.F32.BF16 R4, R36, R12, R52 ;  /* 0x0000000c2404723c */ /* 0x001fde0000041834 */
[----:B------:R-:W-:-:S04]  /*40800*/  NOP ;  /* 0x0000000000007918 */ /* 0x000fc80000000000 */
[----:B------:R0:W-:Y:S04]  /*40810*/  STL.64 [R1+0xb0], R4 ;  /* 0x0000b00401007387 */ /* 0x0001e80000100a00 */
[----:B------:R-:W-:Y:S04]  /*40820*/  STL.64 [R1+0x2cf0], R14 ;  /* 0x002cf00e01007387 */ /* 0x000fe80000100a00 */
[----:B------:R-:W-:Y:S01]  /*40830*/  STL.64 [R1+0x2ce8], R12 ;  /* 0x002ce80c01007387 */ /* 0x000fe20000100a00 */
[----:B------:R-:W-:Y:S02]  /*40840*/  IMAD.MOV.U32 R59, RZ, RZ, R6 ;  /* 0x000000ffff3b7224 */ /* 0x000fe400078e0006 */
[----:B------:R-:W-:Y:S01]  /*40850*/  IMAD.MOV.U32 R58, RZ, RZ, R7 ;  /* 0x000000ffff3a7224 */ /* 0x000fe200078e0007 */
[----:B0-----:R-:W2:Y:S04]  /*40860*/  LDL.LU R4, [R1+0x450] ;  /* 0x0004500001047983 */ /* 0x001ea80000300800 */
        /* <DEDUP_REMOVED lines=10> */
[----:B--2---:R-:W-:Y:S04]  /*40910*/  STL.64 [R1+0x2c68], R48 ;  /* 0x002c683001007387 */ /* 0x004fe80000100a00 */
        /* <DEDUP_REMOVED lines=64> */
[----:B------:R-:W2:Y:S04]  /*40d20*/  LDL.LU R46, [R1+0x238] ;  /* 0x00023800012e7983 */ /* 0x000ea80000300800 */
[----:B------:R-:W2:Y:S04]  /*40d30*/  LDL.LU R47, [R1+0x23c] ;  /* 0x00023c00012f7983 */ /* 0x000ea80000300800 */
[----:B---3--:R-:W-:Y:S01]  /*40d40*/  STL.64 [R1+0x2cb0], R6 ;  /* 0x002cb00601007387 */ /* 0x008fe20000100a00 */
[C---:B------:R-:W-:Y:S03]  /*40d50*/  HMMA.16816.F32.BF16 R32, R36.reuse, R8, R32 ;  /* 0x000000082420723c */ /* 0x040fe60000041820 */
        /* <DEDUP_REMOVED lines=13> */
[----:B------:R-:W-:Y:S04]  /*40e30*/  STL [R1+0x2b14], R59 ;  /* 0x002b143b01007387 */ /* 0x000fe80000100800 */
[----:B------:R-:W-:Y:S04]  /*40e40*/  STL [R1+0x2b10], R58 ;  /* 0x002b103a01007387 */ /* 0x000fe80000100800 */
[----:B------:R-:W-:Y:S04]  /*40e50*/  STL.64 [R1+0xa0], R32 ;  /* 0x0000a02001007387 */ /* 0x000fe80000100a00 */
[----:B------:R0:W-:Y:S01]  /*40e60*/  STL.64 [R1+0xa8], R34 ;  /* 0x0000a82201007387 */ /* 0x0001e20000100a00 */
[----:B------:R-:W-:Y:S03]  /*40e70*/  HMMA.16816.F32.BF16 R36, R36, R56, R40 ;  /* 0x000000382424723c */ /* 0x000fe60000041828 */
[----:B0-----:R-:W2:Y:S04]  /*40e80*/  LDL.LU.64 R34, [R1+0x2d50] ;  /* 0x002d500001227983 */ /* 0x001ea80000300a00 */
[----:B------:R-:W2:Y:S04]  /*40e90*/  LDL.LU.64 R32, [R1+0x2d48] ;  /* 0x002d480001207983 */ /* 0x000ea80000300a00 */
[----:B------:R-:W2:Y:S04]  /*40ea0*/  LDL.LU.64 R42, [R1+0x2d40] ;  /* 0x002d4000012a7983 */ /* 0x000ea80000300a00 */
[----:B------:R-:W2:Y:S04]  /*40eb0*/  LDL.LU.64 R40, [R1+0x2d38] ;  /* 0x002d380001287983 */ /* 0x000ea80000300a00 */
[----:B------:R-:W-:Y:S01]  /*40ec0*/  IMAD.MOV.U32 R59, RZ, RZ, R36 ;  /* 0x000000ffff3b7224 */ /* 0x000fe200078e0024 */
        /* <DEDUP_REMOVED lines=62> */
[----:B------:R-:W3:Y:S02]  /*412b0*/  LDL.LU.64 R4, [R1+0x2ca8] ;  /* 0x002ca80001047983 */ /* 0x000ee40000300a00 */
        /* <DEDUP_REMOVED lines=11> */
[----:B------:R-:W3:Y:S01]  /*41370*/  LDL.LU.64 R4, [R1+0x2c88] ;  /* 0x002c880001047983 */ /* 0x000ee20000300a00 */
[C---:B----4-:R-:W-:Y:S08]  /*41380*/  HMMA.16816.F32.BF16 R48, R44.reuse, R16, R48 ;  /* 0x000000102c30723c */ /* 0x050ff00000041830 */
        /* <DEDUP_REMOVED lines=8> */
[----:B0-----:R-:W4:Y:S04]  /*41410*/  LDL.LU.64 R50, [R1+0x2c70] ;  /* 0x002c700001327983 */ /* 0x001f280000300a00 */
[----:B------:R-:W4:Y:S01]  /*41420*/  LDL.LU.64 R48, [R1+0x2c68] ;  /* 0x002c680001307983 */ /* 0x000f220000300a00 */
[C---:B---3--:R-:W-:Y:S08]  /*41430*/  HMMA.16816.F32.BF16 R4, R44.reuse, R12, R4 ;  /* 0x0000000c2c04723c */ /* 0x048ff00000041804 */
[C---:B----4-:R-:W-:Y:S11]  /*41440*/  HMMA.16816.F32.BF16 R48, R44.reuse, R8, R48 ;  /* 0x000000082c30723c */ /* 0x050ff60000041830 */
[----:B------:R-:W-:Y:S04]  /*41450*/  STL.64 [R1+0x380], R4 ;  /* 0x0003800401007387 */ /* 0x000fe80000100a00 */
[----:B------:R0:W-:Y:S04]  /*41460*/  STL.64 [R1+0x388], R6 ;  /* 0x0003880601007387 */ /* 0x0001e80000100a00 */
[----:B0-----:R-:W3:Y:S04]  /*41470*/  LDL.LU.64 R6, [R1+0x2c60] ;  /* 0x002c600001067983 */ /* 0x001ee80000300a00 */
[----:B------:R-:W3:Y:S04]  /*41480*/  LDL.LU.64 R4, [R1+0x2c58] ;  /* 0x002c580001047983 */ /* 0x000ee80000300a00 */
[----:B------:R-:W-:Y:S04]  /*41490*/  STL.64 [R1+0x370], R48 ;  /* 0x0003703001007387 */ /* 0x000fe80000100a00 */
[----:B------:R0:W-:Y:S04]  /*414a0*/  STL.64 [R1+0x378], R50 ;  /* 0x0003783201007387 */ /* 0x0001e80000100a00 */
[----:B0-----:R-:W4:Y:S04]  /*414b0*/  LDL.LU.64 R50, [R1+0x2c50] ;  /* 0x002c500001327983 */ /* 0x001f280000300a00 */
[----:B------:R-:W4:Y:S04]  /*414c0*/  LDL.LU.64 R48, [R1+0x2c48] ;  /* 0x002c480001307983 */ /* 0x000f280000300a00 */
[----:B------:R-:W-:Y:S01]  /*414d0*/  STL.64 [R1+0x2c40], R10 ;  /* 0x002c400a01007387 */ /* 0x000fe20000100a00 */
[----:B--2---:R-:W-:Y:S03]  /*414e0*/  HMMA.16816.F32.BF16 R40, R44, R56, R40 ;  /* 0x000000382c28723c */ /* 0x004fe60000041828 */
[----:B------:R4:W-:Y:S05]  /*414f0*/  STL.64 [R1+0x2c38], R8 ;  /* 0x002c380801007387 */ /* 0x0009ea0000100a00 */
[C---:B----4-:R-:W-:Y:S08]  /*41500*/  HMMA.16816.F32.BF16 R8, R48.reuse, R32, R36 ;  /* 0x000000203008723c */ /* 0x050ff00000041824 */
[C---:B---3--:R-:W-:Y:S01]  /*41510*/  HMMA.16816.F32.BF16 R4, R48.reuse, R28, R4 ;  /* 0x0000001c3004723c */ /* 0x048fe20000041804 */
[----:B------:R-:W2:Y:S04]  /*41520*/  LDL.LU R36, [R1+0x430] ;  /* 0x0004300001247983 */ /* 0x000ea80000300800 */
[----:B------:R-:W-:Y:S04]  /*41530*/  STL.64 [R1+0x2d0], R40 ;  /* 0x0002d02801007387 */ /* 0x000fe80000100a00 */
[----:B------:R-:W-:Y:S04]  /*41540*/  STL.64 [R1+0x2d8], R42 ;  /* 0x0002d82a01007387 */ /* 0x000fe80000100a00 */
[----:B------:R-:W-:Y:S04]  /*41550*/  STL.64 [R1+0x340], R8 ;  /* 0x0003400801007387 */ /* 0x000fe80000100a00 */
[----:B------:R-:W-:Y:S04]  /*41560*/  STL.64 [R1+0x348], R10 ;  /* 0x0003480a01007387 */ /* 0x000fe80000100a00 */
[----:B------:R-:W2:Y:S04]  /*41570*/  LDL.LU R37, [R1+0x434] ;  /* 0x0004340001257983 */ /* 0x000ea80000300800 */
[----:B------:R-:W2:Y:S04]  /*41580*/  LDL.LU R38, [R1+0x438] ;  /* 0x0004380001267983 */ /* 0x000ea80000300800 */
[----:B------:R-:W2:Y:S04]  /*41590*/  LDL.LU R39, [R1+0x43c] ;  /* 0x00043c0001277983 */ /* 0x000ea80000300800 */
[----:B------:R-:W-:Y:S04]  /*415a0*/  STL.64 [R1+0x2c20], R30 ;  /* 0x002c201e01007387 */ /* 0x000fe80000100a00 */
[----:B------:R-:W-:Y:S04]  /*415b0*/  STL.64 [R1+0x2c18], R28 ;  /* 0x002c181c01007387 */ /* 0x000fe80000100a00 */
[----:B------:R-:W-:Y:S04]  /*415c0*/  STL.64 [R1+0x330], R4 ;  /* 0x0003300401007387 */ /* 0x000fe80000100a00 */
[----:B------:R0:W-:Y:S02]  /*415d0*/  STL.64 [R1+0x338], R6 ;  /* 0x0003380601007387 */ /* 0x0001e40000100a00 */
[----:B0-----:R-:W-:Y:S02]  /*415e0*/  HMMA.16816.F32.BF16 R4, R48, R24, R52 ;  /* 0x000000183004723c */ /* 0x001fe40000041834 */
[----:B------:R-:W3:-:S15]  /*415f0*/  LDL.LU R52, [R1+0x420] ;  /* 0x0004200001347983 */ /* 0x000ede0000300800 */
[----:B------:R-:W-:Y:S02]  /*41600*/  NOP ;  /* 0x0000000000007918 */ /* 0x000fe40000000000 */
[----:B------:R0:W-:Y:S04]  /*41610*/  STL.64 [R1+0x320], R4 ;  /* 0x0003200401007387 */ /* 0x0001e80000100a00 */
[----:B------:R1:W-:Y:S04]  /*41620*/  STL.64 [R1+0x328], R6 ;  /* 0x0003280601007387 */ /* 0x0003e80000100a00 */
[----:B------:R-:W3:Y:S04]  /*41630*/  LDL.LU R53, [R1+0x424] ;  /* 0x0004240001357983 */ /* 0x000ee80000300800 */
[----:B------:R-:W3:Y:S04]  /*41640*/  LDL.LU R54, [R1+0x428] ;  /* 0x0004280001367983 */ /* 0x000ee80000300800 */
[----:B------:R-:W3:Y:S04]  /*41650*/  LDL.LU R55, [R1+0x42c] ;  /* 0x00042c0001377983 */ /* 0x000ee80000300800 */
[----:B0-----:R-:W4:Y:S04]  /*41660*/  LDL.LU R4, [R1+0x400] ;  /* 0x0004000001047983 */ /* 0x001f280000300800 */
[----:B------:R-:W4:Y:S04]  /*41670*/  LDL.LU R5, [R1+0x404] ;  /* 0x0004040001057983 */ /* 0x000f280000300800 */
[----:B-1----:R-:W4:Y:S04]  /*41680*/  LDL.LU R6, [R1+0x408] ;  /* 0x0004080001067983 */ /* 0x002f280000300800 */
        /* <DEDUP_REMOVED lines=13> */
[----:B------:R-:W-:Y:S04]  /*41760*/  STL.64 [R1+0x2c10], R26 ;  /* 0x002c101a01007387 */ /* 0x000fe80000100a00 */
[----:B------:R0:W-:Y:S04]  /*41770*/  STL.64 [R1+0x2c08], R24 ;  /* 0x002c081801007387 */ /* 0x0001e80000100a00 */
[----:B0-----:R-:W4:Y:S04]  /*41780*/  LDL.LU R24, [R1+0x200] ;  /* 0x0002000001187983 */ /* 0x001f280000300800 */
[----:B------:R-:W4:Y:S04]  /*41790*/  LDL.LU R25, [R1+0x204] ;  /* 0x0002040001197983 */ /* 0x000f280000300800 */
[----:B------:R-:W4:Y:S04]  /*417a0*/  LDL.LU R26, [R1+0x208] ;  /* 0x00020800011a7983 */ /* 0x000f280000300800 */
[----:B------:R-:W4:Y:S01]  /*417b0*/  LDL.LU R27, [R1+0x20c] ;  /* 0x00020c00011b7983 */ /* 0x000f220000300800 */
[----:B--2---:R-:W-:Y:S03]  /*417c0*/  HMMA.16816.F32.BF16 R44, R48, R20, R36 ;  /* 0x00000014302c723c */ /* 0x004fe60000041824 */
[----:B------:R-:W2:-:S15]  /*417d0*/  LDL.LU R36, [R1+0x1e0] ;  /* 0x0001e00001247983 */ /* 0x000e9e0000300800 */
[----:B------:R-:W-:Y:S01]  /*417e0*/  NOP ;  /* 0x0000000000007918 */ /* 0x000fe20000000000 */
[----:B------:R0:W-:Y:S04]  /*417f0*/  STL.64 [R1+0x310], R44 ;  /* 0x0003102c01007387 */ /* 0x0001e80000100a00 */
[----:B------:R1:W-:Y:S04]  /*41800*/  STL.64 [R1+0x318], R46 ;  /* 0x0003182e01007387 */ /* 0x0003e80000100a00 */
[----:B------:R-:W2:Y:S04]  /*41810*/  LDL.LU R37, [R1+0x1e4] ;  /* 0x0001e40001257983 */ /* 0x000ea80000300800 */
[----:B------:R-:W2:Y:S04]  /*41820*/  LDL.LU R38, [R1+0x1e8] ;  /* 0x0001e80001267983 */ /* 0x000ea80000300800 */
[----:B------:R-:W2:Y:S04]  /*41830*/  LDL.LU R39, [R1+0x1ec] ;  /* 0x0001ec0001277983 */ /* 0x000ea80000300800 */
[----:B0-----:R-:W2:Y:S04]  /*41840*/  LDL.LU R44, [R1+0x1c0] ;  /* 0x0001c000012c7983 */ /* 0x001ea80000300800 */
[----:B------:R-:W2:Y:S04]  /*41850*/  LDL.LU R45, [R1+0x1c4] ;  /* 0x0001c400012d7983 */ /* 0x000ea80000300800 */
[----:B-1----:R-:W2:Y:S01]  /*41860*/  LDL.LU R46, [R1+0x1c8] ;  /* 0x0001c800012e7983 */ /* 0x002ea20000300800 */
[----:B---3--:R-:W-:Y:S01]  /*41870*/  HMMA.16816.F32.BF16 R52, R48, R16, R52 ;  /* 0x000000103034723c */ /* 0x008fe20000041834 */
[----:B------:R-:W-:-:S07]  /*41880*/  IMAD.MOV.U32 R47, RZ, RZ, R61 ;  /* 0x000000ffff2f7224 */ /* 0x000fce00078e003d */
[----:B----4-:R-:W-:Y:S11]  /*41890*/  HMMA.16816.F32.BF16 R8, R48, R12, R8 ;  /* 0x0000000c3008723c */ /* 0x010ff60000041808 */
[----:B------:R0:W-:Y:S04]  /*418a0*/  STL.64 [R1+0x300], R52 ;  /* 0x0003003401007387 */ /* 0x0001e80000100a00 */
[----:B------:R1:W-:Y:S01]  /*418b0*/  STL [R1+0x308], R54 ;  /* 0x0003083601007387 */ /* 0x0003e20000100800 */
[----:B------:R-:W-:-:S03]  /*418c0*/  IMAD.MOV.U32 R61, RZ, RZ, R55 ;  /* 0x000000ffff3d7224 */ /* 0x000fc600078e0037 */
[----:B0-----:R-:W3:Y:S04]  /*418d0*/  LDL.LU R52, [R1+0x1b0] ;  /* 0x0001b00001347983 */ /* 0x001ee80000300800 */
[----:B------:R-:W3:Y:S04]  /*418e0*/  LDL.LU R53, [R1+0x1b4] ;  /* 0x0001b40001357983 */ /* 0x000ee80000300800 */
[----:B-1----:R-:W3:Y:S04]  /*418f0*/  LDL.LU R54, [R1+0x1b8] ;  /* 0x0001b80001367983 */ /* 0x002ee80000300800 */
[----:B------:R-:W3:Y:S04]  /*41900*/  LDL.LU R55, [R1+0x1bc] ;  /* 0x0001bc0001377983 */ /* 0x000ee80000300800 */
[----:B------:R-:W-:Y:S04]  /*41910*/  STL [R1+0x2a70], R61 ;  /* 0x002a703d01007387 */ /* 0x000fe80000100800 */
[----:B------:R-:W-:Y:S04]  /*41920*/  STL.64 [R1+0x2f0], R8 ;  /* 0x0002f00801007387 */ /* 0x000fe80000100a00 */
[----:B------:R0:W-:Y:S04]  /*41930*/  STL.64 [R1+0x2f8], R10 ;  /* 0x0002f80a01007387 */ /* 0x0001e80000100a00 */
[----:B0-----:R-:W4:Y:S04]  /*41940*/  LDL.LU.64 R10, [R1+0x2c40] ;  /* 0x002c4000010a7983 */ /* 0x001f280000300a00 */
[----:B------:R-:W2:Y:S02]  /*41950*/  LDL.LU.64 R8, [R1+0x2c38] ;  /* 0x002c380001087983 */ /* 0x000ea40000300a00 */
[----:B--2---:R-:W-:-:S15]  /*41960*/  HMMA.16816.F32.BF16 R4, R48, R8, R4 ;  /* 0x000000083004723c */ /* 0x004fde0000041804 */
[----:B------:R-:W-:-:S04]  /*41970*/  NOP ;  /* 0x0000000000007918 */ /* 0x000fc80000000000 */
[----:B------:R-:W-:Y:S04]  /*41980*/  STL.64 [R1+0x2e0], R4 ;  /* 0x0002e00401007387 */ /* 0x000fe80000100a00 */
[----:B------:R0:W-:Y:S01]  /*41990*/  STL [R1+0x2e8], R6 ;  /* 0x0002e80601007387 */ /* 0x0001e20000100800 */
[----:B------:R-:W-:-:S03]  /*419a0*/  IMAD.MOV.U32 R61, RZ, RZ, R7 ;  /* 0x000000ffff3d7224 */ /* 0x000fc600078e0007 */
[----:B0-----:R-:W2:Y:S04]  /*419b0*/  LDL.LU.64 R6, [R1+0x2c30] ;  /* 0x002c300001067983 */ /* 0x001ea80000300a00 */
[----:B------:R-:W2:Y:S01]  /*419c0*/  LDL.LU.64 R4, [R1+0x2c28] ;  /* 0x002c280001047983 */ /* 0x000ea20000300a00 */
[----:B------:R-:W-:Y:S03]  /*419d0*/  HMMA.16816.F32.BF16 R40, R48, R56, R40 ;  /* 0x000000383028723c */ /* 0x000fe60000041828 */
[----:B------:R0:W-:Y:S04]  /*419e0*/  STL [R1+0x2a88], R61 ;  /* 0x002a883d01007387 */ /* 0x0001e80000100800 */
[----:B------:R-:W3:-:S12]  /*419f0*/  LDL.LU R48, [R1+0x1d0] ;  /* 0x0001d00001307983 */ /* 0x000ed80000300800 */
[----:B------:R-:W-:Y:S04]  /*41a00*/  STL.64 [R1+0x220], R40 ;  /* 0x0002202801007387 */ /* 0x000fe80000100a00 */
[----:B------:R-:W-:Y:S04]  /*41a10*/  STL.64 [R1+0x228], R42 ;  /* 0x0002282a01007387 */ /* 0x000fe80000100a00 */
[----:B------:R-:W3:Y:S04]  /*41a20*/  LDL.LU R49, [R1+0x1d4] ;  /* 0x0001d40001317983 */ /* 0x000ee80000300800 */
[----:B------:R-:W3:Y:S04]  /*41a30*/  LDL.LU R50, [R1+0x1d8] ;  /* 0x0001d80001327983 */ /* 0x000ee80000300800 */
[----:B------:R-:W3:Y:S01]  /*41a40*/  LDL.LU R51, [R1+0x1dc] ;  /* 0x0001dc0001337983 */ /* 0x000ee20000300800 */
[----:B--2---:R-:W-:-:S15]  /*41a50*/  HMMA.16816.F32.BF16 R28, R4, R32, R28 ;  /* 0x00000020041c723c */ /* 0x004fde000004181c */
[----:B------:R-:W-:-:S04]  /*41a60*/  NOP ;  /* 0x0000000000007918 */ /* 0x000fc80000000000 */
[----:B------:R-:W-:Y:S04]  /*41a70*/  STL.64 [R1+0x210], R28 ;  /* 0x0002101c01007387 */ /* 0x000fe80000100a00 */
[----:B------:R1:W-:Y:S01]  /*41a80*/  STL [R1+0x218], R30 ;  /* 0x0002181e01007387 */ /* 0x0003e20000100800 */
[----:B0-----:R-:W-:-:S03]  /*41a90*/  IMAD.MOV.U32 R61, RZ, RZ, R31 ;  /* 0x000000ffff3d7224 */ /* 0x001fc600078e001f */
[----:B-1----:R-:W2:Y:S04]  /*41aa0*/  LDL.LU.64 R30, [R1+0x2c20] ;  /* 0x002c2000011e7983 */ /* 0x002ea80000300a00 */
        /* <DEDUP_REMOVED lines=9> */
[----:B0-----:R-:W2:Y:S04]  /*41b40*/  LDL.LU R28, [R1+0x1f0] ;  /* 0x0001f000011c7983 */ /* 0x001ea80000300800 */
[----:B------:R-:W2:Y:S04]  /*41b50*/  LDL.LU R29, [R1+0x1f4] ;  /* 0x0001f400011d7983 */ /* 0x000ea80000300800 */
[----:B------:R-:W2:Y:S04]  /*41b60*/  LDL.LU R30, [R1+0x1f8] ;  /* 0x0001f800011e7983 */ /* 0x000ea80000300800 */
[----:B------:R-:W2:Y:S01]  /*41b70*/  LDL.LU R31, [R1+0x1fc] ;  /* 0x0001fc00011f7983 */ /* 0x000ea20000300800 */
[----:B------:R-:W0:Y:S01]  /*41b80*/  S2R R43, SR_TID.X ;  /* 0x00000000002b7919 */ /* 0x000e220000002100 */
[----:B------:R-:W1:Y:S01]  /*41b90*/  S2R R42, SR_TID.X ;  /* 0x00000000002a7919 */ /* 0x000e620000002100 */
[----:B0-----:R-:W-:Y:S01]  /*41ba0*/  LOP3.LUT R43, R43, 0x7, RZ, 0xc0, !PT ;  /* 0x000000072b2b7812 */ /* 0x001fe200078ec0ff */
[----:B-1----:R-:W-:-:S04]  /*41bb0*/  IMAD.SHL.U32 R41, R42, 0x2, RZ ;  /* 0x000000022a297824 */ /* 0x002fc800078e00ff */
[----:B------:R-:W-:Y:S02]  /*41bc0*/  IMAD R43, R43, 0x110, RZ ;  /* 0x000001102b2b7824 */ /* 0x000fe400078e02ff */
[----:B------:R-:W-:-:S03]  /*41bd0*/  IMAD.SHL.U32 R42, R42, 0x80, RZ ;  /* 0x000000802a2a7824 */ /* 0x000fc600078e00ff */
[----:B------:R-:W-:-:S04]  /*41be0*/  LOP3.LUT R43, R43, 0x10, R41, 0x78, !PT ;  /* 0x000000102b2b7812 */ /* 0x000fc800078e7829 */
[----:B------:R-:W-:-:S04]  /*41bf0*/  LOP3.LUT R43, R43, 0x800, R42, 0xf8, !PT ;  /* 0x000008002b2b7812 */ /* 0x000fc800078ef82a */
[----:B------:R-:W-:Y:S01]  /*41c00*/  LOP3.LUT R43, R43, 0x60, RZ, 0x3c, !PT ;  /* 0x000000602b2b7812 */ /* 0x000fe200078e3cff */
[----:B--2---:R-:W-:-:S15]  /*41c10*/  HMMA.16816.F32.BF16 R28, R4, R24, R28 ;  /* 0x00000018041c723c */ /* 0x004fde000004181c */
[----:B------:R-:W-:-:S04]  /*41c20*/  NOP ;  /* 0x0000000000007918 */ /* 0x000fc80000000000 */
[----:B------:R-:W-:Y:S04]  /*41c30*/  STL.64 [R1+0x1f0], R28 ;  /* 0x0001f01c01007387 */ /* 0x000fe80000100a00 */
[----:B------:R-:W-:Y:S04]  /*41c40*/  STL.64 [R1+0x1f8], R30 ;  /* 0x0001f81e01007387 */ /* 0x000fe80000100a00 */
[----:B------:R-:W-:Y:S04]  /*41c50*/  STL.64 [R1+0x2be0], R26 ;  /* 0x002be01a01007387 */ /* 0x000fe80000100a00 */
[----:B------:R0:W-:Y:S02]  /*41c60*/  STL.64 [R1+0x2bd8], R24 ;  /* 0x002bd81801007387 */ /* 0x0001e40000100a00 */
[C---:B0-----:R-:W-:Y:S02]  /*41c70*/  HMMA.16816.F32.BF16 R24, R4.reuse, R20, R36 ;  /* 0x000000140418723c */ /* 0x041fe40000041824 */
[----:B------:R-:W-:Y:S04]  /*41c80*/  LDSM.16.MT88.4 R36, [R43+UR5+0x4000] ;  /* 0x004000052b24783b */ /* 0x000fe80008004200 */
[----:B------:R-:W0:Y:S04]  /*41c90*/  LDSM.16.MT88.4 R40, [R43+UR5+0x4080] ;  /* 0x004080052b28783b */ /* 0x000e280008004200 */
[----:B------:R-:W-:Y:S04]  /*41ca0*/  STL.64 [R1+0x2bd0], R22 ;  /* 0x002bd01601007387 */ /* 0x000fe80000100a00 */
[----:B------:R3:W-:Y:S02]  /*41cb0*/  STL.64 [R1+0x2bc8], R20 ;  /* 0x002bc81401007387 */ /* 0x0007e40000100a00 */
[C---:B---3--:R-:W-:Y:S02]  /*41cc0*/  HMMA.16816.F32.BF16 R20, R4.reuse, R16, R48 ;  /* 0x000000100414723c */ /* 0x048fe40000041830 */
[----:B------:R-:W-:Y:S04]  /*41cd0*/  LDSM.16.MT88.4 R48, [R3+UR5+0x5080] ;  /* 0x005080050330783b */ /* 0x000fe80008004200 */
[----:B------:R-:W-:Y:S04]  /*41ce0*/  STL.64 [R1+0x1e0], R24 ;  /* 0x0001e01801007387 */ /* 0x000fe80000100a00 */
[----:B------:R-:W-:Y:S04]  /*41cf0*/  STL.64 [R1+0x1e8], R26 ;  /* 0x0001e81a01007387 */ /* 0x000fe80000100a00 */
[----:B------:R-:W-:Y:S04]  /*41d00*/  STL.64 [R1+0x2bc0], R18 ;  /* 0x002bc01201007387 */ /* 0x000fe80000100a00 */
[----:B------:R1:W-:Y:S02]  /*41d10*/  STL.64 [R1+0x2bb8], R16 ;  /* 0x002bb81001007387 */ /* 0x0003e40000100a00 */
[C---:B-1----:R-:W-:Y:S02]  /*41d20*/  HMMA.16816.F32.BF16 R16, R4.reuse, R12, R44 ;  /* 0x0000000c0410723c */ /* 0x042fe4000004182c */
[----:B------:R-:W1:Y:S04]  /*41d30*/  LDSM.16.MT88.4 R44, [R3+UR5+0x5000] ;  /* 0x00500005032c783b */ /* 0x000e680008004200 */
[----:B------:R-:W-:Y:S04]  /*41d40*/  STL.64 [R1+0x1d0], R20 ;  /* 0x0001d01401007387 */ /* 0x000fe80000100a00 */
[----:B------:R-:W-:Y:S04]  /*41d50*/  STL.64 [R1+0x1d8], R22 ;  /* 0x0001d81601007387 */ /* 0x000fe80000100a00 */
[----:B0-----:R-:W-:Y:S04]  /*41d60*/  STL.64 [R1+0x2b80], R42 ;  /* 0x002b802a01007387 */ /* 0x001fe80000100a00 */
[----:B------:R-:W-:Y:S04]  /*41d70*/  STL.64 [R1+0x2b78], R40 ;  /* 0x002b782801007387 */ /* 0x000fe80000100a00 */
[----:B------:R-:W-:Y:S04]  /*41d80*/  STL.64 [R1+0x2bb0], R14 ;  /* 0x002bb00e01007387 */ /* 0x000fe80000100a00 */
[----:B------:R0:W-:Y:S02]  /*41d90*/  STL.64 [R1+0x2ba8], R12 ;  /* 0x002ba80c01007387 */ /* 0x0001e40000100a00 */
[C---:B0-----:R-:W-:Y:S02]  /*41da0*/  HMMA.16816.F32.BF16 R12, R4.reuse, R8, R52 ;  /* 0x00000008040c723c */ /* 0x041fe40000041834 */
[----:B------:R-:W-:Y:S04]  /*41db0*/  STL.64 [R1+0x1c0], R16 ;  /* 0x0001c01001007387 */ /* 0x000fe80000100a00 */
[----:B------:R-:W-:Y:S04]  /*41dc0*/  STL.64 [R1+0x1c8], R18 ;  /* 0x0001c81201007387 */ /* 0x000fe80000100a00 */
[----:B-1----:R-:W-:Y:S04]  /*41dd0*/  STL.64 [R1+0x2b70], R46 ;  /* 0x002b702e01007387 */ /* 0x002fe80000100a00 */
[----:B------:R-:W-:Y:S04]  /*41de0*/  STL.64 [R1+0x2b68], R44 ;  /* 0x002b682c01007387 */ /* 0x000fe80000100a00 */
[----:B----4-:R-:W-:Y:S04]  /*41df0*/  STL.64 [R1+0x2ba0], R10 ;  /* 0x002ba00a01007387 */ /* 0x010fe80000100a00 */
        /* <DEDUP_REMOVED lines=35> */
[----:B----4-:R-:W-:Y:S04]  /*42030*/  STL.64 [R1+0x2b90], R42 ;  /* 0x002b902a01007387 */ /* 0x010fe80000100a00 */
[----:B---3--:R0:W-:Y:S04]  /*42040*/  STL.64 [R1+0x2b88], R40 ;  /* 0x002b882801007387 */ /* 0x0081e80000100a00 */
[----:B0-----:R-:W3:Y:S04]  /*42050*/  LDL.LU R40, [R1+0x110] ;  /* 0x0001100001287983 */ /* 0x001ee80000300800 */
[----:B------:R-:W3:Y:S04]  /*42060*/  LDL.LU R41, [R1+0x114] ;  /* 0x0001140001297983 */ /* 0x000ee80000300800 */
[----:B------:R-:W3:Y:S04]  /*42070*/  LDL.LU R42, [R1+0x118] ;  /* 0x00011800012a7983 */ /* 0x000ee80000300800 */
[----:B------:R-:W3:Y:S04]  /*42080*/  LDL.LU R43, [R1+0x11c] ;  /* 0x00011c00012b7983 */ /* 0x000ee80000300800 */
[----:B------:R-:W4:Y:S04]  /*42090*/  LDL.LU R44, [R1+0x20] ;  /* 0x00002000012c7983 */ /* 0x000f280000300800 */
[----:B------:R-:W4:Y:S04]  /*420a0*/  LDL.LU R45, [R1+0x24] ;  /* 0x00002400012d7983 */ /* 0x000f280000300800 */
[----:B------:R-:W4:Y:S04]  /*420b0*/  LDL.LU R46, [R1+0x28] ;  /* 0x00002800012e7983 */ /* 0x000f280000300800 */
[----:B------:R-:W4:Y:S01]  /*420c0*/  LDL.LU R47, [R1+0x2c] ;  /* 0x00002c00012f7983 */ /* 0x000f220000300800 */
[----:B--2---:R-:W-:Y:S03]  /*420d0*/  HMMA.16816.F32.BF16 R4, R4, R56, R52 ;  /* 0x000000380404723c */ /* 0x004fe60000041834 */
[----:B------:R-:W-:Y:S04]  /*420e0*/  STL.64 [R1+0x2af8], R50 ;  /* 0x002af83201007387 */ /* 0x000fe80000100a00 */
[----:B------:R0:W-:Y:S04]  /*420f0*/  STL.64 [R1+0x2af0], R48 ;  /* 0x002af03001007387 */ /* 0x0001e80000100a00 */
[----:B0-----:R-:W2:Y:S04]  /*42100*/  LDL.LU R48, [R1] ;  /* 0x0000000001307983 */ /* 0x001ea80000300800 */
[----:B------:R-:W2:Y:S04]  /*42110*/  LDL.LU R49, [R1+0x4] ;  /* 0x0000040001317983 */ /* 0x000ea80000300800 */
[----:B------:R-:W2:Y:S04]  /*42120*/  LDL.LU R50, [R1+0x8] ;  /* 0x0000080001327983 */ /* 0x000ea80000300800 */
[----:B------:R-:W2:Y:S04]  /*42130*/  LDL.LU R51, [R1+0xc] ;  /* 0x00000c0001337983 */ /* 0x000ea80000300800 */
[----:B------:R-:W-:Y:S04]  /*42140*/  STL [R1+0x28b4], R3 ;  /* 0x0028b40301007387 */ /* 0x000fe80000100800 */
[----:B------:R-:W2:Y:S04]  /*42150*/  LDL.LU.64 R52, [R1+0x2c00] ;  /* 0x002c000001347983 */ /* 0x000ea80000300a00 */
[----:B------:R-:W-:Y:S04]  /*42160*/  STL.64 [R1+0x90], R4 ;  /* 0x0000900401007387 */ /* 0x000fe80000100a00 */
[----:B------:R-:W-:Y:S04]  /*42170*/  STL.64 [R1+0x98], R6 ;  /* 0x0000980601007387 */ /* 0x000fe80000100a00 */
[----:B------:R-:W0:Y:S01]  /*42180*/  LDSM.16.MT88.4 R4, [R2+UR5+0x5000] ;  /* 0x005000050204783b */ /* 0x000e220008004200 */
[----:B------:R-:W-:Y:S01]  /*42190*/  HMMA.16816.F32.BF16 R28, R36, R32, R28 ;  /* 0x00000020241c723c */ /* 0x000fe2000004181c */
[----:B------:R-:W-:-:S02]  /*421a0*/  IMAD.MOV.U32 R54, RZ, RZ, R0 ;  /* 0x000000ffff367224 */ /* 0x000fc400078e0000 */
[----:B------:R-:W2:Y:S04]  /*421b0*/  LDL.LU R0, [R1+0x2bf8] ;  /* 0x002bf80001007983 */ /* 0x000ea80000300800 */
[----:B------:R-:W2:Y:S04]  /*421c0*/  LDL.LU R55, [R1+0x3fc] ;  /* 0x0003fc0001377983 */ /* 0x000ea80000300800 */
[----:B0-----:R-:W-:Y:S04]  /*421d0*/  STL.64 [R1+0x2aa8], R6 ;  /* 0x002aa80601007387 */ /* 0x001fe80000100a00 */
[----:B------:R0:W-:Y:S04]  /*421e0*/  STL.64 [R1+0x2aa0], R4 ;  /* 0x002aa00401007387 */ /* 0x0001e80000100a00 */
[----:B0-----:R-:W2:Y:S04]  /*421f0*/  LDL.LU R4, [R1+0x10] ;  /* 0x0000100001047983 */ /* 0x001ea80000300800 */
        /* <DEDUP_REMOVED lines=35> */
[----:B------:R-:W3:Y:S01]  /*42430*/  LDL.LU.64 R8, [R1+0x2b98] ;  /* 0x002b980001087983 */ /* 0x000ee20000300a00 */
[----:B------:R-:W-:Y:S01]  /*42440*/  IMAD.MOV.U32 R7, RZ, RZ, R0 ;  /* 0x000000ffff077224 */ /* 0x000fe200078e0000 */
[----:B---3--:R-:W-:-:S15]  /*42450*/  HMMA.16816.F32.BF16 R40, R36, R8, R40 ;  /* 0x000000082428723c */ /* 0x008fde0000041828 */
[----:B------:R-:W-:-:S04]  /*42460*/  NOP ;  /* 0x0000000000007918 */ /* 0x000fc80000000000 */
[----:B------:R-:W-:Y:S04]  /*42470*/  STL.64 [R1+0x110], R40 ;  /* 0x0001102801007387 */ /* 0x000fe80000100a00 */
[----:B------:R0:W-:Y:S01]  /*42480*/  STL [R1+0x118], R42 ;  /* 0x0001182a01007387 */ /* 0x0001e20000100800 */
[----:B------:R-:W-:-:S03]  /*42490*/  IMAD.MOV.U32 R0, RZ, RZ, R43 ;  /* 0x000000ffff007224 */ /* 0x000fc600078e002b */
[----:B0-----:R-:W3:Y:S04]  /*424a0*/  LDL.LU.64 R42, [R1+0x2b90] ;  /* 0x002b9000012a7983 */ /* 0x001ee80000300a00 */
[----:B------:R-:W3:Y:S04]  /*424b0*/  LDL.LU.64 R40, [R1+0x2b88] ;  /* 0x002b880001287983 */ /* 0x000ee80000300a00 */
[----:B------:R-:W-:Y:S01]  /*424c0*/  STL [R1+0x2988], R0 ;  /* 0x0029880001007387 */ /* 0x000fe20000100800 */
[----:B---3--:R-:W-:Y:S03]  /*424d0*/  HMMA.16816.F32.BF16 R36, R36, R56, R40 ;  /* 0x000000382424723c */ /* 0x008fe60000041828 */
[----:B------:R-:W4:Y:S04]  /*424e0*/  LDL.LU.64 R42, [R1+0x2b80] ;  /* 0x002b8000012a7983 */ /* 0x000f280000300a00 */
[----:B------:R-:W4:-:S12]  /*424f0*/  LDL.LU.64 R40, [R1+0x2b78] ;  /* 0x002b780001287983 */ /* 0x000f180000300a00 */
[----:B------:R0:W-:Y:S04]  /*42500*/  STL.64 [R1+0x40], R36 ;  /* 0x0000402401007387 */ /* 0x0001e80000100a00 */
[----:B------:R1:W-:Y:S04]  /*42510*/  STL.64 [R1+0x48], R38 ;  /* 0x0000482601007387 */ /* 0x0003e80000100a00 */
[----:B0-----:R-:W3:Y:S04]  /*42520*/  LDL.LU R36, [R1+0x2c0] ;  /* 0x0002c00001247983 */ /* 0x001ee80000300800 */
[----:B------:R-:W3:Y:S04]  /*42530*/  LDL.LU R37, [R1+0x2c4] ;  /* 0x0002c40001257983 */ /* 0x000ee80000300800 */
[----:B-1----:R-:W3:Y:S04]  /*42540*/  LDL.LU R38, [R1+0x2c8] ;  /* 0x0002c80001267983 */ /* 0x002ee80000300800 */
[----:B------:R-:W3:Y:S01]  /*42550*/  LDL.LU R39, [R1+0x2cc] ;  /* 0x0002cc0001277983 */ /* 0x000ee20000300800 */
[C---:B----4-:R-:W-:Y:S08]  /*42560*/  HMMA.16816.F32.BF16 R44, R40.reuse, R32, R44 ;  /* 0x00000020282c723c */ /* 0x050ff0000004182c */
[C---:B------:R-:W-:Y:S11]  /*42570*/  HMMA.16816.F32.BF16 R4, R40.reuse, R28, R4 ;  /* 0x0000001c2804723c */ /* 0x040ff60000041804 */
[----:B------:R-:W-:Y:S04]  /*42580*/  STL.64 [R1+0x20], R44 ;  /* 0x0000202c01007387 */ /* 0x000fe80000100a00 */
[----:B------:R0:W-:Y:S04]  /*42590*/  STL.64 [R1+0x28], R46 ;  /* 0x0000282e01007387 */ /* 0x0001e80000100a00 */
[----:B0-----:R-:W4:Y:S04]  /*425a0*/  LDL.LU.64 R46, [R1+0x2b70] ;  /* 0x002b7000012e7983 */ /* 0x001f280000300a00 */
[----:B------:R-:W4:Y:S04]  /*425b0*/  LDL.LU.64 R44, [R1+0x2b68] ;  /* 0x002b6800012c7983 */ /* 0x000f280000300a00 */
[----:B------:R0:W-:Y:S04]  /*425c0*/  STL.64 [R1+0x2b30], R30 ;  /* 0x002b301e01007387 */ /* 0x0001e80000100a00 */
[----:B------:R-:W2:Y:S04]  /*425d0*/  LDL.LU R28, [R1+0x1a0] ;  /* 0x0001a000011c7983 */ /* 0x000ea80000300800 */
[----:B------:R-:W-:Y:S04]  /*425e0*/  STL.64 [R1+0x10], R4 ;  /* 0x0000100401007387 */ /* 0x000fe80000100a00 */
[----:B------:R1:W-:Y:S04]  /*425f0*/  STL.64 [R1+0x18], R6 ;  /* 0x0000180601007387 */ /* 0x0003e80000100a00 */
[----:B------:R-:W2:Y:S04]  /*42600*/  LDL.LU R29, [R1+0x1a4] ;  /* 0x0001a400011d7983 */ /* 0x000ea80000300800 */
[----:B0-----:R-:W2:Y:S04]  /*42610*/  LDL.LU R30, [R1+0x1a8] ;  /* 0x0001a800011e7983 */ /* 0x001ea80000300800 */
[----:B------:R-:W2:Y:S01]  /*42620*/  LDL.LU R31, [R1+0x1ac] ;  /* 0x0001ac00011f7983 */ /* 0x000ea20000300800 */
[----:B-1----:R-:W-:-:S15]  /*42630*/  HMMA.16816.F32.BF16 R4, R40, R24, R48 ;  /* 0x000000182804723c */ /* 0x002fde0000041830 */
[----:B------:R-:W-:-:S04]  /*42640*/  NOP ;  /* 0x0000000000007918 */ /* 0x000fc80000000000 */
[----:B------:R0:W-:Y:S04]  /*42650*/  STL.64 [R1], R4 ;  /* 0x0000000401007387 */ /* 0x0001e80000100a00 */
[----:B------:R1:W-:Y:S01]  /*42660*/  STL [R1+0x8], R6 ;  /* 0x0000080601007387 */ /* 0x0003e20000100800 */
[----:B------:R-:W-:-:S03]  /*42670*/  IMAD.MOV.U32 R0, RZ, RZ, R7 ;  /* 0x000000ffff007224 */ /* 0x000fc600078e0007 */
[----:B0-----:R-:W3:Y:S04]  /*42680*/  LDL.LU R4, [R1+0x3e0] ;  /* 0x0003e00001047983 */ /* 0x001ee80000300800 */
[----:B------:R-:W4:Y:S04]  /*42690*/  LDL.LU R5, [R1+0x3e4] ;  /* 0x0003e40001057983 */ /* 0x000f280000300800 */
[----:B-1----:R-:W4:Y:S04]  /*426a0*/  LDL.LU R6, [R1+0x3e8] ;  /* 0x0003e80001067983 */ /* 0x002f280000300800 */
[----:B------:R-:W4:Y:S01]  /*426b0*/  LDL.LU R7, [R1+0x3ec] ;  /* 0x0003ec0001077983 */ /* 0x000f220000300800 */
[----:B------:R-:W-:Y:S03]  /*426c0*/  HMMA.16816.F32.BF16 R52, R40, R20, R52 ;  /* 0x000000142834723c */ /* 0x000fe60000041834 */
[----:B------:R2:W-:Y:S04]  /*426d0*/  STL.64 [R1+0x2b18], R26 ;  /* 0x002b181a01007387 */ /* 0x0005e80000100a00 */
[----:B------:R-:W4:Y:S04]  /*426e0*/  LDL.LU R48, [R1+0x2b0] ;  /* 0x0002b00001307983 */ /* 0x000f280000300800 */
[----:B------:R-:W4:Y:S04]  /*426f0*/  LDL.LU R49, [R1+0x2b4] ;  /* 0x0002b40001317983 */ /* 0x000f280000300800 */
[----:B------:R-:W4:Y:S01]  /*42700*/  LDL.LU R50, [R1+0x2b8] ;  /* 0x0002b80001327983 */ /* 0x000f220000300800 */
[----:B------:R-:W-:-:S03]  /*42710*/  IMAD.MOV.U32 R51, RZ, RZ, R60 ;  /* 0x000000ffff337224 */ /* 0x000fc600078e003c */
[----:B------:R-:W-:Y:S04]  /*42720*/  STL [R1+0x28cc], R52 ;  /* 0x0028cc3401007387 */ /* 0x000fe80000100800 */
[----:B------:R-:W-:Y:S04]  /*42730*/  STL [R1+0x28c8], R53 ;  /* 0x0028c83501007387 */ /* 0x000fe80000100800 */
[----:B------:R-:W-:Y:S04]  /*42740*/  STL [R1+0x28c4], R54 ;  /* 0x0028c43601007387 */ /* 0x000fe80000100800 */
[----:B------:R-:W-:Y:S01]  /*42750*/  STL [R1+0x28c0], R55 ;  /* 0x0028c03701007387 */ /* 0x000fe20000100800 */
[----:B--2---:R-:W-:-:S15]  /*42760*/  HMMA.16816.F32.BF16 R24, R40, R16, R28 ;  /* 0x000000102818723c */ /* 0x004fde000004181c */
[----:B------:R-:W-:-:S04]  /*42770*/  NOP ;  /* 0x0000000000007918 */ /* 0x000fc80000000000 */
[----:B------:R-:W-:Y:S02]  /*42780*/  IMAD.MOV.U32 R20, RZ, RZ, R24 ;  /* 0x000000ffff147224 */ /* 0x000fe400078e0018 */
[----:B------:R-:W-:Y:S01]  /*42790*/  IMAD.MOV.U32 R21, RZ, RZ, R25 ;  /* 0x000000ffff157224 */ /* 0x000fe200078e0019 */
[----:B------:R3:W-:Y:S01]  /*427a0*/  STL [R1+0x1ac], R27 ;  /* 0x0001ac1b01007387 */ /* 0x0007e20000100800 */
[----:B------:R-:W-:Y:S02]  /*427b0*/  IMAD.MOV.U32 R60, RZ, RZ, R26 ;  /* 0x000000ffff3c7224 */ /* 0x000fe400078e001a */
[C---:B---3--:R-:W-:Y:S08]  /*427c0*/  HMMA.16816.F32.BF16 R24, R40.reuse, R12, R36 ;  /* 0x0000000c2818723c */ /* 0x048ff00000041824 */
[----:B----4-:R-:W-:Y:S01]  /*427d0*/  HMMA.16816.F32.BF16 R4, R40, R8, R4 ;  /* 0x000000082804723c */ /* 0x010fe20000041804 */
[----:B------:R-:W-:Y:S04]  /*427e0*/  STL [R1+0x28d0], R20 ;  /* 0x0028d01401007387 */ /* 0x000fe80000100800 */
[----:B------:R-:W-:Y:S04]  /*427f0*/  STL [R1+0x28bc], R21 ;  /* 0x0028bc1501007387 */ /* 0x000fe80000100800 */
[----:B------:R-:W-:Y:S04]  /*42800*/  STL [R1+0x28b8], R60 ;  /* 0x0028b83c01007387 */ /* 0x000fe80000100800 */
[----:B------:R-:W2:Y:S04]  /*42810*/  LDL.LU R28, [R1+0x2a0] ;  /* 0x0002a000011c7983 */ /* 0x000ea80000300800 */
[----:B------:R-:W2:Y:S04]  /*42820*/  LDL.LU R29, [R1+0x2a4] ;  /* 0x0002a400011d7983 */ /* 0x000ea80000300800 */
[----:B------:R-:W2:Y:S04]  /*42830*/  LDL.LU R30, [R1+0x2a8] ;  /* 0x0002a800011e7983 */ /* 0x000ea80000300800 */
[----:B------:R-:W2:Y:S01]  /*42840*/  LDL.LU R31, [R1+0x2ac] ;  /* 0x0002ac00011f7983 */ /* 0x000ea20000300800 */
[----:B------:R-:W-:-:S02]  /*42850*/  IMAD.MOV.U32 R16, RZ, RZ, R24 ;  /* 0x000000ffff107224 */ /* 0x000fc400078e0018 */
[----:B------:R-:W-:Y:S02]  /*42860*/  IMAD.MOV.U32 R17, RZ, RZ, R25 ;  /* 0x000000ffff117224 */ /* 0x000fe400078e0019 */
[----:B------:R-:W-:Y:S02]  /*42870*/  IMAD.MOV.U32 R13, RZ, RZ, R26 ;  /* 0x000000ffff0d7224 */ /* 0x000fe400078e001a */
[----:B------:R-:W-:Y:S01]  /*42880*/  IMAD.MOV.U32 R12, RZ, RZ, R27 ;  /* 0x000000ffff0c7224 */ /* 0x000fe200078e001b */
[----:B------:R-:W-:Y:S04]  /*42890*/  STL [R1+0x28ac], R16 ;  /* 0x0028ac1001007387 */ /* 0x000fe80000100800 */
[----:B------:R-:W-:Y:S04]  /*428a0*/  STL [R1+0x28a8], R17 ;  /* 0x0028a81101007387 */ /* 0x000fe80000100800 */
[----:B------:R-:W-:Y:S04]  /*428b0*/  STL [R1+0x28a4], R13 ;  /* 0x0028a40d01007387 */ /* 0x000fe80000100800 */
[----:B------:R-:W-:Y:S04]  /*428c0*/  STL [R1+0x28a0], R12 ;  /* 0x0028a00c01007387 */ /* 0x000fe80000100800 */
[----:B------:R-:W3:Y:S04]  /*428d0*/  LDL.LU R24, [R1+0x290] ;  /* 0x0002900001187983 */ /* 0x000ee80000300800 */
[----:B------:R0:W-:Y:S04]  /*428e0*/  STL.64 [R1+0x3e0], R4 ;  /* 0x0003e00401007387 */ /* 0x0001e80000100a00 */
[----:B------:R1:W-:Y:S04]  /*428f0*/  STL.64 [R1+0x3e8], R6 ;  /* 0x0003e80601007387 */ /* 0x0003e80000100a00 */
[----:B------:R-:W3:Y:S04]  /*42900*/  LDL.LU R25, [R1+0x294] ;  /* 0x0002940001197983 */ /* 0x000ee80000300800 */
[----:B------:R-:W3:Y:S04]  /*42910*/  LDL.LU R26, [R1+0x298] ;  /* 0x00029800011a7983 */ /* 0x000ee80000300800 */
[----:B------:R-:W3:Y:S04]  /*42920*/  LDL.LU R27, [R1+0x29c] ;  /* 0x00029c00011b7983 */ /* 0x000ee80000300800 */
[----:B0-----:R-:W4:Y:S04]  /*42930*/  LDL.LU R4, [R1+0x250] ;  /* 0x0002500001047983 */ /* 0x001f280000300800 */
[----:B------:R-:W4:Y:S01]  /*42940*/  LDL.LU R5, [R1+0x254] ;  /* 0x0002540001057983 */ /* 0x000f220000300800 */
[----:B-1----:R-:W-:-:S02]  /*42950*/  IMAD.MOV.U32 R6, RZ, RZ, R35 ;  /* 0x000000ffff067224 */ /* 0x002fc400078e0023 */
[----:B------:R-:W-:Y:S01]  /*42960*/  IMAD.MOV.U32 R7, RZ, RZ, R34 ;  /* 0x000000ffff077224 */ /* 0x000fe200078e0022 */
[----:B------:R-:W2:Y:S04]  /*42970*/  LDL.LU R35, [R1+0x2b64] ;  /* 0x002b640001237983 */ /* 0x000ea80000300800 */
[----:B------:R-:W3:Y:S01]  /*42980*/  LDL.LU R34, [R1+0x2b60] ;  /* 0x002b600001227983 */ /* 0x000ee20000300800 */
[----:B------:R-:W-:Y:S01]  /*42990*/  HMMA.16816.F32.BF16 R40, R40, R56, R48 ;  /* 0x000000382828723c */ /* 0x000fe20000041830 */
[----:B------:R-:W-:Y:S02]  /*429a0*/  IMAD.MOV.U32 R36, RZ, RZ, R23 ;  /* 0x000000ffff247224 */ /* 0x000fe400078e0017 */
[----:B------:R-:W-:Y:S01]  /*429b0*/  IMAD.MOV.U32 R37, RZ, RZ, R22 ;  /* 0x000000ffff257224 */ /* 0x000fe200078e0016 */
[----:B------:R-:W4:Y:S04]  /*429c0*/  LDL.LU R23, [R1+0x2b5c] ;  /* 0x002b5c0001177983 */ /* 0x000f280000300800 */
[----:B------:R-:W4:Y:S01]  /*429d0*/  LDL.LU R22, [R1+0x2b58] ;  /* 0x002b580001167983 */ /* 0x000f220000300800 */
[----:B------:R-:W-:-:S02]  /*429e0*/  IMAD.MOV.U32 R38, RZ, RZ, R19 ;  /* 0x000000ffff267224 */ /* 0x000fc400078e0013 */
[----:B------:R-:W-:Y:S01]  /*429f0*/  IMAD.MOV.U32 R39, RZ, RZ, R18 ;  /* 0x000000ffff277224 */ /* 0x000fe200078e0012 */
[----:B------:R-:W4:Y:S04]  /*42a00*/  LDL.LU R19, [R1+0x2b54] ;  /* 0x002b540001137983 */ /* 0x000f280000300800 */
[----:B------:R-:W4:Y:S03]  /*42a10*/  LDL.LU R18, [R1+0x2b50] ;  /* 0x002b500001127983 */ /* 0x000f260000300800 */
[----:B------:R-:W-:Y:S02]  /*42a20*/  IMAD.MOV.U32 R20, RZ, RZ, R40 ;  /* 0x000000ffff147224 */ /* 0x000fe400078e0028 */
[----:B------:R-:W-:-:S02]  /*42a30*/  IMAD.MOV.U32 R52, RZ, RZ, R41 ;  /* 0x000000ffff347224 */ /* 0x000fc400078e0029 */
[----:B------:R-:W-:Y:S01]  /*42a40*/  IMAD.MOV.U32 R53, RZ, RZ, R42 ;  /* 0x000000ffff357224 */ /* 0x000fe200078e002a */
[----:B------:R-:W4:Y:S01]  /*42a50*/  LDL.LU R40, [R1+0x270] ;  /* 0x0002700001287983 */ /* 0x000f220000300800 */
[----:B--2---:R-:W-:Y:S02]  /*42a60*/  IMAD.MOV.U32 R42, RZ, RZ, R35 ;  /* 0x000000ffff2a7224 */ /* 0x004fe400078e0023 */
[----:B---3--:R-:W-:Y:S02]  /*42a70*/  IMAD.MOV.U32 R41, RZ, RZ, R34 ;  /* 0x000000ffff297224 */ /* 0x008fe400078e0022 */
[----:B------:R-:W2:Y:S04]  /*42a80*/  LDL.LU R34, [R1+0x2b4c] ;  /* 0x002b4c0001227983 */ /* 0x000ea80000300800 */
[----:B------:R-:W2:Y:S01]  /*42a90*/  LDL.LU R35, [R1+0x2b48] ;  /* 0x002b480001237983 */ /* 0x000ea20000300800 */
[----:B------:R-:W-:-:S02]  /*42aa0*/  IMAD.MOV.U32 R54, RZ, RZ, R43 ;  /* 0x000000ffff367224 */ /* 0x000fc400078e002b */
[----:B------:R-:W-:Y:S01]  /*42ab0*/  IMAD.MOV.U32 R48, RZ, RZ, R10 ;  /* 0x000000ffff307224 */ /* 0x000fe200078e000a */
[----:B------:R-:W3:Y:S04]  /*42ac0*/  LDL.LU R43, [R1+0x27c] ;  /* 0x00027c00012b7983 */ /* 0x000ee80000300800 */
[----:B------:R-:W3:Y:S01]  /*42ad0*/  LDL.LU R10, [R1+0x2b44] ;  /* 0x002b4400010a7983 */ /* 0x000ee20000300800 */
[----:B------:R-:W-:Y:S02]  /*42ae0*/  IMAD.MOV.U32 R49, RZ, RZ, R11 ;  /* 0x000000ffff317224 */ /* 0x000fe400078e000b */
[----:B------:R-:W-:Y:S01]  /*42af0*/  IMAD.MOV.U32 R50, RZ, RZ, R14 ;  /* 0x000000ffff327224 */ /* 0x000fe200078e000e */
[----:B------:R-:W3:Y:S04]  /*42b00*/  LDL.LU R11, [R1+0x2b40] ;  /* 0x002b4000010b7983 */ /* 0x000ee80000300800 */
[----:B------:R-:W3:Y:S01]  /*42b10*/  LDL.LU R14, [R1+0x2b3c] ;  /* 0x002b3c00010e7983 */ /* 0x000ee20000300800 */
[----:B------:R-:W-:-:S03]  /*42b20*/  IMAD.MOV.U32 R51, RZ, RZ, R15 ;  /* 0x000000ffff337224 */ /* 0x000fc600078e000f */
[----:B------:R-:W3:Y:S01]  /*42b30*/  LDL.LU R15, [R1+0x2b38] ;  /* 0x002b3800010f7983 */ /* 0x000ee20000300800 */
[----:B--2---:R-:W-:-:S15]  /*42b40*/  HMMA.16816.F32.BF16 R28, R44, R34, R28 ;  /* 0x000000222c1c723c */ /* 0x004fde000004181c */
[----:B------:R-:W-:-:S04]  /*42b50*/  NOP ;  /* 0x0000000000007918 */ /* 0x000fc80000000000 */
[----:B------:R-:W-:Y:S02]  /*42b60*/  IMAD.MOV.U32 R60, RZ, RZ, R30 ;  /* 0x000000ffff3c7224 */ /* 0x000fe400078e001e */
[----:B------:R-:W-:Y:S02]  /*42b70*/  IMAD.MOV.U32 R3, RZ, RZ, R31 ;  /* 0x000000ffff037224 */ /* 0x000fe400078e001f */
[----:B------:R-:W2:Y:S01]  /*42b80*/  LDL.LU.64 R30, [R1+0x2b30] ;  /* 0x002b3000011e7983 */ /* 0x000ea20000300a00 */
[----:B------:R-:W-:-:S05]  /*42b90*/  IMAD.MOV.U32 R55, RZ, RZ, R28 ;  /* 0x000000ffff377224 */ /* 0x000fca00078e001c */
[----:B------:R-:W-:Y:S04]  /*42ba0*/  STL.64 [R1+0x28e0], R54 ;  /* 0x0028e03601007387 */ /* 0x000fe80000100a00 */
[----:B------:R4:W-:Y:S02]  /*42bb0*/  STL.64 [R1+0x28d8], R52 ;  /* 0x0028d83401007387 */ /* 0x0009e40000100a00 */
[----:B----4-:R-:W-:Y:S02]  /*42bc0*/  IMAD.MOV.U32 R52, RZ, RZ, R18 ;  /* 0x000000ffff347224 */ /* 0x010fe400078e0012 */
[----:B------:R-:W-:Y:S01]  /*42bd0*/  IMAD.MOV.U32 R53, RZ, RZ, R19 ;  /* 0x000000ffff357224 */ /* 0x000fe200078e0013 */
[----:B------:R-:W4:Y:S04]  /*42be0*/  LDL.LU R18, [R1+0x2b2c] ;  /* 0x002b2c0001127983 */ /* 0x000f280000300800 */
[----:B------:R-:W4:Y:S01]  /*42bf0*/  LDL.LU R19, [R1+0x2b28] ;  /* 0x002b280001137983 */ /* 0x000f220000300800 */
[----:B------:R-:W-:-:S02]  /*42c00*/  IMAD.MOV.U32 R54, RZ, RZ, R22 ;  /* 0x000000ffff367224 */ /* 0x000fc400078e0016 */
[----:B------:R-:W-:Y:S01]  /*42c10*/  IMAD.MOV.U32 R55, RZ, RZ, R23 ;  /* 0x000000ffff377224 */ /* 0x000fe200078e0017 */
[----:B------:R-:W3:Y:S04]  /*42c20*/  LDL.LU R22, [R1+0x2b24] ;  /* 0x002b240001167983 */ /* 0x000ee80000300800 */
[----:B------:R-:W3:Y:S01]  /*42c30*/  LDL.LU R23, [R1+0x2b20] ;  /* 0x002b200001177983 */ /* 0x000ee20000300800 */
[----:B--2---:R-:W-:-:S15]  /*42c40*/  HMMA.16816.F32.BF16 R24, R44, R30, R24 ;  /* 0x0000001e2c18723c */ /* 0x004fde0000041818 */
[----:B------:R-:W-:-:S04]  /*42c50*/  NOP ;  /* 0x0000000000007918 */ /* 0x000fc80000000000 */
[----:B------:R-:W-:Y:S02]  /*42c60*/  IMAD.MOV.U32 R13, RZ, RZ, R26 ;  /* 0x000000ffff0d7224 */ /* 0x000fe400078e001a */
[----:B------:R-:W-:Y:S02]  /*42c70*/  IMAD.MOV.U32 R12, RZ, RZ, R27 ;  /* 0x000000ffff0c7224 */ /* 0x000fe400078e001b */
[----:B------:R-:W2:Y:S01]  /*42c80*/  LDL.LU.64 R26, [R1+0x2b18] ;  /* 0x002b1800011a7983 */ /* 0x000ea20000300a00 */
[C---:B----4-:R-:W-:Y:S08]  /*42c90*/  HMMA.16816.F32.BF16 R36, R44.reuse, R18, R36 ;  /* 0x000000122c24723c */ /* 0x050ff00000041824 */
[----:B---3--:R-:W-:Y:S01]  /*42ca0*/  HMMA.16816.F32.BF16 R4, R44, R14, R4 ;  /* 0x0000000e2c04723c */ /* 0x008fe20000041804 */
[----:B------:R-:W-:-:S02]  /*42cb0*/  IMAD.MOV.U32 R16, RZ, RZ, R24 ;  /* 0x000000ffff107224 */ /* 0x000fc400078e0018 */
[----:B------:R-:W-:Y:S01]  /*42cc0*/  IMAD.MOV.U32 R17, RZ, RZ, R25 ;  /* 0x000000ffff117224 */ /* 0x000fe200078e0019 */
[----:B------:R-:W-:Y:S04]  /*42cd0*/  STL.64 [R1+0x2ae8], R18 ;  /* 0x002ae81201007387 */ /* 0x000fe80000100a00 */
[----:B------:R-:W-:Y:S04]  /*42ce0*/  STL.64 [R1+0x2ae0], R16 ;  /* 0x002ae01001007387 */ /* 0x000fe80000100a00 */
[----:B------:R-:W-:Y:S04]  /*42cf0*/  STL.64 [R1+0x260], R36 ;  /* 0x0002602401007387 */ /* 0x000fe80000100a00 */
[----:B------:R-:W-:Y:S03]  /*42d00*/  STL.64 [R1+0x268], R38 ;  /* 0x0002682601007387 */ /* 0x000fe60000100a00 */
[----:B------:R-:W-:Y:S01]  /*42d10*/  IMAD.MOV.U32 R25, RZ, RZ, R6 ;  /* 0x000000ffff197224 */ /* 0x000fe200078e0006 */
[----:B------:R0:W-:Y:S01]  /*42d20*/  STL.64 [R1+0x410], R4 ;  /* 0x0004100401007387 */ /* 0x0001e20000100a00 */
[----:B------:R-:W-:-:S02]  /*42d30*/  IMAD.MOV.U32 R24, RZ, RZ, R7 ;  /* 0x000000ffff187224 */ /* 0x000fc400078e0007 */
[----:B0-----:R-:W-:Y:S01]  /*42d40*/  HMMA.16816.F32.BF16 R4, R44, R10, R48 ;  /* 0x0000000a2c04723c */ /* 0x001fe20000041830 */
[----:B------:R-:W-:Y:S04]  /*42d50*/  STL.64 [R1+0x2ad8], R14 ;  /* 0x002ad80e01007387 */ /* 0x000fe80000100a00 */
[----:B------:R-:W-:Y:S04]  /*42d60*/  STL.64 [R1+0x2ad0], R12 ;  /* 0x002ad00c01007387 */ /* 0x000fe80000100a00 */
[----:B------:R-:W3:Y:S10]  /*42d70*/  LDL.LU R36, [R1+0x100] ;  /* 0x0001000001247983 */ /* 0x000ef40000300800 */
[----:B------:R0:W-:Y:S04]  /*42d80*/  STL.64 [R1+0x4a0], R4 ;  /* 0x0004a00401007387 */ /* 0x0001e80000100a00 */
[----:B------:R1:W-:Y:S04]  /*42d90*/  STL.64 [R1+0x4a8], R6 ;  /* 0x0004a80601007387 */ /* 0x0003e80000100a00 */
[----:B------:R-:W3:Y:S04]  /*42da0*/  LDL.LU R37, [R1+0x104] ;  /* 0x0001040001257983 */ /* 0x000ee80000300800 */
[----:B------:R-:W3:Y:S04]  /*42db0*/  LDL.LU R38, [R1+0x108] ;  /* 0x0001080001267983 */ /* 0x000ee80000300800 */
[----:B------:R-:W3:Y:S04]  /*42dc0*/  LDL.LU R39, [R1+0x10c] ;  /* 0x00010c0001277983 */ /* 0x000ee80000300800 */
[----:B------:R-:W4:Y:S04]  /*42dd0*/  LDL.LU R48, [R1+0x190] ;  /* 0x0001900001307983 */ /* 0x000f280000300800 */
[----:B------:R-:W4:Y:S04]  /*42de0*/  LDL.LU R49, [R1+0x194] ;  /* 0x0001940001317983 */ /* 0x000f280000300800 */
[----:B------:R-:W4:Y:S04]  /*42df0*/  LDL.LU R50, [R1+0x198] ;  /* 0x0001980001327983 */ /* 0x000f280000300800 */
[----:B------:R-:W4:Y:S04]  /*42e00*/  LDL.LU R51, [R1+0x19c] ;  /* 0x00019c0001337983 */ /* 0x000f280000300800 */
[----:B------:R-:W-:Y:S01]  /*42e10*/  STL.64 [R1+0x2ac8], R10 ;  /* 0x002ac80a01007387 */ /* 0x000fe20000100a00 */
[----:B0-----:R-:W-:-:S02]  /*42e20*/  IMAD.MOV.U32 R4, RZ, RZ, R59 ;  /* 0x000000ffff047224 */ /* 0x001fc400078e003b */
[----:B------:R-:W-:Y:S01]  /*42e30*/  IMAD.MOV.U32 R5, RZ, RZ, R58 ;  /* 0x000000ffff057224 */ /* 0x000fe200078e003a */
[----:B--2---:R-:W-:-:S15]  /*42e40*/  HMMA.16816.F32.BF16 R52, R44, R26, R52 ;  /* 0x0000001a2c34723c */ /* 0x004fde0000041834 */
[----:B------:R-:W-:-:S04]  /*42e50*/  NOP ;  /* 0x0000000000007918 */ /* 0x000fc80000000000 */
[----:B------:R-:W-:Y:S02]  /*42e60*/  IMAD.MOV.U32 R9, RZ, RZ, R54 ;  /* 0x000000ffff097224 */ /* 0x000fe400078e0036 */
[----:B------:R-:W-:-:S05]  /*42e70*/  IMAD.MOV.U32 R8, RZ, RZ, R55 ;  /* 0x000000ffff087224 */ /* 0x000fca00078e0037 */
[----:B------:R0:W-:Y:S04]  /*42e80*/  STL.64 [R1+0x2ac0], R8 ;  /* 0x002ac00801007387 */ /* 0x0001e80000100a00 */
[----:B------:R-:W2:Y:S04]  /*42e90*/  LDL.LU R59, [R1+0x2b14] ;  /* 0x002b1400013b7983 */ /* 0x000ea80000300800 */
[----:B------:R-:W3:Y:S04]  /*42ea0*/  LDL.LU R58, [R1+0x2b10] ;  /* 0x002b1000013a7983 */ /* 0x000ee80000300800 */
[----:B-1----:R-:W4:Y:S04]  /*42eb0*/  LDL.LU R6, [R1+0x38] ;  /* 0x0000380001067983 */ /* 0x002f280000300800 */
[----:B------:R-:W4:Y:S04]  /*42ec0*/  LDL.LU R7, [R1+0x3c] ;  /* 0x00003c0001077983 */ /* 0x000f280000300800 */
[----:B0-----:R-:W4:Y:S04]  /*42ed0*/  LDL.LU R8, [R1+0xb0] ;  /* 0x0000b00001087983 */ /* 0x001f280000300800 */
[----:B------:R-:W4:Y:S01]  /*42ee0*/  LDL.LU R9, [R1+0xb4] ;  /* 0x0000b40001097983 */ /* 0x000f220000300800 */
[----:B------:R-:W-:Y:S01]  /*42ef0*/  HMMA.16816.F32.BF16 R40, R44, R22, R40 ;  /* 0x000000162c28723c */ /* 0x000fe20000041828 */
[----:B--2---:R-:W-:-:S02]  /*42f00*/  IMAD.MOV.U32 R10, RZ, RZ, R59 ;  /* 0x000000ffff0a7224 */ /* 0x004fc400078e003b */
[----:B---3--:R-:W-:Y:S01]  /*42f10*/  IMAD.MOV.U32 R11, RZ, RZ, R58 ;  /* 0x000000ffff0b7224 */ /* 0x008fe200078e003a */
[----:B------:R-:W2:Y:S04]  /*42f20*/  LDL.LU R59, [R1+0x2b0c] ;  /* 0x002b0c00013b7983 */ /* 0x000ea80000300800 */
[----:B------:R-:W3:Y:S04]  /*42f30*/  LDL.LU R58, [R1+0x2b08] ;  /* 0x002b0800013a7983 */ /* 0x000ee80000300800 */
[----:B------:R-:W4:Y:S04]  /*42f40*/  LDL.LU R12, [R1+0xc0] ;  /* 0x0000c000010c7983 */ /* 0x000f280000300800 */
[----:B------:R-:W4:Y:S04]  /*42f50*/  LDL.LU R13, [R1+0xc4] ;  /* 0x0000c400010d7983 */ /* 0x000f280000300800 */
[----:B------:R-:W4:Y:S01]  /*42f60*/  LDL.LU R14, [R1+0xc8] ;  /* 0x0000c800010e7983 */ /* 0x000f220000300800 */
[----:B------:R-:W-:-:S03]  /*42f70*/  IMAD.MOV.U32 R32, RZ, RZ, R40 ;  /* 0x000000ffff207224 */ /* 0x000fc600078e0028 */
[----:B------:R-:W4:Y:S01]  /*42f80*/  LDL.LU R15, [R1+0xcc] ;  /* 0x0000cc00010f7983 */ /* 0x000f220000300800 */
[----:B------:R-:W-:Y:S02]  /*42f90*/  IMAD.MOV.U32 R21, RZ, RZ, R29 ;  /* 0x000000ffff157224 */ /* 0x000fe400078e001d */
[----:B------:R-:W-:Y:S01]  /*42fa0*/  IMAD.MOV.U32 R33, RZ, RZ, R41 ;  /* 0x000000ffff217224 */ /* 0x000fe200078e0029 */
[----:B------:R-:W4:Y:S01]  /*42fb0*/  LDL.LU R40, [R1+0xf0] ;  /* 0x0000f00001287983 */ /* 0x000f220000300800 */
[----:B------:R-:W-:-:S03]  /*42fc0*/  IMAD.MOV.U32 R29, RZ, RZ, R42 ;  /* 0x000000ffff1d7224 */ /* 0x000fc600078e002a */
[----:B------:R-:W4:Y:S01]  /*42fd0*/  LDL.LU R41, [R1+0xf4] ;  /* 0x0000f40001297983 */ /* 0x000f220000300800 */
[----:B------:R-:W-:-:S03]  /*42fe0*/  IMAD.MOV.U32 R28, RZ, RZ, R43 ;  /* 0x000000ffff1c7224 */ /* 0x000fc600078e002b */
[----:B------:R-:W4:Y:S01]  /*42ff0*/  LDL.LU R42, [R1+0xf8] ;  /* 0x0000f800012a7983 */ /* 0x000f220000300800 */
[----:B------:R-:W-:-:S03]  /*43000*/  IMAD.MOV.U32 R57, RZ, RZ, R52 ;  /* 0x000000ffff397224 */ /* 0x000fc600078e0034 */
[----:B------:R-:W4:Y:S01]  /*43010*/  LDL.LU R43, [R1+0xfc] ;  /* 0x0000fc00012b7983 */ /* 0x000f220000300800 */
[----:B------:R-:W-:-:S03]  /*43020*/  IMAD.MOV.U32 R56, RZ, RZ, R53 ;  /* 0x000000ffff387224 */ /* 0x000fc600078e0035 */
[----:B------:R-:W4:Y:S04]  /*43030*/  LDL.LU R52, [R1+0xe0] ;  /* 0x0000e00001347983 */ /* 0x000f280000300800 */
[----:B------:R-:W4:Y:S04]  /*43040*/  LDL.LU R53, [R1+0xe4] ;  /* 0x0000e40001357983 */ /* 0x000f280000300800 */
[----:B------:R-:W4:Y:S04]  /*43050*/  LDL.LU R54, [R1+0xe8] ;  /* 0x0000e80001367983 */ /* 0x000f280000300800 */
[----:B------:R-:W4:Y:S04]  /*43060*/  LDL.LU R55, [R1+0xec] ;  /* 0x0000ec0001377983 */ /* 0x000f280000300800 */
[----:B------:R-:W4:Y:S04]  /*43070*/  LDL.LU R16, [R1+0xd0] ;  /* 0x0000d00001107983 */ /* 0x000f280000300800 */
[----:B------:R-:W4:Y:S01]  /*43080*/  LDL.LU R17, [R1+0xd4] ;  /* 0x0000d40001117983 */ /* 0x000f220000300800 */
[----:B--2---:R-:W-:-:S02]  /*43090*/  IMAD.MOV.U32 R19, RZ, RZ, R59 ;  /* 0x000000ffff137224 */ /* 0x004fc400078e003b */
[----:B---3--:R-:W-:Y:S02]  /*430a0*/  IMAD.MOV.U32 R18, RZ, RZ, R58 ;  /* 0x000000ffff127224 */ /* 0x008fe400078e003a */
[----:B------:R-:W2:Y:S04]  /*430b0*/  LDL.LU R58, [R1+0x2b04] ;  /* 0x002b0400013a7983 */ /* 0x000ea80000300800 */
[----:B------:R-:W2:Y:S04]  /*430c0*/  LDL.LU R59, [R1+0x2b00] ;  /* 0x002b0000013b7983 */ /* 0x000ea80000300800 */
[----:B----4-:R-:W-:Y:S04]  /*430d0*/  STL.64 [R1+0x2ab8], R6 ;  /* 0x002ab80601007387 */ /* 0x010fe80000100a00 */
        /* <DEDUP_REMOVED lines=115> */
[----:B------:R2:W-:Y:S02]  /*43810*/  STL.64 [R1+0x2a30], R16 ;  /* 0x002a301001007387 */ /* 0x0005e40000100a00 */
[C---:B--2---:R-:W-:Y:S03]  /*43820*/  HMMA.16816.F32.BF16 R16, R4.reuse, R14, R48 ;  /* 0x0000000e0410723c */ /* 0x044fe60000041830 */
[----:B------:R-:W-:Y:S04]  /*43830*/  STL.64 [R1+0x460], R20 ;  /* 0x0004601401007387 */ /* 0x000fe80000100a00 */
[----:B------:R-:W-:Y:S04]  /*43840*/  STL.64 [R1+0x468], R22 ;  /* 0x0004681601007387 */ /* 0x000fe80000100a00 */
[----:B0-----:R-:W-:Y:S04]  /*43850*/  STL.64 [R1+0x29f8], R42 ;  /* 0x0029f82a01007387 */ /* 0x001fe80000100a00 */
[----:B------:R-:W-:Y:S04]  /*43860*/  STL.64 [R1+0x29f0], R40 ;  /* 0x0029f02801007387 */ /* 0x000fe80000100a00 */
[----:B------:R-:W-:Y:S04]  /*43870*/  STL.64 [R1+0x2a28], R14 ;  /* 0x002a280e01007387 */ /* 0x000fe80000100a00 */
[----:B------:R0:W-:Y:S02]  /*43880*/  STL.64 [R1+0x2a20], R12 ;  /* 0x002a200c01007387 */ /* 0x0001e40000100a00 */
[----:B0-----:R-:W-:Y:S02]  /*43890*/  HMMA.16816.F32.BF16 R12, R4, R10, R52 ;  /* 0x0000000a040c723c */ /* 0x001fe40000041834 */
[----:B------:R-:W-:Y:S04]  /*438a0*/  STL.64 [R1+0x450], R16 ;  /* 0x0004501001007387 */ /* 0x000fe80000100a00 */
[----:B------:R-:W-:Y:S04]  /*438b0*/  STL.64 [R1+0x458], R18 ;  /* 0x0004581201007387 */ /* 0x000fe80000100a00 */
[----:B-1----:R-:W-:Y:S04]  /*438c0*/  STL.64 [R1+0x29b8], R46 ;  /* 0x0029b82e01007387 */ /* 0x002fe80000100a00 */
[----:B------:R-:W-:Y:S04]  /*438d0*/  STL.64 [R1+0x29b0], R44 ;  /* 0x0029b02c01007387 */ /* 0x000fe80000100a00 */
[----:B------:R-:W-:Y:S04]  /*438e0*/  STL.64 [R1+0x2a18], R10 ;  /* 0x002a180a01007387 */ /* 0x000fe80000100a00 */
[----:B------:R-:W-:Y:S04]  /*438f0*/  STL.64 [R1+0x2a10], R8 ;  /* 0x002a100801007387 */ /* 0x000fe80000100a00 */
[----:B------:R-:W-:Y:S04]  /*43900*/  STL.64 [R1+0x440], R12 ;  /* 0x0004400c01007387 */ /* 0x000fe80000100a00 */
[----:B------:R-:W-:Y:S04]  /*43910*/  STL.64 [R1+0x448], R14 ;  /* 0x0004480e01007387 */ /* 0x000fe80000100a00 */
[----:B------:R-:W2:Y:S04]  /*43920*/  LDL.LU R52, [R1+0x210] ;  /* 0x0002100001347983 */ /* 0x000ea80000300800 */
[----:B------:R-:W2:Y:S04]  /*43930*/  LDL.LU R53, [R1+0x214] ;  /* 0x0002140001357983 */ /* 0x000ea80000300800 */
[----:B------:R-:W3:Y:S01]  /*43940*/  LDL.LU R54, [R1+0x218] ;  /* 0x0002180001367983 */ /* 0x000ee20000300800 */
[----:B------:R-:W-:-:S03]  /*43950*/  IMAD.MOV.U32 R55, RZ, RZ, R61 ;  /* 0x000000ffff377224 */ /* 0x000fc600078e003d */
[----:B------:R-:W4:Y:S04]  /*43960*/  LDL.LU R61, [R1+0x2a88] ;  /* 0x002a8800013d7983 */ /* 0x000f280000300800 */
        /* <DEDUP_REMOVED lines=12> */
[----:B------:R-:W2:Y:S04]  /*43a30*/  LDL.LU R40, [R1+0x2d0] ;  /* 0x0002d00001287983 */ /* 0x000ea80000300800 */
        /* <DEDUP_REMOVED lines=8> */
[----:B------:R-:W-:Y:S01]  /*43ac0*/  IMAD.SHL.U32 R50, R50, 0x80, RZ ;  /* 0x0000008032327824 */ /* 0x000fe200078e00ff */
[----:B--2---:R-:W-:Y:S04]  /*43ad0*/  STL.64 [R1+0x2a08], R42 ;  /* 0x002a082a01007387 */ /* 0x004fe80000100a00 */
[----:B------:R0:W-:Y:S04]  /*43ae0*/  STL.64 [R1+0x2a00], R40 ;  /* 0x002a002801007387 */ /* 0x0001e80000100a00 */
        /* <DEDUP_REMOVED lines=16> */
[----:B------:R-:W-:-:S03]  /*43bf0*/  LOP3.LUT R51, R51, 0x10, R49, 0x78, !PT ;  /* 0x0000001033337812 */ /* 0x000fc600078e7831 */
[----:B------:R-:W4:Y:S04]  /*43c00*/  LDL.LU R20, [R1+0x3b0] ;  /* 0x0003b00001147983 */ /* 0x000f280000300800 */
[----:B------:R-:W4:Y:S04]  /*43c10*/  LDL.LU R21, [R1+0x3b4] ;  /* 0x0003b40001157983 */ /* 0x000f280000300800 */
[----:B------:R-:W4:Y:S01]  /*43c20*/  LDL.LU R22, [R1+0x3b8] ;  /* 0x0003b80001167983 */ /* 0x000f220000300800 */
[----:B------:R-:W-:-:S03]  /*43c30*/  LOP3.LUT R51, R51, 0x800, R50, 0xf8, !PT ;  /* 0x0000080033337812 */ /* 0x000fc600078ef832 */
[----:B------:R-:W4:Y:S04]  /*43c40*/  LDL.LU R23, [R1+0x3bc] ;  /* 0x0003bc0001177983 */ /* 0x000f280000300800 */
[----:B------:R-:W4:Y:S04]  /*43c50*/  LDL.LU R28, [R1+0x3d0] ;  /* 0x0003d000011c7983 */ /* 0x000f280000300800 */
[----:B------:R-:W4:Y:S01]  /*43c60*/  LDL.LU R29, [R1+0x3d4] ;  /* 0x0003d400011d7983 */ /* 0x000f220000300800 */
[----:B------:R-:W-:-:S03]  /*43c70*/  LOP3.LUT R51, R51, 0x60, RZ, 0x3c, !PT ;  /* 0x0000006033337812 */ /* 0x000fc600078e3cff */
[----:B------:R-:W4:Y:S04]  /*43c80*/  LDL.LU R30, [R1+0x3d8] ;  /* 0x0003d800011e7983 */ /* 0x000f280000300800 */
[----:B------:R-:W4:Y:S04]  /*43c90*/  LDL.LU R31, [R1+0x3dc] ;  /* 0x0003dc00011f7983 */ /* 0x000f280000300800 */
[----:B------:R-:W4:Y:S04]  /*43ca0*/  LDL.LU R24, [R1+0x3c0] ;  /* 0x0003c00001187983 */ /* 0x000f280000300800 */
[----:B------:R-:W4:Y:S04]  /*43cb0*/  LDL.LU R25, [R1+0x3c4] ;  /* 0x0003c40001197983 */ /* 0x000f280000300800 */
[----:B------:R-:W4:Y:S04]  /*43cc0*/  LDL.LU R26, [R1+0x3c8] ;  /* 0x0003c800011a7983 */ /* 0x000f280000300800 */
[----:B------:R-:W0:Y:S04]  /*43cd0*/  LDSM.16.MT88.4 R48, [R51+UR5+0x5000] ;  /* 0x005000053330783b */ /* 0x000e280008004200 */
[----:B------:R-:W4:Y:S04]  /*43ce0*/  LDL.LU R27, [R1+0x3cc] ;  /* 0x0003cc00011b7983 */ /* 0x000f280000300800 */
[----:B------:R-:W4:Y:S04]  /*43cf0*/  LDL.LU R8, [R1+0x380] ;  /* 0x0003800001087983 */ /* 0x000f280000300800 */
[----:B------:R-:W4:Y:S04]  /*43d00*/  LDL.LU R9, [R1+0x384] ;  /* 0x0003840001097983 */ /* 0x000f280000300800 */
[----:B------:R-:W4:Y:S04]  /*43d10*/  LDL.LU R10, [R1+0x388] ;  /* 0x00038800010a7983 */ /* 0x000f280000300800 */
[----:B------:R-:W4:Y:S04]  /*43d20*/  LDL.LU R11, [R1+0x38c] ;  /* 0x00038c00010b7983 */ /* 0x000f280000300800 */
[----:B---3--:R-:W-:Y:S04]  /*43d30*/  STL.64 [R1+0x29e8], R54 ;  /* 0x0029e83601007387 */ /* 0x008fe80000100a00 */
[----:B------:R1:W-:Y:S04]  /*43d40*/  STL.64 [R1+0x29e0], R52 ;  /* 0x0029e03401007387 */ /* 0x0003e80000100a00 */
        /* <DEDUP_REMOVED lines=8> */
[----:B0-----:R-:W-:Y:S04]  /*43dd0*/  STL.64 [R1+0x2950], R50 ;  /* 0x0029503201007387 */ /* 0x001fe80000100a00 */
[----:B------:R0:W-:Y:S04]  /*43de0*/  STL.64 [R1+0x2948], R48 ;  /* 0x0029483001007387 */ /* 0x0001e80000100a00 */
[----:B0-----:R-:W3:Y:S04]  /*43df0*/  LDL.LU R48, [R1+0x220] ;  /* 0x0002200001307983 */ /* 0x001ee80000300800 */
[----:B------:R-:W3:Y:S04]  /*43e00*/  LDL.LU R49, [R1+0x224] ;  /* 0x0002240001317983 */ /* 0x000ee80000300800 */
[----:B------:R-:W3:Y:S04]  /*43e10*/  LDL.LU R50, [R1+0x228] ;  /* 0x0002280001327983 */ /* 0x000ee80000300800 */
[----:B------:R-:W3:Y:S01]  /*43e20*/  LDL.LU R51, [R1+0x22c] ;  /* 0x00022c0001337983 */ /* 0x000ee20000300800 */
[----:B--2---:R-:W-:Y:S03]  /*43e30*/  HMMA.16816.F32.BF16 R4, R4, R58, R32 ;  /* 0x0000003a0404723c */ /* 0x004fe60000041820 */
[----:B------:R-:W2:Y:S04]  /*43e40*/  LDL.LU.64 R34, [R1+0x2a80] ;  /* 0x002a800001227983 */ /* 0x000ea80000300a00 */
[----:B------:R-:W3:-:S12]  /*43e50*/  LDL.LU.64 R32, [R1+0x2a78] ;  /* 0x002a780001207983 */ /* 0x000ed80000300a00 */
        /* <DEDUP_REMOVED lines=16> */
[----:B------:R-:W3:Y:S01]  /*43f60*/  LDL.LU R6, [R1+0x2e8] ;  /* 0x0002e80001067983 */ /* 0x000ee20000300800 */
[----:B----4-:R-:W-:-:S03]  /*43f70*/  IMAD.MOV.U32 R7, RZ, RZ, R61 ;  /* 0x000000ffff077224 */ /* 0x010fc600078e003d */
[----:B------:R-:W4:Y:S01]  /*43f80*/  LDL.LU R61, [R1+0x2a70] ;  /* 0x002a7000013d7983 */ /* 0x000f220000300800 */
        /* <DEDUP_REMOVED lines=63> */
[C---:B------:R-:W-:Y:S08]  /*44380*/  HMMA.16816.F32.BF16 R44, R40.reuse, R22, R44 ;  /* 0x00000016282c723c */ /* 0x040ff0000004182c */
        /* <DEDUP_REMOVED lines=8> */
[----:B0-----:R-:W3:Y:S04]  /*44410*/  LDL.LU R24, [R1+0x300] ;  /* 0x0003000001187983 */ /* 0x001ee80000300800 */
[----:B------:R-:W3:Y:S04]  /*44420*/  LDL.LU R25, [R1+0x304] ;  /* 0x0003040001197983 */ /* 0x000ee80000300800 */
[----:B------:R-:W3:Y:S04]  /*44430*/  LDL.LU R26, [R1+0x308] ;  /* 0x00030800011a7983 */ /* 0x000ee80000300800 */
[----:B------:R-:W-:Y:S04]  /*44440*/  STL.64 [R1+0x310], R44 ;  /* 0x0003102c01007387 */ /* 0x000fe80000100a00 */
[----:B------:R0:W-:Y:S04]  /*44450*/  STL.64 [R1+0x318], R46 ;  /* 0x0003182e01007387 */ /* 0x0001e80000100a00 */
[----:B0-----:R-:W3:Y:S04]  /*44460*/  LDL.LU.64 R46, [R1+0x29b8] ;  /* 0x0029b800012e7983 */ /* 0x001ee80000300a00 */
[----:B------:R-:W3:Y:S01]  /*44470*/  LDL.LU.64 R44, [R1+0x29b0] ;  /* 0x0029b000012c7983 */ /* 0x000ee20000300a00 */
[----:B----4-:R-:W-:-:S03]  /*44480*/  IMAD.MOV.U32 R27, RZ, RZ, R61 ;  /* 0x000000ffff1b7224 */ /* 0x010fc600078e003d */
[----:B------:R-:W-:Y:S04]  /*44490*/  STL.64 [R1+0x2998], R22 ;  /* 0x0029981601007387 */ /* 0x000fe80000100a00 */
[----:B------:R2:W-:Y:S01]  /*444a0*/  STL.64 [R1+0x2990], R20 ;  /* 0x0029901401007387 */ /* 0x0005e20000100a00 */
[C---:B------:R-:W-:Y:S08]  /*444b0*/  HMMA.16816.F32.BF16 R4, R40.reuse, R10, R4 ;  /* 0x0000000a2804723c */ /* 0x040ff00000041804 */
[C---:B--2---:R-:W-:Y:S01]  /*444c0*/  HMMA.16816.F32.BF16 R20, R40.reuse, R14, R36 ;  /* 0x0000000e2814723c */ /* 0x044fe20000041824 */
[----:B------:R-:W-:Y:S07]  /*444d0*/  STL.64 [R1+0x2980], R14 ;  /* 0x0029800e01007387 */ /* 0x000fee0000100a00 */
[----:B---3--:R-:W-:-:S15]  /*444e0*/  HMMA.16816.F32.BF16 R24, R40, R18, R24 ;  /* 0x000000122818723c */ /* 0x008fde0000041818 */
        /* <DEDUP_REMOVED lines=15> */
[----:B0-----:R-:W-:-:S15]  /*445e0*/  HMMA.16816.F32.BF16 R4, R44, R34, R52 ;  /* 0x000000222c04723c */ /* 0x001fde0000041834 */
[----:B------:R-:W-:-:S04]  /*445f0*/  NOP ;  /* 0x0000000000007918 */ /* 0x000fc80000000000 */
[----:B------:R0:W-:Y:S04]  /*44600*/  STL.64 [R1+0xd0], R4 ;  /* 0x0000d00401007387 */ /* 0x0001e80000100a00 */
[----:B------:R1:W-:Y:S01]  /*44610*/  STL [R1+0xd8], R6 ;  /* 0x0000d80601007387 */ /* 0x0003e20000100800 */
[----:B------:R-:W-:-:S03]  /*44620*/  IMAD.MOV.U32 R61, RZ, RZ, R7 ;  /* 0x000000ffff3d7224 */ /* 0x000fc600078e0007 */
[----:B0-----:R-:W2:Y:S04]  /*44630*/  LDL.LU R4, [R1+0x120] ;  /* 0x0001200001047983 */ /* 0x001ea80000300800 */
[----:B------:R-:W2:Y:S04]  /*44640*/  LDL.LU R5, [R1+0x124] ;  /* 0x0001240001057983 */ /* 0x000ea80000300800 */
[----:B-1----:R-:W3:Y:S04]  /*44650*/  LDL.LU R6, [R1+0x128] ;  /* 0x0001280001067983 */ /* 0x002ee80000300800 */
        /* <DEDUP_REMOVED lines=48> */
[----:B--2---:R0:W-:Y:S04]  /*44960*/  STL.64 [R1+0x2928], R4 ;  /* 0x0029280401007387 */ /* 0x0041e80000100a00 */
[----:B0-----:R-:W2:Y:S04]  /*44970*/  LDL.LU R4, [R1+0x160] ;  /* 0x0001600001047983 */ /* 0x001ea80000300800 */
[----:B------:R-:W2:Y:S04]  /*44980*/  LDL.LU R5, [R1+0x164] ;  /* 0x0001640001057983 */ /* 0x000ea80000300800 */
[----:B------:R-:W3:Y:S04]  /*44990*/  LDL.LU R6, [R1+0x168] ;  /* 0x0001680001067983 */ /* 0x000ee80000300800 */
[----:B------:R-:W3:Y:S01]  /*449a0*/  LDL.LU R7, [R1+0x16c] ;  /* 0x00016c0001077983 */ /* 0x000ee20000300800 */
[C---:B----4-:R-:W-:Y:S03]  /*449b0*/  HMMA.16816.F32.BF16 R24, R44.reuse, R30, R24 ;  /* 0x0000001e2c18723c */ /* 0x050fe60000041818 */
[----:B---3--:R-:W-:Y:S04]  /*449c0*/  STL.64 [R1+0x2940], R6 ;  /* 0x0029400601007387 */ /* 0x008fe80000100a00 */
[----:B--2---:R0:W-:Y:S04]  /*449d0*/  STL.64 [R1+0x2938], R4 ;  /* 0x0029380401007387 */ /* 0x0041e80000100a00 */
        /* <DEDUP_REMOVED lines=8> */
[----:B------:R-:W4:Y:S04]  /*44a60*/  LDL.LU R40, [R1+0x10] ;  /* 0x0000100001287983 */ /* 0x000f280000300800 */
[----:B------:R-:W4:Y:S04]  /*44a70*/  LDL.LU R41, [R1+0x14] ;  /* 0x0000140001297983 */ /* 0x000f280000300800 */
[----:B------:R-:W4:Y:S04]  /*44a80*/  LDL.LU R42, [R1+0x18] ;  /* 0x00001800012a7983 */ /* 0x000f280000300800 */
[----:B------:R-:W4:Y:S04]  /*44a90*/  LDL.LU R43, [R1+0x1c] ;  /* 0x00001c00012b7983 */ /* 0x000f280000300800 */
[----:B------:R-:W-:Y:S04]  /*44aa0*/  STL [R1+0x2768], R61 ;  /* 0x0027683d01007387 */ /* 0x000fe80000100800 */
[----:B------:R-:W-:Y:S04]  /*44ab0*/  STL.64 [R1+0x80], R24 ;  /* 0x0000801801007387 */ /* 0x000fe80000100a00 */
[----:B------:R0:W-:Y:S04]  /*44ac0*/  STL.64 [R1+0x88], R26 ;  /* 0x0000881a01007387 */ /* 0x0001e80000100a00 */
[----:B0-----:R-:W2:Y:S04]  /*44ad0*/  LDL.LU.64 R26, [R1+0x29a8] ;  /* 0x0029a800011a7983 */ /* 0x001ea80000300a00 */
[----:B------:R-:W3:Y:S01]  /*44ae0*/  LDL.LU.64 R24, [R1+0x29a0] ;  /* 0x0029a00001187983 */ /* 0x000ee20000300a00 */
[----:B--2---:R-:W-:-:S15]  /*44af0*/  HMMA.16816.F32.BF16 R20, R44, R26, R20 ;  /* 0x0000001a2c14723c */ /* 0x004fde0000041814 */
[----:B------:R-:W-:-:S04]  /*44b00*/  NOP ;  /* 0x0000000000007918 */ /* 0x000fc80000000000 */
[----:B------:R-:W-:Y:S04]  /*44b10*/  STL.64 [R1+0x60], R20 ;  /* 0x0000601401007387 */ /* 0x000fe80000100a00 */
[----:B------:R0:W-:Y:S01]  /*44b20*/  STL [R1+0x68], R22 ;  /* 0x0000681601007387 */ /* 0x0001e20000100800 */
[----:B------:R-:W-:-:S03]  /*44b30*/  IMAD.MOV.U32 R61, RZ, RZ, R23 ;  /* 0x000000ffff3d7224 */ /* 0x000fc600078e0017 */
[----:B0-----:R-:W2:Y:S01]  /*44b40*/  LDL.LU.64 R22, [R1+0x2998] ;  /* 0x0029980001167983 */ /* 0x001ea20000300a00 */
[----:B------:R-:W-:Y:S03]  /*44b50*/  HMMA.16816.F32.BF16 R12, R44, R18, R12 ;  /* 0x000000122c0c723c */ /* 0x000fe6000004180c */
[----:B------:R-:W3:Y:S04]  /*44b60*/  LDL.LU.64 R20, [R1+0x2990] ;  /* 0x0029900001147983 */ /* 0x000ee80000300a00 */
[----:B------:R0:W-:-:S12]  /*44b70*/  STL [R1+0x27b0], R61 ;  /* 0x0027b03d01007387 */ /* 0x0001d80000100800 */
[----:B0-----:R-:W-:Y:S01]  /*44b80*/  IMAD.MOV.U32 R61, RZ, RZ, R15 ;  /* 0x000000ffff3d7224 */ /* 0x001fe200078e000f */
[----:B--2---:R-:W-:-:S15]  /*44b90*/  HMMA.16816.F32.BF16 R36, R44, R22, R36 ;  /* 0x000000162c24723c */ /* 0x004fde0000041824 */
[----:B------:R-:W-:-:S04]  /*44ba0*/  NOP ;  /* 0x0000000000007918 */ /* 0x000fc80000000000 */
[----:B------:R0:W-:Y:S04]  /*44bb0*/  STL.64 [R1+0x50], R36 ;  /* 0x0000502401007387 */ /* 0x0001e80000100a00 */
[----:B------:R1:W-:Y:S04]  /*44bc0*/  STL.64 [R1+0x58], R38 ;  /* 0x0000582601007387 */ /* 0x0003e80000100a00 */
[----:B0-----:R-:W2:Y:S04]  /*44bd0*/  LDL.LU R36, [R1] ;  /* 0x0000000001247983 */ /* 0x001ea80000300800 */
[----:B------:R-:W2:Y:S04]  /*44be0*/  LDL.LU R37, [R1+0x4] ;  /* 0x0000040001257983 */ /* 0x000ea80000300800 */
[----:B-1----:R-:W2:Y:S01]  /*44bf0*/  LDL.LU R38, [R1+0x8] ;  /* 0x0000080001267983 */ /* 0x002ea20000300800 */
[----:B------:R-:W-:-:S03]  /*44c00*/  IMAD.MOV.U32 R39, RZ, RZ, R0 ;  /* 0x000000ffff277224 */ /* 0x000fc600078e0000 */
[----:B------:R-:W2:Y:S04]  /*44c10*/  LDL.LU R0, [R1+0x2988] ;  /* 0x0029880001007983 */ /* 0x000ea80000300800 */
[----:B------:R-:W-:Y:S04]  /*44c20*/  STL.64 [R1+0x190], R12 ;  /* 0x0001900c01007387 */ /* 0x000fe80000100a00 */
[----:B------:R0:W-:Y:S04]  /*44c30*/  STL [R1+0x198], R14 ;  /* 0x0001980e01007387 */ /* 0x0001e80000100800 */
        /* <DEDUP_REMOVED lines=52> */
[----:B------:R-:W-:-:S07]  /*44f80*/  IMAD.MOV.U32 R47, RZ, RZ, R0 ;  /* 0x000000ffff2f7224 */ /* 0x000fce00078e0000 */
[----:B---3--:R-:W-:-:S15]  /*44f90*/  HMMA.16816.F32.BF16 R44, R48, R10, R44 ;  /* 0x0000000a302c723c */ /* 0x008fde000004182c */
[----:B------:R-:W-:-:S04]  /*44fa0*/  NOP ;  /* 0x0000000000007918 */ /* 0x000fc80000000000 */
[----:B------:R-:W-:Y:S01]  /*44fb0*/  IMAD.MOV.U32 R0, RZ, RZ, R47 ;  /* 0x000000ffff007224 */ /* 0x000fe200078e002f */
[C---:B--2---:R-:W-:Y:S08]  /*44fc0*/  HMMA.16816.F32.BF16 R4, R48.reuse, R14, R4 ;  /* 0x0000000e3004723c */ /* 0x044ff00000041804 */
[----:B------:R-:W-:Y:S11]  /*44fd0*/  HMMA.16816.F32.BF16 R48, R48, R58, R52 ;  /* 0x0000003a3030723c */ /* 0x000ff60000041834 */
[----:B------:R-:W-:Y:S04]  /*44fe0*/  STL.64 [R1+0x160], R4 ;  /* 0x0001600401007387 */ /* 0x000fe80000100a00 */
[----:B------:R0:W-:Y:S04]  /*44ff0*/  STL.64 [R1+0x168], R6 ;  /* 0x0001680601007387 */ /* 0x0001e80000100a00 */
[----:B0-----:R-:W4:Y:S04]  /*45000*/  LDL.LU.64 R6, [R1+0x28f0] ;  /* 0x0028f00001067983 */ /* 0x001f280000300a00 */
[----:B------:R-:W4:Y:S04]  /*45010*/  LDL.LU.64 R4, [R1+0x28e8] ;  /* 0x0028e80001047983 */ /* 0x000f280000300a00 */
[----:B------:R0:W-:Y:S04]  /*45020*/  STL.64 [R1+0x150], R44 ;  /* 0x0001502c01007387 */ /* 0x0001e80000100a00 */
[----:B------:R1:W-:Y:S04]  /*45030*/  STL [R1+0x158], R46 ;  /* 0x0001582e01007387 */ /* 0x0003e80000100800 */
[----:B0-----:R-:W2:Y:S04]  /*45040*/  LDL.LU R44, [R1+0x3e0] ;  /* 0x0003e000012c7983 */ /* 0x001ea80000300800 */
[----:B------:R-:W2:Y:S04]  /*45050*/  LDL.LU R45, [R1+0x3e4] ;  /* 0x0003e400012d7983 */ /* 0x000ea80000300800 */
[----:B-1----:R-:W2:Y:S04]  /*45060*/  LDL.LU R46, [R1+0x3e8] ;  /* 0x0003e800012e7983 */ /* 0x002ea80000300800 */
[----:B------:R-:W2:Y:S04]  /*45070*/  LDL.LU R47, [R1+0x3ec] ;  /* 0x0003ec00012f7983 */ /* 0x000ea80000300800 */
[----:B------:R-:W-:Y:S04]  /*45080*/  STL [R1+0x26c0], R0 ;  /* 0x0026c00001007387 */ /* 0x000fe80000100800 */
[----:B------:R-:W3:Y:S04]  /*45090*/  LDL.LU.64 R54, [R1+0x28e0] ;  /* 0x0028e00001367983 */ /* 0x000ee80000300a00 */
[----:B------:R-:W2:Y:S04]  /*450a0*/  LDL.LU.64 R52, [R1+0x28d8] ;  /* 0x0028d80001347983 */ /* 0x000ea80000300a00 */
[----:B------:R0:W-:Y:S04]  /*450b0*/  STL.64 [R1+0x430], R48 ;  /* 0x0004303001007387 */ /* 0x0001e80000100a00 */
[----:B------:R1:W-:Y:S04]  /*450c0*/  STL.64 [R1+0x438], R50 ;  /* 0x0004383201007387 */ /* 0x0003e80000100a00 */
[----:B0-----:R-:W2:Y:S04]  /*450d0*/  LDL.LU R48, [R1+0x20] ;  /* 0x0000200001307983 */ /* 0x001ea80000300800 */
[----:B------:R-:W2:Y:S04]  /*450e0*/  LDL.LU R49, [R1+0x24] ;  /* 0x0000240001317983 */ /* 0x000ea80000300800 */
[----:B-1----:R-:W2:Y:S04]  /*450f0*/  LDL.LU R50, [R1+0x28] ;  /* 0x0000280001327983 */ /* 0x002ea80000300800 */
[----:B------:R-:W2:Y:S04]  /*45100*/  LDL.LU R51, [R1+0x2c] ;  /* 0x00002c0001337983 */ /* 0x000ea80000300800 */
[----:B------:R0:W-:Y:S02]  /*45110*/  STL.64 [R1+0x2898], R32 ;  /* 0x0028982001007387 */ /* 0x0001e40000100a00 */
[----:B0-----:R-:W-:Y:S01]  /*45120*/  IMAD.MOV.U32 R32, RZ, RZ, R20 ;  /* 0x000000ffff207224 */ /* 0x001fe200078e0014 */
[C---:B----4-:R-:W-:Y:S08]  /*45130*/  HMMA.16816.F32.BF16 R40, R4.reuse, R30, R40 ;  /* 0x0000001e0428723c */ /* 0x050ff00000041828 */
[----:B--2---:R-:W-:Y:S01]  /*45140*/  HMMA.16816.F32.BF16 R48, R4, R34, R48 ;  /* 0x000000220430723c */ /* 0x004fe20000041830 */
[----:B------:R-:W-:-:S02]  /*45150*/  IMAD.MOV.U32 R33, RZ, RZ, R52 ;  /* 0x000000ffff217224 */ /* 0x000fc400078e0034 */
[----:B------:R-:W-:Y:S02]  /*45160*/  IMAD.MOV.U32 R34, RZ, RZ, R53 ;  /* 0x000000ffff227224 */ /* 0x000fe400078e0035 */
[----:B---3--:R-:W-:-:S14]  /*45170*/  IMAD.MOV.U32 R35, RZ, RZ, R54 ;  /* 0x000000ffff237224 */ /* 0x008fdc00078e0036 */
[----:B------:R-:W-:Y:S04]  /*45180*/  STL.64 [R1+0x400], R48 ;  /* 0x0004003001007387 */ /* 0x000fe80000100a00 */
[----:B------:R-:W-:Y:S04]  /*45190*/  STL.64 [R1+0x408], R50 ;  /* 0x0004083201007387 */ /* 0x000fe80000100a00 */
[----:B------:R-:W2:Y:S04]  /*451a0*/  LDL.LU R20, [R1+0x28d0] ;  /* 0x0028d00001147983 */ /* 0x000ea80000300800 */
[----:B------:R0:W-:Y:S04]  /*451b0*/  STL.64 [R1+0x3f0], R40 ;  /* 0x0003f02801007387 */ /* 0x0001e80000100a00 */
[----:B------:R1:W-:Y:S04]  /*451c0*/  STL.64 [R1+0x3f8], R42 ;  /* 0x0003f82a01007387 */ /* 0x0003e80000100a00 */
[----:B------:R-:W3:Y:S04]  /*451d0*/  LDL.LU R52, [R1+0x28cc] ;  /* 0x0028cc0001347983 */ /* 0x000ee80000300800 */
[----:B------:R-:W3:Y:S04]  /*451e0*/  LDL.LU R53, [R1+0x28c8] ;  /* 0x0028c80001357983 */ /* 0x000ee80000300800 */
[----:B------:R-:W3:Y:S01]  /*451f0*/  LDL.LU R54, [R1+0x28c4] ;  /* 0x0028c40001367983 */ /* 0x000ee20000300800 */
[----:B0-----:R-:W-:-:S03]  /*45200*/  IMAD.MOV.U32 R40, RZ, RZ, R55 ;  /* 0x000000ffff287224 */ /* 0x001fc600078e0037 */
[----:B------:R-:W3:Y:S01]  /*45210*/  LDL.LU R55, [R1+0x28c0] ;  /* 0x0028c00001377983 */ /* 0x000ee20000300800 */
[----:B------:R-:W-:-:S03]  /*45220*/  IMAD.MOV.U32 R41, RZ, RZ, R21 ;  /* 0x000000ffff297224 */ /* 0x000fc600078e0015 */
[----:B------:R-:W2:Y:S01]  /*45230*/  LDL.LU R21, [R1+0x28bc] ;  /* 0x0028bc0001157983 */ /* 0x000ea20000300800 */
[----:B-1----:R-:W-:-:S03]  /*45240*/  IMAD.MOV.U32 R42, RZ, RZ, R60 ;  /* 0x000000ffff2a7224 */ /* 0x002fc600078e003c */
[----:B------:R-:W4:Y:S01]  /*45250*/  LDL.LU R60, [R1+0x28b8] ;  /* 0x0028b800013c7983 */ /* 0x000f220000300800 */
[----:B------:R-:W-:Y:S01]  /*45260*/  HMMA.16816.F32.BF16 R36, R4, R26, R36 ;  /* 0x0000001a0424723c */ /* 0x000fe20000041824 */
[----:B------:R-:W-:Y:S02]  /*45270*/  IMAD.MOV.U32 R43, RZ, RZ, R3 ;  /* 0x000000ffff2b7224 */ /* 0x000fe400078e0003 */
[----:B------:R-:W2:-:S15]  /*45280*/  LDL.LU R3, [R1+0x28b4] ;  /* 0x0028b40001037983 */ /* 0x000e9e0000300800 */
[----:B------:R-:W-:Y:S01]  /*45290*/  NOP ;  /* 0x0000000000007918 */ /* 0x000fe20000000000 */
[----:B------:R-:W-:Y:S04]  /*452a0*/  STL.64 [R1+0x40], R36 ;  /* 0x0000402401007387 */ /* 0x000fe80000100a00 */
[----:B------:R3:W-:Y:S01]  /*452b0*/  STL [R1+0x48], R38 ;  /* 0x0000482601007387 */ /* 0x0007e20000100800 */
[----:B------:R-:W-:Y:S02]  /*452c0*/  IMAD.MOV.U32 R0, RZ, RZ, R39 ;  /* 0x000000ffff007224 */ /* 0x000fe400078e0027 */
[----:B---3--:R-:W-:Y:S01]  /*452d0*/  HMMA.16816.F32.BF16 R36, R4, R22, R52 ;  /* 0x000000160424723c */ /* 0x008fe20000041834 */
[----:B----4-:R-:W-:-:S07]  /*452e0*/  IMAD.MOV.U32 R22, RZ, RZ, R60 ;  /* 0x000000ffff167224 */ /* 0x010fce00078e003c */
[----:B------:R-:W-:Y:S01]  /*452f0*/  HMMA.16816.F32.BF16 R44, R4, R10, R44 ;  /* 0x0000000a042c723c */ /* 0x000fe2000004182c */
[----:B--2---:R-:W-:Y:S10]  /*45300*/  LDSM.16.MT88.4 R48, [R3+UR5+0x6000] ;  /* 0x006000050330783b */ /* 0x004ff40008004200 */
[----:B------:R0:W-:Y:S04]  /*45310*/  STL.64 [R1+0x30], R36 ;  /* 0x0000302401007387 */ /* 0x0001e80000100a00 */
[----:B------:R1:W-:Y:S04]  /*45320*/  STL.64 [R1+0x38], R38 ;  /* 0x0000382601007387 */ /* 0x0003e80000100a00 */
[----:B------:R-:W2:Y:S04]  /*45330*/  LDL.LU R60, [R1+0x28b0] ;  /* 0x0028b000013c7983 */ /* 0x000ea80000300800 */
[----:B------:R-:W3:Y:S01]  /*45340*/  LDL.LU R23, [R1+0x1ac] ;  /* 0x0001ac0001177983 */ /* 0x000ee20000300800 */
[----:B0-----:R-:W-:-:S02]  /*45350*/  IMAD.MOV.U32 R36, RZ, RZ, R16 ;  /* 0x000000ffff247224 */ /* 0x001fc400078e0010 */
[----:B------:R-:W-:Y:S01]  /*45360*/  IMAD.MOV.U32 R37, RZ, RZ, R17 ;  /* 0x000000ffff257224 */ /* 0x000fe200078e0011 */
[----:B------:R-:W4:Y:S04]  /*45370*/  LDL.LU R16, [R1+0x28ac] ;  /* 0x0028ac0001107983 */ /* 0x000f280000300800 */
[----:B------:R-:W4:Y:S01]  /*45380*/  LDL.LU R17, [R1+0x28a8] ;  /* 0x0028a80001117983 */ /* 0x000f220000300800 */
[----:B-1----:R-:W-:Y:S02]  /*45390*/  IMAD.MOV.U32 R38, RZ, RZ, R13 ;  /* 0x000000ffff267224 */ /* 0x002fe400078e000d */
[----:B------:R-:W-:Y:S01]  /*453a0*/  IMAD.MOV.U32 R39, RZ, RZ, R12 ;  /* 0x000000ffff277224 */ /* 0x000fe200078e000c */
[----:B------:R-:W4:Y:S04]  /*453b0*/  LDL.LU R13, [R1+0x28a4] ;  /* 0x0028a400010d7983 */ /* 0x000f280000300800 */
[----:B------:R-:W4:Y:S04]  /*453c0*/  LDL.LU R12, [R1+0x28a0] ;  /* 0x0028a000010c7983 */ /* 0x000f280000300800 */
[----:B--2---:R-:W0:Y:S01]  /*453d0*/  LDSM.16.M88.4 R52, [R60+UR5+0x8080] ;  /* 0x008080053c34783b */ /* 0x004e220008000200 */
[----:B---3--:R-:W-:Y:S01]  /*453e0*/  HMMA.16816.F32.BF16 R20, R4, R18, R20 ;  /* 0x000000120414723c */ /* 0x008fe20000041814 */
[----:B----4-:R-:W-:-:S02]  /*453f0*/  IMAD.MOV.U32 R18, RZ, RZ, R13 ;  /* 0x000000ffff127224 */ /* 0x010fc400078e000d */
[----:B------:R-:W-:-:S07]  /*45400*/  IMAD.MOV.U32 R19, RZ, RZ, R12 ;  /* 0x000000ffff137224 */ /* 0x000fce00078e000c */
[----:B------:R-:W-:Y:S01]  /*45410*/  HMMA.16816.F32.BF16 R12, R4, R14, R16 ;  /* 0x0000000e040c723c */ /* 0x000fe20000041810 */
[----:B------:R-:W-:Y:S04]  /*45420*/  LDSM.16.M88.4 R16, [R60+UR5+0x9080] ;  /* 0x009080053c10783b */ /* 0x000fe80008000200 */
[----:B0-----:R-:W-:Y:S04]  /*45430*/  STL [R1+0x261c], R54 ;  /* 0x00261c3601007387 */ /* 0x001fe80000100800 */
[----:B------:R-:W-:Y:S04]  /*45440*/  STL [R1+0x2618], R55 ;  /* 0x0026183701007387 */ /* 0x000fe80000100800 */
[----:B------:R-:W-:Y:S04]  /*45450*/  STL.64 [R1+0x20], R20 ;  /* 0x0000201401007387 */ /* 0x000fe80000100a00 */
[----:B------:R-:W-:Y:S04]  /*45460*/  STL.64 [R1+0x28], R22 ;  /* 0x0000281601007387 */ /* 0x000fe80000100a00 */
[----:B------:R-:W-:Y:S04]  /*45470*/  STL.64 [R1+0x10], R12 ;  /* 0x0000100c01007387 */ /* 0x000fe80000100a00 */
[----:B------:R-:W-:Y:S04]  /*45480*/  STL.64 [R1+0x18], R14 ;  /* 0x0000180e01007387 */ /* 0x000fe80000100a00 */
[----:B------:R-:W0:Y:S04]  /*45490*/  LDSM.16.M88.4 R12, [R60+UR5+0x9880] ;  /* 0x009880053c0c783b */ /* 0x000e280008000200 */
[----:B------:R-:W-:Y:S01]  /*454a0*/  LDSM.16.M88.4 R20, [R60+UR5+0x8880] ;  /* 0x008880053c14783b */ /* 0x000fe20008000200 */
[----:B------:R-:W-:Y:S03]  /*454b0*/  HMMA.16816.F32.BF16 R40, R48, R52, R40 ;  /* 0x000000343028723c */ /* 0x000fe60000041828 */
[----:B0-----:R-:W-:Y:S04]  /*454c0*/  STL [R1+0x260c], R14 ;  /* 0x00260c0e01007387 */ /* 0x001fe80000100800 */
[----:B------:R-:W-:Y:S04]  /*454d0*/  STL [R1+0x2608], R15 ;  /* 0x0026080f01007387 */ /* 0x000fe80000100800 */
[----:B------:R-:W-:Y:S04]  /*454e0*/  STL.64 [R1], R44 ;  /* 0x0000002c01007387 */ /* 0x000fe80000100a00 */
[----:B------:R0:W-:Y:S02]  /*454f0*/  STL.64 [R1+0x8], R46 ;  /* 0x0000082e01007387 */ /* 0x0001e40000100a00 */
[----:B0-----:R-:W-:-:S02]  /*45500*/  IMAD.MOV.U32 R46, RZ, RZ, R9 ;  /* 0x000000ffff2e7224 */ /* 0x001fc400078e0009 */
[----:B------:R-:W-:Y:S02]  /*45510*/  IMAD.MOV.U32 R47, RZ, RZ, R8 ;  /* 0x000000ffff2f7224 */ /* 0x000fe400078e0008 */
[----:B------:R-:W0:Y:S01]  /*45520*/  LDSM.16.M88.4 R8, [R60+UR5+0xa080] ;  /* 0x00a080053c08783b */ /* 0x000e220008000200 */
[----:B------:R-:W-:Y:S02]  /*45530*/  IMAD.MOV.U32 R44, RZ, RZ, R57 ;  /* 0x000000ffff2c7224 */ /* 0x000fe400078e0039 */
[----:B------:R-:W-:Y:S02]  /*45540*/  IMAD.MOV.U32 R45, RZ, RZ, R56 ;  /* 0x000000ffff2d7224 */ /* 0x000fe400078e0038 */
[----:B------:R-:W-:Y:S01]  /*45550*/  HMMA.16816.F32.BF16 R56, R4, R58, R32 ;  /* 0x0000003a0438723c */ /* 0x000fe20000041820 */
[----:B------:R-:W1:Y:S01]  /*45560*/  LDSM.16.M88.4 R4, [R60+UR5+0xa880] ;  /* 0x00a880053c04783b */ /* 0x000e620008000200 */
[----:B------:R-:W-:Y:S02]  /*45570*/  IMAD.MOV.U32 R34, RZ, RZ, R29 ;  /* 0x000000ffff227224 */ /* 0x000fe400078e001d */
[----:B------:R-:W-:-:S02]  /*45580*/  IMAD.MOV.U32 R35, RZ, RZ, R28 ;  /* 0x000000ffff237224 */ /* 0x000fc400078e001c */
[----:B------:R-:W2:Y:S04]  /*45590*/  LDSM.16.M88.4 R28, [R60+UR5+0xb080] ;  /* 0x00b080053c1c783b */ /* 0x000ea80008000200 */
[----:B0-----:R-:W-:Y:S04]  /*455a0*/  STL [R1+0x2614], R10 ;  /* 0x0026140a01007387 */ /* 0x001fe80000100800 */
[----:B------:R-:W-:Y:S04]  /*455b0*/  STL [R1+0x2610], R11 ;  /* 0x0026100b01007387 */ /* 0x000fe80000100800 */
[----:B------:R-:W3:Y:S04]  /*455c0*/  LDL.LU.64 R32, [R1+0x2898] ;  /* 0x0028980001207983 */ /* 0x000ee80000300a00 */
[----:B------:R-:W-:Y:S04]  /*455d0*/  STL.64 [R1+0x2630], R58 ;  /* 0x0026303a01007387 */ /* 0x000fe80000100a00 */
[----:B------:R-:W-:Y:S04]  /*455e0*/  STL.64 [R1+0x2628], R56 ;  /* 0x0026283801007387 */ /* 0x000fe80000100a00 */
[----:B-1----:R-:W-:Y:S04]  /*455f0*/  STL [R1+0x2620], R7 ;  /* 0x0026200701007387 */ /* 0x002fe80000100800 */
[----:B------:R-:W-:Y:S04]  /*45600*/  STL.64 [R1+0x2d0], R40 ;  /* 0x0002d02801007387 */ /* 0x000fe80000100a00 */
[----:B------:R0:W-:Y:S02]  /*45610*/  STL.64 [R1+0x2d8], R42 ;  /* 0x0002d82a01007387 */ /* 0x0001e40000100a00 */
[----:B0-----:R-:W-:Y:S02]  /*45620*/  HMMA.16816.F32.BF16 R40, R48, R20, R36 ;  /* 0x000000143028723c */ /* 0x001fe40000041824 */
[----:B--2---:R-:W-:Y:S04]  /*45630*/  STL [R1+0x265c], R30 ;  /* 0x00265c1e01007387 */ /* 0x004fe80000100800 */
[----:B------:R-:W-:Y:S04]  /*45640*/  STL [R1+0x2658], R31 ;  /* 0x0026581f01007387 */ /* 0x000fe80000100800 */
[----:B------:R-:W2:Y:S09]  /*45650*/  LDL.LU R36, [R1+0x260] ;  /* 0x0002600001247983 */ /* 0x000eb20000300800 */
[----:B------:R0:W-:Y:S04]  /*45660*/  STL.64 [R1+0x2c0], R40 ;  /* 0x0002c02801007387 */ /* 0x0001e80000100a00 */
[----:B------:R1:W-:Y:S04]  /*45670*/  STL.64 [R1+0x2c8], R42 ;  /* 0x0002c82a01007387 */ /* 0x0003e80000100a00 */
[----:B------:R-:W2:Y:S04]  /*45680*/  LDL.LU R37, [R1+0x264] ;  /* 0x0002640001257983 */ /* 0x000ea80000300800 */
[----:B------:R-:W2:Y:S04]  /*45690*/  LDL.LU R38, [R1+0x268] ;  /* 0x0002680001267983 */ /* 0x000ea80000300800 */
[----:B------:R-:W2:Y:S04]  /*456a0*/  LDL.LU R39, [R1+0x26c] ;  /* 0x00026c0001277983 */ /* 0x000ea80000300800 */
[----:B0-----:R-:W4:Y:S01]  /*456b0*/  LDL.LU R40, [R1+0x410] ;  /* 0x0004100001287983 */ /* 0x001f220000300800 */
[----:B-1----:R-:W-:-:S02]  /*456c0*/  IMAD.MOV.U32 R42, RZ, RZ, R25 ;  /* 0x000000ffff2a7224 */ /* 0x002fc400078e0019 */
[----:B------:R-:W-:Y:S01]  /*456d0*/  IMAD.MOV.U32 R43, RZ, RZ, R24 ;  /* 0x000000ffff2b7224 */ /* 0x000fe200078e0018 */
[----:B------:R-:W4:Y:S04]  /*456e0*/  LDL.LU R41, [R1+0x414] ;  /* 0x0004140001297983 */ /* 0x000f280000300800 */
[----:B------:R-:W0:Y:S04]  /*456f0*/  LDSM.16.M88.4 R24, [R60+UR5+0xb880] ;  /* 0x00b880053c18783b */ /* 0x000e280008000200 */
[----:B------:R-:W-:Y:S04]  /*45700*/  STL.64 [R1+0x2880], R22 ;  /* 0x0028801601007387 */ /* 0x000fe80000100a00 */
[----:B------:R1:W-:Y:S02]  /*45710*/  STL.64 [R1+0x2878], R20 ;  /* 0x0028781401007387 */ /* 0x0003e40000100a00 */
[----:B-1----:R-:W-:Y:S02]  /*45720*/  HMMA.16816.F32.BF16 R20, R48, R16, R44 ;  /* 0x000000103014723c */ /* 0x002fe4000004182c */
[----:B0-----:R-:W-:Y:S04]  /*45730*/  STL [R1+0x25f4], R26 ;  /* 0x0025f41a01007387 */ /* 0x001fe80000100800 */
[----:B------:R-:W-:Y:S04]  /*45740*/  STL [R1+0x25f0], R27 ;  /* 0x0025f01b01007387 */ /* 0x000fe80000100800 */
[----:B------:R-:W4:Y:S04]  /*45750*/  LDL.LU R44, [R1+0x4a0] ;  /* 0x0004a000012c7983 */ /* 0x000f280000300800 */
[----:B------:R-:W4:Y:S04]  /*45760*/  LDL.LU R45, [R1+0x4a4] ;  /* 0x0004a400012d7983 */ /* 0x000f280000300800 */
[----:B------:R-:W4:Y:S04]  /*45770*/  LDL.LU R46, [R1+0x4a8] ;  /* 0x0004a800012e7983 */ /* 0x000f280000300800 */
[----:B------:R-:W4:Y:S04]  /*45780*/  LDL.LU R47, [R1+0x4ac] ;  /* 0x0004ac00012f7983 */ /* 0x000f280000300800 */
[----:B------:R-:W-:Y:S04]  /*45790*/  STL.64 [R1+0x2870], R18 ;  /* 0x0028701201007387 */ /* 0x000fe80000100a00 */
[----:B------:R2:W-:Y:S01]  /*457a0*/  STL.64 [R1+0x2868], R16 ;  /* 0x0028681001007387 */ /* 0x0005e20000100a00 */
[----:B------:R-:W-:-:S02]  /*457b0*/  IMAD.MOV.U32 R11, RZ, RZ, R20 ;  /* 0x000000ffff0b7224 */ /* 0x000fc400078e0014 */
[----:B------:R-:W-:Y:S02]  /*457c0*/  IMAD.MOV.U32 R14, RZ, RZ, R21 ;  /* 0x000000ffff0e7224 */ /* 0x000fe400078e0015 */
[----:B------:R-:W-:Y:S02]  /*457d0*/  IMAD.MOV.U32 R15, RZ, RZ, R22 ;  /* 0x000000ffff0f7224 */ /* 0x000fe400078e0016 */
[----:B------:R-:W-:-:S05]  /*457e0*/  IMAD.MOV.U32 R60, RZ, RZ, R23 ;  /* 0x000000ffff3c7224 */ /* 0x000fca00078e0017 */
[----:B------:R-:W-:Y:S04]  /*457f0*/  STL [R1+0x266c], R60 ;  /* 0x00266c3c01007387 */ /* 0x000fe80000100800 */
[----:B------:R-:W-:Y:S04]  /*45800*/  STL [R1+0x2668], R15 ;  /* 0x0026680f01007387 */ /* 0x000fe80000100800 */
[----:B------:R-:W-:Y:S04]  /*45810*/  STL [R1+0x2664], R14 ;  /* 0x0026640e01007387 */ /* 0x000fe80000100800 */
[----:B------:R-:W-:Y:S01]  /*45820*/  STL [R1+0x2660], R11 ;  /* 0x0026600b01007387 */ /* 0x000fe20000100800 */
[C---:B---3--:R-:W-:Y:S03]  /*45830*/  HMMA.16816.F32.BF16 R20, R48.reuse, R12, R32 ;  /* 0x0000000c3014723c */ /* 0x048fe60000041820 */
[----:B------:R-:W-:Y:S05]  /*45840*/  LDSM.16.MT88.4 R32, [R3+UR5+0x6080] ;  /* 0x006080050320783b */ /* 0x000fea0008004200 */
[----:B--2---:R-:W-:Y:S01]  /*45850*/  HMMA.16816.F32.BF16 R16, R48, R8, R36 ;  /* 0x000000083010723c */ /* 0x004fe20000041824 */
[----:B------:R-:W0:Y:S10]  /*45860*/  LDSM.16.MT88.4 R36, [R2+UR5+0x6000] ;  /* 0x006000050224783b */ /* 0x000e340008004200 */
[----:B------:R-:W-:-:S02]  /*45870*/  IMAD.MOV.U32 R54, RZ, RZ, R21 ;  /* 0x000000ffff367224 */ /* 0x000fc400078e0015 */
[----:B------:R-:W-:-:S05]  /*45880*/  IMAD.MOV.U32 R55, RZ, RZ, R22 ;  /* 0x000000ffff377224 */ /* 0x000fca00078e0016 */
[----:B------:R-:W-:Y:S04]  /*45890*/  STL.64 [R1+0x2890], R54 ;  /* 0x0028903601007387 */ /* 0x000fe80000100a00 */
[----:B------:R-:W-:Y:S01]  /*458a0*/  STL.64 [R1+0x2888], R52 ;  /* 0x0028883401007387 */ /* 0x000fe20000100a00 */
[----:B------:R-:W-:Y:S02]  /*458b0*/  IMAD.MOV.U32 R10, RZ, RZ, R23 ;  /* 0x000000ffff0a7224 */ /* 0x000fe400078e0017 */
[----:B------:R-:W-:Y:S01]  /*458c0*/  IMAD.MOV.U32 R7, RZ, RZ, R20 ;  /* 0x000000ffff077224 */ /* 0x000fe200078e0014 */
[----:B0-----:R-:W-:Y:S04]  /*458d0*/  STL.64 [R1+0x2810], R38 ;  /* 0x0028102601007387 */ /* 0x001fe80000100a00 */
[----:B------:R-:W-:Y:S04]  /*458e0*/  STL.64 [R1+0x290], R16 ;  /* 0x0002901001007387 */ /* 0x000fe80000100a00 */
[----:B------:R4:W-:Y:S02]  /*458f0*/  STL.64 [R1+0x298], R18 ;  /* 0x0002981201007387 */ /* 0x0009e40000100a00 */
[----:B----4-:R-:W-:Y:S02]  /*45900*/  HMMA.16816.F32.BF16 R16, R48, R4, R40 ;  /* 0x000000043010723c */ /* 0x010fe40000041828 */
[----:B------:R-:W0:Y:S04]  /*45910*/  LDSM.16.MT88.4 R40, [R2+UR5+0x6080] ;  /* 0x006080050228783b */ /* 0x000e280008004200 */
[----:B------:R-:W-:-:S13]  /*45920*/  STL.64 [R1+0x2808], R36 ;  /* 0x0028082401007387 */ /* 0x000fda0000100a00 */
[----:B------:R-:W-:Y:S02]  /*45930*/  IMAD.MOV.U32 R15, RZ, RZ, R17 ;  /* 0x000000ffff0f7224 */ /* 0x000fe400078e0011 */
[----:B------:R-:W-:Y:S02]  /*45940*/  IMAD.MOV.U32 R14, RZ, RZ, R18 ;  /* 0x000000ffff0e7224 */ /* 0x000fe400078e0012 */
[----:B------:R-:W-:-:S03]  /*45950*/  IMAD.MOV.U32 R11, RZ, RZ, R19 ;  /* 0x000000ffff0b7224 */ /* 0x000fc600078e0013 */
[----:B------:R-:W-:Y:S04]  /*45960*/  STL.64 [R1+0x2860], R14 ;  /* 0x0028600e01007387 */ /* 0x000fe80000100a00 */
[----:B------:R-:W-:Y:S04]  /*45970*/  STL.64 [R1+0x2858], R12 ;  /* 0x0028580c01007387 */ /* 0x000fe80000100a00 */
[----:B------:R-:W-:Y:S04]  /*45980*/  STL.64 [R1+0x2850], R10 ;  /* 0x0028500a01007387 */ /* 0x000fe80000100a00 */
[----:B------:R-:W-:Y:S04]  /*45990*/  STL.64 [R1+0x2848], R8 ;  /* 0x0028480801007387 */ /* 0x000fe80000100a00 */
[----:B------:R-:W-:Y:S04]  /*459a0*/  STL.64 [R1+0x2840], R6 ;  /* 0x0028400601007387 */ /* 0x000fe80000100a00 */
[----:B------:R1:W-:Y:S02]  /*459b0*/  STL.64 [R1+0x2838], R4 ;  /* 0x0028380401007387 */ /* 0x0003e40000100a00 */
[----:B-1----:R-:W-:Y:S02]  /*459c0*/  HMMA.16816.F32.BF16 R4, R48, R28, R44 ;  /* 0x0000001c3004723c */ /* 0x002fe4000004182c */
[----:B0-----:R-:W-:Y:S04]  /*459d0*/  STL.64 [R1+0x27c0], R42 ;  /* 0x0027c02a01007387 */ /* 0x001fe80000100a00 */
[----:B------:R0:W-:-:S13]  /*459e0*/  STL.64 [R1+0x27b8], R40 ;  /* 0x0027b82801007387 */ /* 0x0001da0000100a00 */
[----:B------:R-:W-:Y:S02]  /*459f0*/  IMAD.MOV.U32 R30, RZ, RZ, R4 ;  /* 0x000000ffff1e7224 */ /* 0x000fe400078e0004 */
[----:B------:R-:W-:-:S05]  /*45a00*/  IMAD.MOV.U32 R31, RZ, RZ, R5 ;  /* 0x000000ffff1f7224 */ /* 0x000fca00078e0005 */
        /* <DEDUP_REMOVED lines=27> */
[----:B------:R-:W2:Y:S01]  /*45bc0*/  LDL.LU R39, [R1+0xac] ;  /* 0x0000ac0001277983 */ /* 0x000ea20000300800 */
[----:B------:R-:W-:-:S02]  /*45bd0*/  IMAD.MOV.U32 R3, RZ, RZ, R6 ;  /* 0x000000ffff037224 */ /* 0x000fc400078e0006 */
[----:B------:R-:W-:Y:S01]  /*45be0*/  IMAD.MOV.U32 R2, RZ, RZ, R7 ;  /* 0x000000ffff027224 */ /* 0x000fe200078e0007 */
[----:B------:R-:W0:Y:S02]  /*45bf0*/  S2R R47, SR_TID.X ;  /* 0x00000000002f7919 */ /* 0x000e240000002100 */
[C---:B0-----:R-:W-:Y:S01]  /*45c00*/  LOP3.LUT R46, R47.reuse, 0x7, RZ, 0xc0, !PT ;  /* 0x000000072f2e7812 */ /* 0x041fe200078ec0ff */
[----:B------:R-:W-:-:S04]  /*45c10*/  IMAD.SHL.U32 R45, R47, 0x2, RZ ;  /* 0x000000022f2d7824 */ /* 0x000fc800078e00ff */
[----:B------:R-:W-:Y:S01]  /*45c20*/  IMAD R46, R46, 0x110, RZ ;  /* 0x000001102e2e7824 */ /* 0x000fe200078e02ff */
        /* <DEDUP_REMOVED lines=22> */
[----:B------:R-:W-:Y:S01]  /*45d90*/  IMAD.SHL.U32 R47, R47, 0x80, RZ ;  /* 0x000000802f2f7824 */ /* 0x000fe200078e00ff */
[----:B------:R-:W-:-:S02]  /*45da0*/  LOP3.LUT R26, R46, 0x10, R45, 0x78, !PT ;  /* 0x000000102e1a7812 */ /* 0x000fc400078e782d */
[----:B------:R-:W4:Y:S04]  /*45db0*/  LDL.LU R20, [R1+0x4e0] ;  /* 0x0004e00001147983 */ /* 0x000f280000300800 */
[----:B------:R-:W4:Y:S04]  /*45dc0*/  LDL.LU R21, [R1+0x4e4] ;  /* 0x0004e40001157983 */ /* 0x000f280000300800 */
[----:B------:R-:W4:Y:S01]  /*45dd0*/  LDL.LU R22, [R1+0x4e8] ;  /* 0x0004e80001167983 */ /* 0x000f220000300800 */
[----:B------:R-:W-:Y:S01]  /*45de0*/  LOP3.LUT R26, R26, 0x800, R47, 0xf8, !PT ;  /* 0x000008001a1a7812 */ /* 0x000fe200078ef82f */
[----:B------:R-:W-:-:S02]  /*45df0*/  IMAD.MOV.U32 R60, RZ, RZ, R16 ;  /* 0x000000ffff3c7224 */ /* 0x000fc400078e0010 */
[----:B------:R-:W4:Y:S04]  /*45e00*/  LDL.LU R23, [R1+0x4ec] ;  /* 0x0004ec0001177983 */ /* 0x000f280000300800 */
[----:B------:R-:W4:Y:S01]  /*45e10*/  LDL.LU R16, [R1+0x4d0] ;  /* 0x0004d00001107983 */ /* 0x000f220000300800 */
[----:B------:R-:W-:-:S03]  /*45e20*/  LOP3.LUT R26, R26, 0x40, RZ, 0x3c, !PT ;  /* 0x000000401a1a7812 */ /* 0x000fc600078e3cff */
        /* <DEDUP_REMOVED lines=26> */
[----:B------:R-:W4:-:S12]  /*45fd0*/  LDL.LU.64 R52, [R1+0x2888] ;  /* 0x0028880001347983 */ /* 0x000f180000300a00 */
[----:B------:R-:W-:Y:S04]  /*45fe0*/  STL.64 [R1+0x1d0], R48 ;  /* 0x0001d03001007387 */ /* 0x000fe80000100a00 */
[----:B------:R-:W-:Y:S04]  /*45ff0*/  STL.64 [R1+0x1d8], R50 ;  /* 0x0001d83201007387 */ /* 0x000fe80000100a00 */
[----:B------:R-:W0:Y:S04]  /*46000*/  LDSM.16.MT88.4 R48, [R26+UR5+0x6080] ;  /* 0x006080051a30783b */ /* 0x000e280008004200 */
[----:B0-----:R-:W-:Y:S04]  /*46010*/  STL.64 [R1+0x26f0], R50 ;  /* 0x0026f03201007387 */ /* 0x001fe80000100a00 */
[----:B------:R0:W-:Y:S04]  /*46020*/  STL.64 [R1+0x26e8], R48 ;  /* 0x0026e83001007387 */ /* 0x0001e80000100a00 */
[----:B0-----:R-:W2:Y:S04]  /*46030*/  LDL.LU R48, [R1+0x440] ;  /* 0x0004400001307983 */ /* 0x001ea80000300800 */
[----:B------:R-:W2:Y:S04]  /*46040*/  LDL.LU R49, [R1+0x444] ;  /* 0x0004440001317983 */ /* 0x000ea80000300800 */
[----:B------:R-:W2:Y:S04]  /*46050*/  LDL.LU R50, [R1+0x448] ;  /* 0x0004480001327983 */ /* 0x000ea80000300800 */
[----:B------:R-:W2:Y:S01]  /*46060*/  LDL.LU R51, [R1+0x44c] ;  /* 0x00044c0001337983 */ /* 0x000ea20000300800 */
        /* <DEDUP_REMOVED lines=60> */
[----:B------:R-:W-:Y:S04]  /*46430*/  STL [R1+0xb0], R56 ;  /* 0x0000b03801007387 */ /* 0x000fe80000100800 */
[----:B------:R0:W-:Y:S01]  /*46440*/  STL [R1+0xbc], R59 ;  /* 0x0000bc3b01007387 */ /* 0x0001e20000100800 */
[----:B------:R-:W-:Y:S02]  /*46450*/  IMAD.MOV.U32 R27, RZ, RZ, R58 ;  /* 0x000000ffff1b7224 */ /* 0x000fe400078e003a */
[----:B------:R-:W-:Y:S01]  /*46460*/  IMAD.MOV.U32 R26, RZ, RZ, R57 ;  /* 0x000000ffff1a7224 */ /* 0x000fe200078e0039 */
[----:B0-----:R-:W3:Y:S04]  /*46470*/  LDL.LU.64 R58, [R1+0x27f0] ;  /* 0x0027f000013a7983 */ /* 0x001ee80000300a00 */
[----:B------:R-:W3:Y:S04]  /*46480*/  LDL.LU.64 R56, [R1+0x27e8] ;  /* 0x0027e80001387983 */ /* 0x000ee80000300a00 */
[----:B------:R-:W-:Y:S04]  /*46490*/  STL.64 [R1+0xa0], R40 ;  /* 0x0000a02801007387 */ /* 0x000fe80000100a00 */
[----:B------:R0:W-:Y:S04]  /*464a0*/  STL.64 [R1+0xa8], R42 ;  /* 0x0000a82a01007387 */ /* 0x0001e80000100a00 */
[----:B0-----:R-:W4:Y:S04]  /*464b0*/  LDL.LU.64 R42, [R1+0x27e0] ;  /* 0x0027e000012a7983 */ /* 0x001f280000300a00 */
[----:B------:R-:W4:Y:S01]  /*464c0*/  LDL.LU.64 R40, [R1+0x27d8] ;  /* 0x0027d80001287983 */ /* 0x000f220000300a00 */
[C---:B--2---:R-:W-:Y:S08]  /*464d0*/  HMMA.16816.F32.BF16 R32, R36.reuse, R4, R32 ;  /* 0x000000042420723c */ /* 0x044ff00000041820 */
[C---:B---3--:R-:W-:Y:S08]  /*464e0*/  HMMA.16816.F32.BF16 R56, R36.reuse, R12, R56 ;  /* 0x0000000c2438723c */ /* 0x048ff00000041838 */
[C---:B----4-:R-:W-:Y:S11]  /*464f0*/  HMMA.16816.F32.BF16 R40, R36.reuse, R8, R40 ;  /* 0x000000082428723c */ /* 0x050ff60000041828 */
[----:B------:R-:W-:Y:S04]  /*46500*/  STL.64 [R1+0x90], R56 ;  /* 0x0000903801007387 */ /* 0x000fe80000100a00 */
[----:B------:R0:W-:Y:S04]  /*46510*/  STL.64 [R1+0x98], R58 ;  /* 0x0000983a01007387 */ /* 0x0001e80000100a00 */
[----:B0-----:R-:W2:Y:S04]  /*46520*/  LDL.LU.64 R58, [R1+0x27d0] ;  /* 0x0027d000013a7983 */ /* 0x001ea80000300a00 */
[----:B------:R-:W2:Y:S04]  /*46530*/  LDL.LU.64 R56, [R1+0x27c8] ;  /* 0x0027c80001387983 */ /* 0x000ea80000300a00 */
[----:B------:R-:W-:Y:S04]  /*46540*/  STL.64 [R1+0x1c0], R40 ;  /* 0x0001c02801007387 */ /* 0x000fe80000100a00 */
[----:B------:R0:W-:Y:S04]  /*46550*/  STL.64 [R1+0x1c8], R42 ;  /* 0x0001c82a01007387 */ /* 0x0001e80000100a00 */
[----:B0-----:R-:W2:Y:S04]  /*46560*/  LDL.LU.64 R42, [R1+0x27c0] ;  /* 0x0027c000012a7983 */ /* 0x001ea80000300a00 */
[----:B------:R-:W2:Y:S04]  /*46570*/  LDL.LU.64 R40, [R1+0x27b8] ;  /* 0x0027b80001287983 */ /* 0x000ea80000300a00 */
[----:B------:R-:W-:Y:S04]  /*46580*/  STL.64 [R1+0x27a8], R6 ;  /* 0x0027a80601007387 */ /* 0x000fe80000100a00 */
[----:B------:R0:W-:Y:S02]  /*46590*/  STL.64 [R1+0x27a0], R4 ;  /* 0x0027a00401007387 */ /* 0x0001e40000100a00 */
[C---:B0-----:R-:W-:Y:S02]  /*465a0*/  HMMA.16816.F32.BF16 R4, R36.reuse, R28, R48 ;  /* 0x0000001c2404723c */ /* 0x041fe40000041830 */
[----:B------:R-:W-:Y:S04]  /*465b0*/  STL.64 [R1+0x260], R32 ;  /* 0x0002602001007387 */ /* 0x000fe80000100a00 */
[----:B------:R-:W-:Y:S04]  /*465c0*/  STL.64 [R1+0x268], R34 ;  /* 0x0002682201007387 */ /* 0x000fe80000100a00 */
[----:B------:R-:W-:Y:S04]  /*465d0*/  STL.64 [R1+0x2798], R30 ;  /* 0x0027981e01007387 */ /* 0x000fe80000100a00 */
[----:B------:R-:W-:Y:S05]  /*465e0*/  STL.64 [R1+0x2790], R28 ;  /* 0x0027901c01007387 */ /* 0x000fea0000100a00 */
[----:B------:R-:W-:Y:S04]  /*465f0*/  STL.64 [R1+0x370], R4 ;  /* 0x0003700401007387 */ /* 0x000fe80000100a00 */
[----:B------:R0:W-:Y:S02]  /*46600*/  STL.64 [R1+0x378], R6 ;  /* 0x0003780601007387 */ /* 0x0001e40000100a00 */
[----:B0-----:R-:W-:Y:S02]  /*46610*/  HMMA.16816.F32.BF16 R4, R36, R24, R44 ;  /* 0x000000182404723c */ /* 0x001fe4000004182c */
[----:B------:R-:W-:Y:S04]  /*46620*/  STL.64 [R1+0x2788], R26 ;  /* 0x0027881a01007387 */ /* 0x000fe80000100a00 */
[----:B------:R-:W-:-:S13]  /*46630*/  STL.64 [R1+0x2780], R24 ;  /* 0x0027801801007387 */ /* 0x000fda0000100a00 */
[----:B------:R-:W-:Y:S04]  /*46640*/  STL.64 [R1+0x360], R4 ;  /* 0x0003600401007387 */ /* 0x000fe80000100a00 */
[----:B------:R2:W-:Y:S04]  /*46650*/  STL.64 [R1+0x368], R6 ;  /* 0x0003680601007387 */ /* 0x0005e80000100a00 */
[----:B------:R-:W3:Y:S01]  /*46660*/  LDL.LU R48, [R1+0x180] ;  /* 0x0001800001307983 */ /* 0x000ee20000300800 */
[----:B--2---:R-:W-:-:S15]  /*46670*/  HMMA.16816.F32.BF16 R4, R40, R52, R56 ;  /* 0x000000342804723c */ /* 0x004fde0000041838 */
[----:B------:R-:W-:-:S04]  /*46680*/  NOP ;  /* 0x0000000000007918 */ /* 0x000fc80000000000 */
[----:B------:R-:W-:Y:S04]  /*46690*/  STL.64 [R1+0x3e0], R4 ;  /* 0x0003e00401007387 */ /* 0x000fe80000100a00 */
[----:B------:R-:W-:Y:S04]  /*466a0*/  STL.64 [R1+0x3e8], R6 ;  /* 0x0003e80601007387 */ /* 0x000fe80000100a00 */
[----:B------:R-:W3:Y:S04]  /*466b0*/  LDL.LU R49, [R1+0x184] ;  /* 0x0001840001317983 */ /* 0x000ee80000300800 */
[----:B------:R-:W2:Y:S04]  /*466c0*/  LDL.LU R50, [R1+0x188] ;  /* 0x0001880001327983 */ /* 0x000ea80000300800 */
[----:B------:R-:W2:Y:S04]  /*466d0*/  LDL.LU R51, [R1+0x18c] ;  /* 0x00018c0001337983 */ /* 0x000ea80000300800 */
[----:B--2---:R-:W-:Y:S04]  /*466e0*/  STL.64 [R1+0x2700], R50 ;  /* 0x0027003201007387 */ /* 0x004fe80000100a00 */
[----:B---3--:R0:W-:Y:S04]  /*466f0*/  STL.64 [R1+0x26f8], R48 ;  /* 0x0026f83001007387 */ /* 0x0081e80000100a00 */
        /* <DEDUP_REMOVED lines=62> */
[C---:B----4-:R-:W-:Y:S08]  /*46ae0*/  HMMA.16816.F32.BF16 R36, R40.reuse, R20, R36 ;  /* 0x000000142824723c */ /* 0x050ff00000041824 */
[C---:B------:R-:W-:Y:S01]  /*46af0*/  HMMA.16816.F32.BF16 R4, R40.reuse, R8, R4 ;  /* 0x000000082804723c */ /* 0x040fe20000041804 */
[----:B---3--:R-:W-:Y:S04]  /*46b00*/  STL.64 [R1+0x2760], R50 ;  /* 0x0027603201007387 */ /* 0x008fe80000100a00 */
[----:B--2---:R0:W-:Y:S04]  /*46b10*/  STL.64 [R1+0x2758], R48 ;  /* 0x0027583001007387 */ /* 0x0041e80000100a00 */
[----:B0-----:R-:W2:Y:S04]  /*46b20*/  LDL.LU R48, [R1+0x340] ;  /* 0x0003400001307983 */ /* 0x001ea80000300800 */
[----:B------:R-:W2:Y:S04]  /*46b30*/  LDL.LU R49, [R1+0x344] ;  /* 0x0003440001317983 */ /* 0x000ea80000300800 */
[----:B------:R-:W2:Y:S04]  /*46b40*/  LDL.LU R50, [R1+0x348] ;  /* 0x0003480001327983 */ /* 0x000ea80000300800 */
[----:B------:R-:W2:Y:S04]  /*46b50*/  LDL.LU R51, [R1+0x34c] ;  /* 0x00034c0001337983 */ /* 0x000ea80000300800 */
[----:B------:R-:W-:Y:S04]  /*46b60*/  STL.64 [R1+0x3d0], R36 ;  /* 0x0003d02401007387 */ /* 0x000fe80000100a00 */
[----:B------:R0:W-:Y:S02]  /*46b70*/  STL.64 [R1+0x3d8], R38 ;  /* 0x0003d82601007387 */ /* 0x0001e40000100a00 */
[C---:B0-----:R-:W-:Y:S08]  /*46b80*/  HMMA.16816.F32.BF16 R36, R40.reuse, R16, R32 ;  /* 0x000000102824723c */ /* 0x041ff00000041820 */
[----:B------:R-:W-:Y:S01]  /*46b90*/  HMMA.16816.F32.BF16 R32, R40, R12, R56 ;  /* 0x0000000c2820723c */ /* 0x000fe20000041838 */
[----:B------:R-:W3:Y:S10]  /*46ba0*/  LDL.LU R56, [R1+0x80] ;  /* 0x0000800001387983 */ /* 0x000ef40000300800 */
[----:B------:R-:W-:Y:S04]  /*46bb0*/  STL.64 [R1+0x3c0], R36 ;  /* 0x0003c02401007387 */ /* 0x000fe80000100a00 */
[----:B------:R-:W-:Y:S04]  /*46bc0*/  STL.64 [R1+0x3c8], R38 ;  /* 0x0003c82601007387 */ /* 0x000fe80000100a00 */
        /* <DEDUP_REMOVED lines=9> */
[----:B------:R-:W2:Y:S04]  /*46c60*/  LDL.LU R36, [R1+0x190] ;  /* 0x0001900001247983 */ /* 0x000ea80000300800 */
[----:B------:R-:W2:Y:S04]  /*46c70*/  LDL.LU R37, [R1+0x194] ;  /* 0x0001940001257983 */ /* 0x000ea80000300800 */
[----:B------:R-:W2:Y:S01]  /*46c80*/  LDL.LU R38, [R1+0x198] ;  /* 0x0001980001267983 */ /* 0x000ea20000300800 */
[----:B------:R-:W-:-:S03]  /*46c90*/  IMAD.MOV.U32 R39, RZ, RZ, R61 ;  /* 0x000000ffff277224 */ /* 0x000fc600078e003d */
        /* <DEDUP_REMOVED lines=25> */
[----:B------:R-:W-:-:S03]  /*46e30*/  IMAD.MOV.U32 R43, RZ, RZ, R61 ;  /* 0x000000ffff2b7224 */ /* 0x000fc600078e003d */
        /* <DEDUP_REMOVED lines=48> */
[----:B0-----:R-:W2:Y:S04]  /*47140*/  LDL.LU R44, [R1+0xd0] ;  /* 0x0000d000012c7983 */ /* 0x001ea80000300800 */
[----:B------:R-:W2:Y:S04]  /*47150*/  LDL.LU R45, [R1+0xd4] ;  /* 0x0000d400012d7983 */ /* 0x000ea80000300800 */
[----:B-1----:R-:W2:Y:S01]  /*47160*/  LDL.LU R46, [R1+0xd8] ;  /* 0x0000d800012e7983 */ /* 0x002ea20000300800 */
[----:B---3--:R-:W-:-:S03]  /*47170*/  IMAD.MOV.U32 R47, RZ, RZ, R61 ;  /* 0x000000ffff2f7224 */ /* 0x008fc600078e003d */
[----:B------:R-:W-:Y:S04]  /*47180*/  STL.64 [R1+0x26e0], R26 ;  /* 0x0026e01a01007387 */ /* 0x000fe80000100a00 */
[----:B------:R2:W-:Y:S01]  /*47190*/  STL.64 [R1+0x26d8], R24 ;  /* 0x0026d81801007387 */ /* 0x0005e20000100a00 */
[----:B------:R-:W0:Y:S03]  /*471a0*/  S2R R61, SR_TID.X ;  /* 0x00000000003d7919 */ /* 0x000e260000002100 */
[----:B------:R-:W-:Y:S01]  /*471b0*/  STL.64 [R1+0x26d0], R54 ;  /* 0x0026d03601007387 */ /* 0x000fe20000100a00 */
[----:B--2---:R-:W-:-:S15]  /*471c0*/  HMMA.16816.F32.BF16 R24, R48, R52, R44 ;  /* 0x000000343018723c */ /* 0x004fde000004182c */
[----:B------:R-:W-:-:S04]  /*471d0*/  NOP ;  /* 0x0000000000007918 */ /* 0x000fc80000000000 */
[----:B------:R-:W-:Y:S04]  /*471e0*/  STL.64 [R1+0x240], R24 ;  /* 0x0002401801007387 */ /* 0x000fe80000100a00 */
[----:B------:R1:W-:Y:S02]  /*471f0*/  STL.64 [R1+0x248], R26 ;  /* 0x0002481a01007387 */ /* 0x0003e40000100a00 */
[----:B-1----:R-:W-:Y:S01]  /*47200*/  HMMA.16816.F32.BF16 R24, R48, R20, R56 ;  /* 0x000000143018723c */ /* 0x002fe20000041838 */
[----:B------:R-:W1:Y:S01]  /*47210*/  S2R R58, SR_TID.X ;  /* 0x00000000003a7919 */ /* 0x000e620000002100 */
[----:B------:R-:W-:Y:S01]  /*47220*/  STL.64 [R1+0x26c8], R52 ;  /* 0x0026c83401007387 */ /* 0x000fe20000100a00 */
[----:B0-----:R-:W-:-:S15]  /*47230*/  LOP3.LUT R59, R61, 0x7, RZ, 0xc0, !PT ;  /* 0x000000073d3b7812 */ /* 0x001fde00078ec0ff */
[----:B------:R-:W-:Y:S01]  /*47240*/  NOP ;  /* 0x0000000000007918 */ /* 0x000fe20000000000 */
[----:B------:R-:W-:Y:S04]  /*47250*/  STL.64 [R1+0x230], R24 ;  /* 0x0002301801007387 */ /* 0x000fe80000100a00 */
[----:B------:R0:W-:Y:S01]  /*47260*/  STL.64 [R1+0x238], R26 ;  /* 0x0002381a01007387 */ /* 0x0001e20000100a00 */
[----:B------:R-:W-:Y:S01]  /*47270*/  IMAD R59, R59, 0x110, RZ ;  /* 0x000001103b3b7824 */ /* 0x000fe200078e02ff */
[----:B0-----:R-:W-:Y:S01]  /*47280*/  HMMA.16816.F32.BF16 R24, R48, R16, R40 ;  /* 0x000000103018723c */ /* 0x001fe20000041828 */
[C---:B-1----:R-:W-:Y:S02]  /*47290*/  IMAD.SHL.U32 R57, R58.reuse, 0x2, RZ ;  /* 0x000000023a397824 */ /* 0x042fe400078e00ff */
[----:B------:R-:W-:-:S03]  /*472a0*/  IMAD.SHL.U32 R58, R58, 0x80, RZ ;  /* 0x000000803a3a7824 */ /* 0x000fc600078e00ff */
[----:B------:R-:W-:-:S04]  /*472b0*/  LOP3.LUT R59, R59, 0x10, R57, 0x78, !PT ;  /* 0x000000103b3b7812 */ /* 0x000fc800078e7839 */
[----:B------:R-:W-:-:S04]  /*472c0*/  LOP3.LUT R59, R59, 0x800, R58, 0xf8, !PT ;  /* 0x000008003b3b7812 */ /* 0x000fc800078ef83a */
[----:B------:R-:W-:-:S05]  /*472d0*/  LOP3.LUT R59, R59, 0x60, RZ, 0x3c, !PT ;  /* 0x000000603b3b7812 */ /* 0x000fca00078e3cff */
[----:B------:R-:W-:Y:S01]  /*472e0*/  IMAD.MOV.U32 R61, RZ, RZ, R27 ;  /* 0x000000ffff3d7224 */ /* 0x000fe200078e001b */
[----:B------:R-:W-:Y:S04]  /*472f0*/  STL.64 [R1+0x220], R24 ;  /* 0x0002201801007387 */ /* 0x000fe80000100a00 */
[----:B------:R-:W-:Y:S04]  /*47300*/  STL [R1+0x228], R26 ;  /* 0x0002281a01007387 */ /* 0x000fe80000100800 */
[----:B------:R-:W-:Y:S04]  /*47310*/  STL.64 [R1+0x26b8], R18 ;  /* 0x0026b81201007387 */ /* 0x000fe80000100a00 */
[----:B------:R4:W-:Y:S04]  /*47320*/  STL.64 [R1+0x26b0], R16 ;  /* 0x0026b01001007387 */ /* 0x0009e80000100a00 */
[----:B------:R-:W-:Y:S04]  /*47330*/  STL [R1+0x2578], R61 ;  /* 0x0025783d01007387 */ /* 0x000fe80000100800 */
[----:B------:R-:W-:Y:S04]  /*47340*/  STL.64 [R1+0x26a8], R14 ;  /* 0x0026a80e01007387 */ /* 0x000fe80000100a00 */
[----:B------:R0:W-:Y:S01]  /*47350*/  STL.64 [R1+0x26a0], R12 ;  /* 0x0026a00c01007387 */ /* 0x0001e20000100a00 */
[C---:B----4-:R-:W-:Y:S08]  /*47360*/  HMMA.16816.F32.BF16 R16, R48.reuse, R12, R32 ;  /* 0x0000000c3010723c */ /* 0x050ff00000041820 */
[C---:B0-----:R-:W-:Y:S01]  /*47370*/  HMMA.16816.F32.BF16 R12, R48.reuse, R8, R36 ;  /* 0x00000008300c723c */ /* 0x041fe20000041824 */
[----:B------:R-:W0:Y:S04]  /*47380*/  LDSM.16.MT88.4 R36, [R59+UR5+0x6080] ;  /* 0x006080053b24783b */ /* 0x000e280008004200 */
[----:B------:R1:W-:Y:S06]  /*47390*/  LDSM.16.MT88.4 R32, [R59+UR5+0x6000] ;  /* 0x006000053b20783b */ /* 0x0003ec0008004200 */
[----:B------:R-:W-:Y:S04]  /*473a0*/  STL.64 [R1+0x210], R16 ;  /* 0x0002101001007387 */ /* 0x000fe80000100a00 */
[----:B------:R-:W-:Y:S04]  /*473b0*/  STL.64 [R1+0x218], R18 ;  /* 0x0002181201007387 */ /* 0x000fe80000100a00 */
[----:B------:R-:W-:Y:S04]  /*473c0*/  STL.64 [R1+0x2698], R10 ;  /* 0x0026980a01007387 */ /* 0x000fe80000100a00 */
[----:B------:R-:W-:Y:S04]  /*473d0*/  STL.64 [R1+0x2690], R8 ;  /* 0x0026900801007387 */ /* 0x000fe80000100a00 */
[----:B------:R-:W-:Y:S04]  /*473e0*/  STL.64 [R1+0x200], R12 ;  /* 0x0002000c01007387 */ /* 0x000fe80000100a00 */
[----:B------:R-:W-:Y:S04]  /*473f0*/  STL.64 [R1+0x208], R14 ;  /* 0x0002080e01007387 */ /* 0x000fe80000100a00 */
[----:B0-----:R-:W-:Y:S04]  /*47400*/  STL.64 [R1+0x2678], R38 ;  /* 0x0026782601007387 */ /* 0x001fe80000100a00 */
[----:B------:R-:W-:Y:S04]  /*47410*/  STL.64 [R1+0x2670], R36 ;  /* 0x0026702401007387 */ /* 0x000fe80000100a00 */
[----:B------:R-:W2:Y:S04]  /*47420*/  LDL.LU R56, [R1+0x3f0] ;  /* 0x0003f00001387983 */ /* 0x000ea80000300800 */
[----:B------:R-:W2:Y:S04]  /*47430*/  LDL.LU R57, [R1+0x3f4] ;  /* 0x0003f40001397983 */ /* 0x000ea80000300800 */
[----:B------:R-:W3:Y:S04]  /*47440*/  LDL.LU R58, [R1+0x3f8] ;  /* 0x0003f800013a7983 */ /* 0x000ee80000300800 */
[----:B-1----:R-:W3:Y:S04]  /*47450*/  LDL.LU R59, [R1+0x3fc] ;  /* 0x0003fc00013b7983 */ /* 0x002ee80000300800 */
[----:B------:R-:W4:Y:S04]  /*47460*/  LDL.LU R40, [R1+0x1e0] ;  /* 0x0001e00001287983 */ /* 0x000f280000300800 */
[----:B------:R-:W4:Y:S04]  /*47470*/  LDL.LU R41, [R1+0x1e4] ;  /* 0x0001e40001297983 */ /* 0x000f280000300800 */
[----:B------:R-:W4:Y:S04]  /*47480*/  LDL.LU R42, [R1+0x1e8] ;  /* 0x0001e800012a7983 */ /* 0x000f280000300800 */
[----:B------:R-:W4:Y:S01]  /*47490*/  LDL.LU R43, [R1+0x1ec] ;  /* 0x0001ec00012b7983 */ /* 0x000f220000300800 */
[----:B------:R-:W0:Y:S01]  /*474a0*/  S2R R47, SR_TID.X ;  /* 0x00000000002f7919 */ /* 0x000e220000002100 */
[----:B------:R-:W1:Y:S01]  /*474b0*/  S2R R46, SR_TID.X ;  /* 0x00000000002e7919 */ /* 0x000e620000002100 */
[----:B0-----:R-:W-:Y:S01]  /*474c0*/  LOP3.LUT R47, R47, 0x7, RZ, 0xc0, !PT ;  /* 0x000000072f2f7812 */ /* 0x001fe200078ec0ff */
        /* <DEDUP_REMOVED lines=11> */
[----:B------:R-:W2:Y:S01]  /*47580*/  LDL.LU R53, [R1+0x1b4] ;  /* 0x0001b40001357983 */ /* 0x000ea20000300800 */
[----:B----4-:R-:W-:Y:S03]  /*47590*/  HMMA.16816.F32.BF16 R40, R48, R4, R40 ;  /* 0x000000043028723c */ /* 0x010fe60000041828 */
[----:B------:R-:W2:Y:S04]  /*475a0*/  LDL.LU R54, [R1+0x1b8] ;  /* 0x0001b80001367983 */ /* 0x000ea80000300800 */
[----:B------:R-:W2:Y:S04]  /*475b0*/  LDL.LU R55, [R1+0x1bc] ;  /* 0x0001bc0001377983 */ /* 0x000ea80000300800 */
[----:B------:R-:W4:Y:S04]  /*475c0*/  LDL.LU R8, [R1+0x4f0] ;  /* 0x0004f00001087983 */ /* 0x000f280000300800 */
[----:B------:R-:W4:Y:S04]  /*475d0*/  LDL.LU R9, [R1+0x4f4] ;  /* 0x0004f40001097983 */ /* 0x000f280000300800 */
[----:B------:R-:W4:Y:S04]  /*475e0*/  LDL.LU R10, [R1+0x4f8] ;  /* 0x0004f800010a7983 */ /* 0x000f280000300800 */
[----:B------:R-:W4:Y:S04]  /*475f0*/  LDL.LU R11, [R1+0x4fc] ;  /* 0x0004fc00010b7983 */ /* 0x000f280000300800 */
[----:B------:R-:W2:Y:S01]  /*47600*/  LDL.LU R12, [R1+0x500] ;  /* 0x00050000010c7983 */ /* 0x000ea20000300800 */
[----:B------:R-:W-:-:S02]  /*47610*/  IMAD R47, R47, 0x110, RZ ;  /* 0x000001102f2f7824 */ /* 0x000fc400078e02ff */
[C---:B-1----:R-:W-:Y:S01]  /*47620*/  IMAD.SHL.U32 R45, R46.reuse, 0x2, RZ ;  /* 0x000000022e2d7824 */ /* 0x042fe200078e00ff */
[----:B------:R-:W2:Y:S04]  /*47630*/  LDL.LU R13, [R1+0x504] ;  /* 0x00050400010d7983 */ /* 0x000ea80000300800 */
[----:B------:R-:W2:Y:S04]  /*47640*/  LDL.LU R14, [R1+0x508] ;  /* 0x00050800010e7983 */ /* 0x000ea80000300800 */
[----:B------:R-:W2:Y:S04]  /*47650*/  LDL.LU R15, [R1+0x50c] ;  /* 0x00050c00010f7983 */ /* 0x000ea80000300800 */
[----:B------:R-:W2:Y:S01]  /*47660*/  LDL.LU R16, [R1+0x510] ;  /* 0x0005100001107983 */ /* 0x000ea20000300800 */
[----:B------:R-:W-:-:S03]  /*47670*/  IMAD.SHL.U32 R46, R46, 0x80, RZ ;  /* 0x000000802e2e7824 */ /* 0x000fc600078e00ff */
[----:B------:R-:W2:Y:S01]  /*47680*/  LDL.LU R17, [R1+0x514] ;  /* 0x0005140001117983 */ /* 0x000ea20000300800 */
[----:B------:R-:W-:-:S03]  /*47690*/  LOP3.LUT R47, R47, 0x10, R45, 0x78, !PT ;  /* 0x000000102f2f7812 */ /* 0x000fc600078e782d */
[----:B------:R-:W2:Y:S04]  /*476a0*/  LDL.LU R18, [R1+0x518] ;  /* 0x0005180001127983 */ /* 0x000ea80000300800 */
[----:B------:R-:W2:Y:S04]  /*476b0*/  LDL.LU R19, [R1+0x51c] ;  /* 0x00051c0001137983 */ /* 0x000ea80000300800 */
[----:B------:R-:W2:Y:S04]  /*476c0*/  LDL.LU R36, [R1+0x160] ;  /* 0x0001600001247983 */ /* 0x000ea80000300800 */
[----:B------:R-:W2:Y:S01]  /*476d0*/  LDL.LU R37, [R1+0x164] ;  /* 0x0001640001257983 */ /* 0x000ea20000300800 */
[----:B------:R-:W-:-:S03]  /*476e0*/  LOP3.LUT R47, R47, 0x800, R46, 0xf8, !PT ;  /* 0x000008002f2f7812 */ /* 0x000fc600078ef82e */
[----:B------:R-:W2:Y:S04]  /*476f0*/  LDL.LU R38, [R1+0x168] ;  /* 0x0001680001267983 */ /* 0x000ea80000300800 */
[----:B------:R-:W2:Y:S04]  /*47700*/  LDL.LU R39, [R1+0x16c] ;  /* 0x00016c0001277983 */ /* 0x000ea80000300800 */
[----:B------:R-:W-:Y:S04]  /*47710*/  STL.64 [R1+0x1f0], R40 ;  /* 0x0001f02801007387 */ /* 0x000fe80000100a00 */
[----:B------:R-:W-:Y:S01]  /*47720*/  STL [R1+0x1f8], R42 ;  /* 0x0001f82a01007387 */ /* 0x000fe20000100800 */
[----:B------:R-:W-:-:S03]  /*47730*/  IMAD.MOV.U32 R61, RZ, RZ, R43 ;  /* 0x000000ffff3d7224 */ /* 0x000fc600078e002b */
[----:B------:R-:W0:Y:S04]  /*47740*/  LDSM.16.MT88.4 R40, [R47+UR5+0x7000] ;  /* 0x007000052f28783b */ /* 0x000e280008004200 */
[----:B------:R-:W1:Y:S04]  /*47750*/  LDSM.16.MT88.4 R44, [R47+UR5+0x7080] ;  /* 0x007080052f2c783b */ /* 0x000e680008004200 */
[----:B0-----:R-:W-:Y:S04]  /*47760*/  STL.64 [R1+0x2640], R42 ;  /* 0x0026402a01007387 */ /* 0x001fe80000100a00 */
[----:B------:R0:W-:Y:S04]  /*47770*/  STL.64 [R1+0x2638], R40 ;  /* 0x0026382801007387 */ /* 0x0001e80000100a00 */
[----:B0-----:R-:W2:Y:S04]  /*47780*/  LDL.LU R40, [R1+0x400] ;  /* 0x0004000001287983 */ /* 0x001ea80000300800 */
[----:B------:R-:W2:Y:S04]  /*47790*/  LDL.LU R41, [R1+0x404] ;  /* 0x0004040001297983 */ /* 0x000ea80000300800 */
[----:B------:R-:W2:Y:S04]  /*477a0*/  LDL.LU R42, [R1+0x408] ;  /* 0x00040800012a7983 */ /* 0x000ea80000300800 */
[----:B------:R-:W2:Y:S01]  /*477b0*/  LDL.LU R43, [R1+0x40c] ;  /* 0x00040c00012b7983 */ /* 0x000ea20000300800 */
[----:B---3--:R-:W-:-:S15]  /*477c0*/  HMMA.16816.F32.BF16 R24, R48, R28, R24 ;  /* 0x0000001c3018723c */ /* 0x008fde0000041818 */
[----:B------:R-:W-:-:S04]  /*477d0*/  NOP ;  /* 0x0000000000007918 */ /* 0x000fc80000000000 */
[----:B------:R-:W-:Y:S04]  /*477e0*/  STL.64 [R1+0x1e0], R24 ;  /* 0x0001e01801007387 */ /* 0x000fe80000100a00 */
[----:B------:R0:W-:Y:S04]  /*477f0*/  STL.64 [R1+0x1e8], R26 ;  /* 0x0001e81a01007387 */ /* 0x0001e80000100a00 */
[----:B0-----:R-:W3:Y:S04]  /*47800*/  LDL.LU.64 R26, [R1+0x26e0] ;  /* 0x0026e000011a7983 */ /* 0x001ee80000300a00 */
[----:B------:R-:W2:Y:S04]  /*47810*/  LDL.LU.64 R24, [R1+0x26d8] ;  /* 0x0026d80001187983 */ /* 0x000ea80000300a00 */
[----:B-1----:R-:W-:Y:S04]  /*47820*/  STL.64 [R1+0x25e8], R46 ;  /* 0x0025e82e01007387 */ /* 0x002fe80000100a00 */
        /* <DEDUP_REMOVED lines=26> */
[C---:B------:R-:W-:Y:S08]  /*479d0*/  HMMA.16816.F32.BF16 R16, R32.reuse, R20, R16 ;  /* 0x000000142010723c */ /* 0x040ff00000041810 */
[----:B--2---:R-:W-:-:S15]  /*479e0*/  HMMA.16816.F32.BF16 R48, R32, R52, R48 ;  /* 0x000000342030723c */ /* 0x004fde0000041830 */
[----:B------:R-:W-:-:S04]  /*479f0*/  NOP ;  /* 0x0000000000007918 */ /* 0x000fc80000000000 */
[----:B------:R0:W-:Y:S04]  /*47a00*/  STL.64 [R1+0x1b0], R48 ;  /* 0x0001b03001007387 */ /* 0x0001e80000100a00 */
[----:B------:R1:W-:Y:S04]  /*47a10*/  STL.64 [R1+0x1b8], R50 ;  /* 0x0001b83201007387 */ /* 0x0003e80000100a00 */
[----:B0-----:R-:W2:Y:S04]  /*47a20*/  LDL.LU R48, [R1+0x40] ;  /* 0x0000400001307983 */ /* 0x001ea80000300800 */
[----:B------:R-:W2:Y:S04]  /*47a30*/  LDL.LU R49, [R1+0x44] ;  /* 0x0000440001317983 */ /* 0x000ea80000300800 */
[----:B-1----:R-:W2:Y:S01]  /*47a40*/  LDL.LU R50, [R1+0x48] ;  /* 0x0000480001327983 */ /* 0x002ea20000300800 */
        /* <DEDUP_REMOVED lines=33> */
[----:B------:R-:W2:Y:S01]  /*47c60*/  LDL.LU R6, [R1+0x158] ;  /* 0x0001580001067983 */ /* 0x000ea20000300800 */
[----:B------:R-:W-:-:S07]  /*47c70*/  IMAD.MOV.U32 R7, RZ, RZ, R0 ;  /* 0x000000ffff077224 */ /* 0x000fce00078e0000 */
[C---:B--2---:R-:W-:Y:S08]  /*47c80*/  HMMA.16816.F32.BF16 R4, R32.reuse, R28, R4 ;  /* 0x0000001c2004723c */ /* 0x044ff00000041804 */
[----:B---3--:R-:W-:Y:S11]  /*47c90*/  HMMA.16816.F32.BF16 R32, R32, R24, R44 ;  /* 0x000000182020723c */ /* 0x008ff6000004182c */
[----:B------:R-:W-:Y:S04]  /*47ca0*/  STL.64 [R1+0x150], R4 ;  /* 0x0001500401007387 */ /* 0x000fe80000100a00 */
[----:B------:R0:W-:Y:S02]  /*47cb0*/  STL.64 [R1+0x158], R6 ;  /* 0x0001580601007387 */ /* 0x0001e40000100a00 */
[----:B0-----:R-:W-:-:S15]  /*47cc0*/  HMMA.16816.F32.BF16 R4, R36, R52, R40 ;  /* 0x000000342404723c */ /* 0x001fde0000041828 */
[----:B------:R-:W-:-:S04]  /*47cd0*/  NOP ;  /* 0x0000000000007918 */ /* 0x000fc80000000000 */
[----:B------:R-:W-:Y:S04]  /*47ce0*/  STL.64 [R1+0x60], R4 ;  /* 0x0000600401007387 */ /* 0x000fe80000100a00 */
[----:B------:R-:W-:Y:S04]  /*47cf0*/  STL.64 [R1+0x80], R32 ;  /* 0x0000802001007387 */ /* 0x000fe80000100a00 */
[----:B------:R-:W-:Y:S04]  /*47d00*/  STL.64 [R1+0x88], R34 ;  /* 0x0000882201007387 */ /* 0x000fe80000100a00 */
[----:B------:R0:W-:Y:S01]  /*47d10*/  STL [R1+0x68], R6 ;  /* 0x0000680601007387 */ /* 0x0001e20000100800 */
[----:B------:R-:W-:-:S02]  /*47d20*/  IMAD.MOV.U32 R0, RZ, RZ, R7 ;  /* 0x000000ffff007224 */ /* 0x000fc400078e0007 */
[----:B0-----:R-:W-:Y:S03]  /*47d30*/  HMMA.16816.F32.BF16 R4, R36, R20, R56 ;  /* 0x000000142404723c */ /* 0x001fe60000041838 */
[----:B------:R-:W-:Y:S04]  /*47d40*/  STL [R1+0x2470], R0 ;  /* 0x0024700001007387 */ /* 0x000fe80000100800 */
[----:B------:R-:W2:-:S12]  /*47d50*/  LDL.LU R44, [R1+0x30] ;  /* 0x00003000012c7983 */ /* 0x000e980000300800 */
        /* <DEDUP_REMOVED lines=9> */
[----:B0-----:R-:W3:Y:S04]  /*47df0*/  LDL.LU R4, [R1+0x20] ;  /* 0x0000200001047983 */ /* 0x001ee80000300800 */
[----:B------:R-:W3:Y:S04]  /*47e00*/  LDL.LU R5, [R1+0x24] ;  /* 0x0000240001057983 */ /* 0x000ee80000300800 */
[----:B-1----:R-:W3:Y:S04]  /*47e10*/  LDL.LU R6, [R1+0x28] ;  /* 0x0000280001067983 */ /* 0x002ee80000300800 */
[----:B------:R-:W3:Y:S01]  /*47e20*/  LDL.LU R7, [R1+0x2c] ;  /* 0x00002c0001077983 */ /* 0x000ee20000300800 */
[----:B------:R-:W-:Y:S03]  /*47e30*/  HMMA.16816.F32.BF16 R32, R36, R16, R48 ;  /* 0x000000102420723c */ /* 0x000fe60000041830 */
[----:B------:R-:W3:Y:S04]  /*47e40*/  LDL.LU R56, [R1] ;  /* 0x0000000001387983 */ /* 0x000ee80000300800 */
[----:B------:R-:W3:Y:S04]  /*47e50*/  LDL.LU R57, [R1+0x4] ;  /* 0x0000040001397983 */ /* 0x000ee80000300800 */
[----:B------:R-:W3:Y:S04]  /*47e60*/  LDL.LU R58, [R1+0x8] ;  /* 0x00000800013a7983 */ /* 0x000ee80000300800 */
[----:B------:R-:W3:Y:S04]  /*47e70*/  LDL.LU R59, [R1+0xc] ;  /* 0x00000c00013b7983 */ /* 0x000ee80000300800 */
[----:B------:R-:W-:Y:S01]  /*47e80*/  STL.64 [R1+0x2600], R22 ;  /* 0x0026001601007387 */ /* 0x000fe20000100a00 */
[----:B------:R-:W-:-:S02]  /*47e90*/  IMAD.MOV.U32 R48, RZ, RZ, R60 ;  /* 0x000000ffff307224 */ /* 0x000fc400078e003c */
[----:B------:R-:W-:Y:S02]  /*47ea0*/  IMAD.MOV.U32 R49, RZ, RZ, R15 ;  /* 0x000000ffff317224 */ /* 0x000fe400078e000f */
[----:B------:R-:W-:Y:S02]  /*47eb0*/  IMAD.MOV.U32 R50, RZ, RZ, R14 ;  /* 0x000000ffff327224 */ /* 0x000fe400078e000e */
[----:B----4-:R-:W-:Y:S01]  /*47ec0*/  IMAD.MOV.U32 R51, RZ, RZ, R11 ;  /* 0x000000ffff337224 */ /* 0x010fe200078e000b */
[----:B------:R0:W-:Y:S04]  /*47ed0*/  STL.64 [R1+0x40], R32 ;  /* 0x0000402001007387 */ /* 0x0001e80000100a00 */
[----:B------:R1:W-:Y:S04]  /*47ee0*/  STL [R1+0x48], R34 ;  /* 0x0000482201007387 */ /* 0x0003e80000100800 */
[----:B------:R4:W-:Y:S01]  /*47ef0*/  STL.64 [R1+0x25f8], R18 ;  /* 0x0025f81201007387 */ /* 0x0009e20000100a00 */
[----:B------:R-:W-:-:S03]  /*47f00*/  IMAD.MOV.U32 R0, RZ, RZ, R35 ;  /* 0x000000ffff007224 */ /* 0x000fc600078e0023 */
[----:B0-----:R-:W3:Y:S04]  /*47f10*/  LDL.LU R32, [R1+0x290] ;  /* 0x0002900001207983 */ /* 0x001ee80000300800 */
[----:B------:R-:W3:Y:S04]  /*47f20*/  LDL.LU R33, [R1+0x294] ;  /* 0x0002940001217983 */ /* 0x000ee80000300800 */
        /* <DEDUP_REMOVED lines=12> */
[----:B----4-:R-:W4:Y:S04]  /*47ff0*/  LDL.LU R18, [R1+0x2c8] ;  /* 0x0002c80001127983 */ /* 0x010f280000300800 */
[----:B------:R-:W4:Y:S04]  /*48000*/  LDL.LU R19, [R1+0x2cc] ;  /* 0x0002cc0001137983 */ /* 0x000f280000300800 */
[----:B------:R-:W-:Y:S01]  /*48010*/  STL [R1+0x2474], R0 ;  /* 0x0024740001007387 */ /* 0x000fe20000100800 */
[C---:B--2---:R-:W-:Y:S08]  /*48020*/  HMMA.16816.F32.BF16 R44, R36.reuse, R12, R44 ;  /* 0x0000000c242c723c */ /* 0x044ff0000004182c */
[----:B---3--:R-:W-:Y:S11]  /*48030*/  HMMA.16816.F32.BF16 R4, R36, R8, R4 ;  /* 0x000000082404723c */ /* 0x008ff60000041804 */
[----:B------:R0:W-:Y:S04]  /*48040*/  STL.64 [R1+0x30], R44 ;  /* 0x0000302c01007387 */ /* 0x0001e80000100a00 */
[----:B------:R-:W-:Y:S01]  /*48050*/  STL.64 [R1+0x38], R46 ;  /* 0x0000382e01007387 */ /* 0x000fe20000100a00 */
[----:B0-----:R-:W-:-:S02]  /*48060*/  IMAD.MOV.U32 R44, RZ, RZ, R30 ;  /* 0x000000ffff2c7224 */ /* 0x001fc400078e001e */
[----:B------:R-:W-:Y:S01]  /*48070*/  IMAD.MOV.U32 R45, RZ, RZ, R31 ;  /* 0x000000ffff2d7224 */ /* 0x000fe200078e001f */
[----:B------:R-:W2:Y:S04]  /*48080*/  LDL.LU R30, [R1+0x265c] ;  /* 0x00265c00011e7983 */ /* 0x000ea80000300800 */
[----:B------:R-:W2:Y:S04]  /*48090*/  LDL.LU R31, [R1+0x2658] ;  /* 0x00265800011f7983 */ /* 0x000ea80000300800 */
[----:B------:R-:W-:Y:S04]  /*480a0*/  STL.64 [R1+0x20], R4 ;  /* 0x0000200401007387 */ /* 0x000fe80000100a00 */
[----:B------:R0:W-:Y:S01]  /*480b0*/  STL [R1+0x28], R6 ;  /* 0x0000280601007387 */ /* 0x0001e20000100800 */
[----:B------:R-:W-:-:S03]  /*480c0*/  IMAD.MOV.U32 R0, RZ, RZ, R7 ;  /* 0x000000ffff007224 */ /* 0x000fc600078e0007 */
[----:B0-----:R-:W3:Y:S04]  /*480d0*/  LDL.LU.64 R6, [R1+0x2650] ;  /* 0x0026500001067983 */ /* 0x001ee80000300a00 */
[----:B------:R-:W2:Y:S01]  /*480e0*/  LDL.LU.64 R4, [R1+0x2648] ;  /* 0x0026480001047983 */ /* 0x000ea20000300a00 */
[----:B------:R-:W-:Y:S01]  /*480f0*/  HMMA.16816.F32.BF16 R56, R36, R28, R56 ;  /* 0x0000001c2438723c */ /* 0x000fe20000041838 */
[----:B------:R-:W-:Y:S02]  /*48100*/  IMAD.MOV.U32 R46, RZ, RZ, R3 ;  /* 0x000000ffff2e7224 */ /* 0x000fe400078e0003 */
[----:B------:R-:W-:-:S15]  /*48110*/  IMAD.MOV.U32 R47, RZ, RZ, R2 ;  /* 0x000000ffff2f7224 */ /* 0x000fde00078e0002 */
[----:B------:R-:W-:Y:S01]  /*48120*/  NOP ;  /* 0x0000000000007918 */ /* 0x000fe20000000000 */
[----:B------:R-:W-:Y:S02]  /*48130*/  IMAD.MOV.U32 R8, RZ, RZ, R58 ;  /* 0x000000ffff087224 */ /* 0x000fe400078e003a */
[----:B------:R-:W-:Y:S02]  /*48140*/  IMAD.MOV.U32 R3, RZ, RZ, R59 ;  /* 0x000000ffff037224 */ /* 0x000fe400078e003b */
[----:B------:R-:W-:Y:S02]  /*48150*/  IMAD.MOV.U32 R2, RZ, RZ, R56 ;  /* 0x000000ffff027224 */ /* 0x000fe400078e0038 */
[----:B------:R-:W-:Y:S01]  /*48160*/  IMAD.MOV.U32 R9, RZ, RZ, R57 ;  /* 0x000000ffff097224 */ /* 0x000fe200078e0039 */
[----:B--2---:R-:W-:-:S15]  /*48170*/  HMMA.16816.F32.BF16 R40, R36, R4, R40 ;  /* 0x000000042428723c */ /* 0x004fde0000041828 */
[----:B------:R-:W-:-:S04]  /*48180*/  NOP ;  /* 0x0000000000007918 */ /* 0x000fc80000000000 */
[----:B------:R-:W-:Y:S01]  /*48190*/  IMAD.MOV.U32 R5, RZ, RZ, R42 ;  /* 0x000000ffff057224 */ /* 0x000fe200078e002a */
[----:B------:R0:W-:Y:S01]  /*481a0*/  STL.64 [R1+0x10], R40 ;  /* 0x0000102801007387 */ /* 0x0001e20000100a00 */
[----:B------:R-:W-:-:S03]  /*481b0*/  IMAD.MOV.U32 R4, RZ, RZ, R43 ;  /* 0x000000ffff047224 */ /* 0x000fc600078e002b */
[----:B------:R-:W2:Y:S04]  /*481c0*/  LDL.LU.64 R42, [R1+0x2640] ;  /* 0x00264000012a7983 */ /* 0x000ea80000300a00 */
[----:B0-----:R-:W2:Y:S04]  /*481d0*/  LDL.LU.64 R40, [R1+0x2638] ;  /* 0x0026380001287983 */ /* 0x001ea80000300a00 */
[----:B------:R-:W2:Y:S04]  /*481e0*/  LDL.LU.64 R58, [R1+0x2630] ;  /* 0x00263000013a7983 */ /* 0x000ea80000300a00 */
[----:B------:R-:W2:Y:S02]  /*481f0*/  LDL.LU.64 R56, [R1+0x2628] ;  /* 0x0026280001387983 */ /* 0x000ea40000300a00 */
[----:B--2---:R-:W-:Y:S01]  /*48200*/  HMMA.16816.F32.BF16 R56, R36, R24, R56 ;  /* 0x000000182438723c */ /* 0x004fe20000041838 */
[----:B---3--:R-:W-:-:S02]  /*48210*/  IMAD.MOV.U32 R36, RZ, RZ, R7 ;  /* 0x000000ffff247224 */ /* 0x008fc400078e0007 */
[----:B------:R-:W-:Y:S01]  /*48220*/  IMAD.MOV.U32 R37, RZ, RZ, R54 ;  /* 0x000000ffff257224 */ /* 0x000fe200078e0036 */
[----:B------:R-:W2:Y:S04]  /*48230*/  LDL.LU R7, [R1+0x2620] ;  /* 0x0026200001077983 */ /* 0x000ea80000300800 */
[----:B------:R-:W3:Y:S01]  /*48240*/  LDL.LU R54, [R1+0x261c] ;  /* 0x00261c0001367983 */ /* 0x000ee20000300800 */
[----:B------:R-:W-:-:S03]  /*48250*/  IMAD.MOV.U32 R38, RZ, RZ, R55 ;  /* 0x000000ffff267224 */ /* 0x000fc600078e0037 */
[----:B------:R-:W3:Y:S01]  /*48260*/  LDL.LU R55, [R1+0x2618] ;  /* 0x0026180001377983 */ /* 0x000ee20000300800 */
[----:B------:R-:W-:-:S03]  /*48270*/  IMAD.MOV.U32 R39, RZ, RZ, R10 ;  /* 0x000000ffff277224 */ /* 0x000fc600078e000a */
[----:B------:R-:W2:Y:S04]  /*48280*/  LDL.LU R10, [R1+0x2614] ;  /* 0x00261400010a7983 */ /* 0x000ea80000300800 */
[----:B------:R-:W-:Y:S04]  /*48290*/  STL.64 [R1+0x2388], R58 ;  /* 0x0023883a01007387 */ /* 0x000fe80000100a00 */
[----:B------:R0:W-:Y:S02]  /*482a0*/  STL.64 [R1+0x2380], R56 ;  /* 0x0023803801007387 */ /* 0x0001e40000100a00 */
[----:B0-----:R-:W-:-:S02]  /*482b0*/  IMAD.MOV.U32 R56, RZ, RZ, R11 ;  /* 0x000000ffff387224 */ /* 0x001fc400078e000b */
[----:B------:R-:W-:Y:S01]  /*482c0*/  IMAD.MOV.U32 R57, RZ, RZ, R14 ;  /* 0x000000ffff397224 */ /* 0x000fe200078e000e */
[----:B------:R-:W2:Y:S04]  /*482d0*/  LDL.LU R11, [R1+0x2610] ;  /* 0x00261000010b7983 */ /* 0x000ea80000300800 */
[----:B------:R-:W2:Y:S01]  /*482e0*/  LDL.LU R14, [R1+0x260c] ;  /* 0x00260c00010e7983 */ /* 0x000ea20000300800 */
[----:B------:R-:W-:-:S03]  /*482f0*/  IMAD.MOV.U32 R58, RZ, RZ, R15 ;  /* 0x000000ffff3a7224 */ /* 0x000fc600078e000f */
[----:B------:R-:W2:Y:S01]  /*48300*/  LDL.LU R15, [R1+0x2608] ;  /* 0x00260800010f7983 */ /* 0x000ea20000300800 */
[----:B---3--:R-:W-:-:S15]  /*48310*/  HMMA.16816.F32.BF16 R20, R40, R54, R20 ;  /* 0x000000362814723c */ /* 0x008fde0000041814 */
[----:B------:R-:W-:-:S04]  /*48320*/  NOP ;  /* 0x0000000000007918 */ /* 0x000fc80000000000 */
[----:B------:R-:W-:Y:S04]  /*48330*/  STL.64 [R1+0x700], R20 ;  /* 0x0007001401007387 */ /* 0x000fe80000100a00 */
[----:B------:R0:W-:Y:S04]  /*48340*/  STL.64 [R1+0x708], R22 ;  /* 0x0007081601007387 */ /* 0x0001e80000100a00 */
[----:B0-----:R-:W4:Y:S01]  /*48350*/  LDL.LU.64 R22, [R1+0x2600] ;  /* 0x0026000001167983 */ /* 0x001f220000300a00 */
[----:B------:R-:W-:Y:S02]  /*48360*/  IMAD.MOV.U32 R59, RZ, RZ, R60 ;  /* 0x000000ffff3b7224 */ /* 0x000fe400078e003c */
[----:B------:R-:W-:-:S05]  /*48370*/  IMAD.MOV.U32 R60, RZ, RZ, R20 ;  /* 0x000000ffff3c7224 */ /* 0x000fca00078e0014 */
[----:B------:R-:W-:Y:S01]  /*48380*/  STL [R1+0x2370], R60 ;  /* 0x0023703c01007387 */ /* 0x000fe20000100800 */
[----:B----4-:R-:W-:-:S15]  /*48390*/  HMMA.16816.F32.BF16 R16, R40, R22, R16 ;  /* 0x000000162810723c */ /* 0x010fde0000041810 */
[----:B------:R-:W-:-:S04]  /*483a0*/  NOP ;  /* 0x0000000000007918 */ /* 0x000fc80000000000 */
[----:B------:R-:W-:Y:S04]  /*483b0*/  STL.64 [R1+0x6c0], R16 ;  /* 0x0006c01001007387 */ /* 0x000fe80000100a00 */
[----:B------:R0:W-:Y:S04]  /*483c0*/  STL.64 [R1+0x6c8], R18 ;  /* 0x0006c81201007387 */ /* 0x0001e80000100a00 */
[----:B0-----:R-:W3:Y:S02]  /*483d0*/  LDL.LU.64 R18, [R1+0x25f8] ;  /* 0x0025f80001127983 */ /* 0x001ee40000300a00 */
[C---:B---3--:R-:W-:Y:S02]  /*483e0*/  HMMA.16816.F32.BF16 R56, R40.reuse, R18, R56 ;  /* 0x000000122838723c */ /* 0x048fe40000041838 */
[----:B------:R2:W-:Y:S06]  /*483f0*/  STL.64 [R1+0x25c8], R18 ;  /* 0x0025c81201007387 */ /* 0x0005ec0000100a00 */
[C---:B--2---:R-:W-:Y:S11]  /*48400*/  HMMA.16816.F32.BF16 R16, R40.reuse, R14, R36 ;  /* 0x0000000e2810723c */ /* 0x044ff60000041824 */
[----:B------:R-:W-:Y:S04]  /*48410*/  STL.64 [R1+0x650], R56 ;  /* 0x0006503801007387 */ /* 0x000fe80000100a00 */
[----:B------:R-:W-:Y:S04]  /*48420*/  STL.64 [R1+0x658], R58 ;  /* 0x0006583a01007387 */ /* 0x000fe80000100a00 */
[----:B------:R0:W-:Y:S02]  /*48430*/  STL.64 [R1+0x25c0], R14 ;  /* 0x0025c00e01007387 */ /* 0x0001e40000100a00 */
[C---:B0-----:R-:W-:Y:S02]  /*48440*/  HMMA.16816.F32.BF16 R12, R40.reuse, R10, R32 ;  /* 0x0000000a280c723c */ /* 0x041fe40000041820 */
[----:B------:R-:W-:Y:S04]  /*48450*/  STL.64 [R1+0x5d0], R16 ;  /* 0x0005d01001007387 */ /* 0x000fe80000100a00 */
[----:B------:R-:W-:Y:S04]  /*48460*/  STL.64 [R1+0x5d8], R18 ;  /* 0x0005d81201007387 */ /* 0x000fe80000100a00 */
[----:B------:R-:W-:Y:S04]  /*48470*/  STL.64 [R1+0x25b8], R10 ;  /* 0x0025b80a01007387 */ /* 0x000fe80000100a00 */
[----:B------:R0:W-:Y:S05]  /*48480*/  STL.64 [R1+0x25b0], R8 ;  /* 0x0025b00801007387 */ /* 0x0001ea0000100a00 */
[----:B------:R-:W-:Y:S04]  /*48490*/  STL.64 [R1+0x570], R12 ;  /* 0x0005700c01007387 */ /* 0x000fe80000100a00 */
[----:B------:R1:W-:Y:S01]  /*484a0*/  STL.64 [R1+0x578], R14 ;  /* 0x0005780e01007387 */ /* 0x0003e20000100a00 */
[C---:B0-----:R-:W-:Y:S08]  /*484b0*/  HMMA.16816.F32.BF16 R8, R40.reuse, R30, R44 ;  /* 0x0000001e2808723c */ /* 0x041ff0000004182c */
[----:B-1----:R-:W-:-:S15]  /*484c0*/  HMMA.16816.F32.BF16 R12, R40, R6, R48 ;  /* 0x00000006280c723c */ /* 0x002fde0000041830 */
[----:B------:R-:W-:-:S04]  /*484d0*/  NOP ;  /* 0x0000000000007918 */ /* 0x000fc80000000000 */
[----:B------:R-:W-:Y:S02]  /*484e0*/  IMAD.MOV.U32 R21, RZ, RZ, R15 ;  /* 0x000000ffff157224 */ /* 0x000fe400078e000f */
[----:B------:R-:W-:Y:S01]  /*484f0*/  IMAD.MOV.U32 R20, RZ, RZ, R13 ;  /* 0x000000ffff147224 */ /* 0x000fe200078e000d */
[----:B------:R-:W-:Y:S04]  /*48500*/  STL.64 [R1+0x4d0], R12 ;  /* 0x0004d00c01007387 */ /* 0x000fe80000100a00 */
[----:B------:R-:W-:Y:S04]  /*48510*/  STL.64 [R1+0x4d8], R14 ;  /* 0x0004d80e01007387 */ /* 0x000fe80000100a00 */
[----:B------:R-:W-:Y:S04]  /*48520*/  STL.64 [R1+0x25d8], R22 ;  /* 0x0025d81601007387 */ /* 0x000fe80000100a00 */
[----:B------:R-:W-:Y:S04]  /*48530*/  STL.64 [R1+0x25d0], R20 ;  /* 0x0025d01401007387 */ /* 0x000fe80000100a00 */
[----:B------:R-:W-:Y:S04]  /*48540*/  STL.64 [R1+0x25a8], R6 ;  /* 0x0025a80601007387 */ /* 0x000fe80000100a00 */
[----:B------:R0:W-:Y:S04]  /*48550*/  STL.64 [R1+0x25a0], R4 ;  /* 0x0025a00401007387 */ /* 0x0001e80000100a00 */
[----:B------:R1:W-:Y:S04]  /*48560*/  STL.64 [R1+0x480], R8 ;  /* 0x0004800801007387 */ /* 0x0003e80000100a00 */
[----:B------:R2:W-:Y:S01]  /*48570*/  STL.64 [R1+0x488], R10 ;  /* 0x0004880a01007387 */ /* 0x0005e20000100a00 */
[----:B------:R-:W-:-:S02]  /*48580*/  IMAD.MOV.U32 R28, RZ, RZ, R8 ;  /* 0x000000ffff1c7224 */ /* 0x000fc400078e0008 */
[----:B------:R-:W-:Y:S01]  /*48590*/  IMAD.MOV.U32 R29, RZ, RZ, R10 ;  /* 0x000000ffff1d7224 */ /* 0x000fe200078e000a */
[----:B0-----:R-:W3:Y:S04]  /*485a0*/  LDL.LU R4, [R1+0x100] ;  /* 0x0001000001047983 */ /* 0x001ee80000300800 */
[----:B------:R-:W3:Y:S04]  /*485b0*/  LDL.LU R5, [R1+0x104] ;  /* 0x0001040001057983 */ /* 0x000ee80000300800 */
[----:B------:R-:W3:Y:S04]  /*485c0*/  LDL.LU R6, [R1+0x108] ;  /* 0x0001080001067983 */ /* 0x000ee80000300800 */
[----:B------:R-:W3:Y:S04]  /*485d0*/  LDL.LU R7, [R1+0x10c] ;  /* 0x00010c0001077983 */ /* 0x000ee80000300800 */
[----:B-1----:R-:W4:Y:S04]  /*485e0*/  LDL.LU R8, [R1+0x110] ;  /* 0x0001100001087983 */ /* 0x002f280000300800 */
[----:B------:R-:W4:Y:S04]  /*485f0*/  LDL.LU R9, [R1+0x114] ;  /* 0x0001140001097983 */ /* 0x000f280000300800 */
[----:B--2---:R-:W4:Y:S04]  /*48600*/  LDL.LU R10, [R1+0x118] ;  /* 0x00011800010a7983 */ /* 0x004f280000300800 */
        /* <DEDUP_REMOVED lines=21> */
[----:B------:R-:W-:-:S02]  /*48760*/  IMAD.MOV.U32 R33, RZ, RZ, R26 ;  /* 0x000000ffff217224 */ /* 0x000fc400078e001a */
[----:B------:R-:W-:Y:S01]  /*48770*/  IMAD.MOV.U32 R34, RZ, RZ, R27 ;  /* 0x000000ffff227224 */ /* 0x000fe200078e001b */
        /* <DEDUP_REMOVED lines=13> */
[----:B------:R-:W3:Y:S04]  /*48850*/  LDL.LU R35, [R1+0xbc] ;  /* 0x0000bc0001237983 */ /* 0x000ee80000300800 */
[----:B------:R-:W3:Y:S04]  /*48860*/  LDL.LU R36, [R1+0xa0] ;  /* 0x0000a00001247983 */ /* 0x000ee80000300800 */
[----:B------:R-:W3:Y:S04]  /*48870*/  LDL.LU R37, [R1+0xa4] ;  /* 0x0000a40001257983 */ /* 0x000ee80000300800 */
[----:B------:R-:W3:Y:S04]  /*48880*/  LDL.LU R38, [R1+0xa8] ;  /* 0x0000a80001267983 */ /* 0x000ee80000300800 */
[----:B------:R-:W3:Y:S01]  /*48890*/  LDL.LU R39, [R1+0xac] ;  /* 0x0000ac0001277983 */ /* 0x000ee20000300800 */
[----:B--2---:R-:W-:Y:S03]  /*488a0*/  HMMA.16816.F32.BF16 R40, R40, R26, R44 ;  /* 0x0000001a2828723c */ /* 0x004fe6000004182c */
[----:B------:R-:W2:Y:S04]  /*488b0*/  LDL.LU.64 R46, [R1+0x25e8] ;  /* 0x0025e800012e7983 */ /* 0x000ea80000300a00 */
[----:B------:R-:W2:-:S12]  /*488c0*/  LDL.LU.64 R44, [R1+0x25e0] ;  /* 0x0025e000012c7983 */ /* 0x000e980000300a00 */
[----:B------:R0:W-:Y:S04]  /*488d0*/  STL.64 [R1+0x430], R40 ;  /* 0x0004302801007387 */ /* 0x0001e80000100a00 */
[----:B------:R1:W-:Y:S01]  /*488e0*/  STL.64 [R1+0x438], R42 ;  /* 0x0004382a01007387 */ /* 0x0003e20000100a00 */
[----:B------:R-:W-:Y:S02]  /*488f0*/  IMAD.MOV.U32 R52, RZ, RZ, R41 ;  /* 0x000000ffff347224 */ /* 0x000fe400078e0029 */
[----:B------:R-:W-:Y:S01]  /*48900*/  IMAD.MOV.U32 R53, RZ, RZ, R43 ;  /* 0x000000ffff357224 */ /* 0x000fe200078e002b */
        /* <DEDUP_REMOVED lines=14> */
[----:B0-----:R-:W2:Y:S02]  /*489f0*/  LDL.LU.64 R18, [R1+0x25c8] ;  /* 0x0025c80001127983 */ /* 0x001ea40000300a00 */
[----:B--2---:R-:W-:-:S15]  /*48a00*/  HMMA.16816.F32.BF16 R12, R44, R18, R12 ;  /* 0x000000122c0c723c */ /* 0x004fde000004180c */
[----:B------:R-:W-:-:S04]  /*48a10*/  NOP ;  /* 0x0000000000007918 */ /* 0x000fc80000000000 */
[----:B------:R-:W-:Y:S04]  /*48a20*/  STL.64 [R1+0x6a0], R12 ;  /* 0x0006a00c01007387 */ /* 0x000fe80000100a00 */
[----:B------:R0:W-:Y:S04]  /*48a30*/  STL.64 [R1+0x6a8], R14 ;  /* 0x0006a80e01007387 */ /* 0x0001e80000100a00 */
[----:B0-----:R-:W4:Y:S02]  /*48a40*/  LDL.LU.64 R14, [R1+0x25c0] ;  /* 0x0025c000010e7983 */ /* 0x001f240000300a00 */
[----:B----4-:R-:W-:-:S15]  /*48a50*/  HMMA.16816.F32.BF16 R8, R44, R14, R8 ;  /* 0x0000000e2c08723c */ /* 0x010fde0000041808 */
[----:B------:R-:W-:-:S04]  /*48a60*/  NOP ;  /* 0x0000000000007918 */ /* 0x000fc80000000000 */
[----:B------:R-:W-:Y:S04]  /*48a70*/  STL.64 [R1+0x620], R8 ;  /* 0x0006200801007387 */ /* 0x000fe80000100a00 */
[----:B------:R0:W-:Y:S04]  /*48a80*/  STL.64 [R1+0x628], R10 ;  /* 0x0006280a01007387 */ /* 0x0001e80000100a00 */
[----:B0-----:R-:W3:Y:S04]  /*48a90*/  LDL.LU.64 R10, [R1+0x25b8] ;  /* 0x0025b800010a7983 */ /* 0x001ee80000300a00 */
[----:B------:R-:W2:Y:S01]  /*48aa0*/  LDL.LU.64 R8, [R1+0x25b0] ;  /* 0x0025b00001087983 */ /* 0x000ea20000300a00 */
[----:B---3--:R-:W-:-:S15]  /*48ab0*/  HMMA.16816.F32.BF16 R4, R44, R10, R4 ;  /* 0x0000000a2c04723c */ /* 0x008fde0000041804 */
[----:B------:R-:W-:-:S04]  /*48ac0*/  NOP ;  /* 0x0000000000007918 */ /* 0x000fc80000000000 */
[----:B------:R-:W-:Y:S01]  /*48ad0*/  STL.64 [R1+0x5a0], R4 ;  /* 0x0005a00401007387 */ /* 0x000fe20000100a00 */
[----:B------:R-:W-:-:S03]  /*48ae0*/  IMAD.MOV.U32 R13, RZ, RZ, R7 ;  /* 0x000000ffff0d7224 */ /* 0x000fc600078e0007 */
[----:B------:R0:W-:Y:S04]  /*48af0*/  STL.64 [R1+0x5a8], R6 ;  /* 0x0005a80601007387 */ /* 0x0001e80000100a00 */
[----:B0-----:R-:W3:Y:S01]  /*48b00*/  LDL.LU.64 R6, [R1+0x25a8] ;  /* 0x0025a80001067983 */ /* 0x001ee20000300a00 */
[C---:B------:R-:W-:Y:S01]  /*48b10*/  HMMA.16816.F32.BF16 R48, R44.reuse, R30, R48 ;  /* 0x0000001e2c30723c */ /* 0x040fe20000041830 */
[----:B------:R-:W-:Y:S02]  /*48b20*/  IMAD.MOV.U32 R12, RZ, RZ, R5 ;  /* 0x000000ffff0c7224 */ /* 0x000fe400078e0005 */
[----:B------:R-:W4:Y:S05]  /*48b30*/  LDL.LU.64 R4, [R1+0x25a0] ;  /* 0x0025a00001047983 */ /* 0x000f2a0000300a00 */
[----:B---3--:R-:W-:-:S15]  /*48b40*/  HMMA.16816.F32.BF16 R40, R44, R6, R40 ;  /* 0x000000062c28723c */ /* 0x008fde0000041828 */
[----:B------:R-:W-:-:S04]  /*48b50*/  NOP ;  /* 0x0000000000007918 */ /* 0x000fc80000000000 */
[----:B------:R0:W-:Y:S04]  /*48b60*/  STL.64 [R1+0x4e0], R40 ;  /* 0x0004e02801007387 */ /* 0x0001e80000100a00 */
[----:B------:R1:W-:Y:S01]  /*48b70*/  STL.64 [R1+0x4e8], R42 ;  /* 0x0004e82a01007387 */ /* 0x0003e20000100a00 */
[----:B------:R-:W-:Y:S02]  /*48b80*/  IMAD.MOV.U32 R16, RZ, RZ, R40 ;  /* 0x000000ffff107224 */ /* 0x000fe400078e0028 */
[----:B------:R-:W-:Y:S02]  /*48b90*/  IMAD.MOV.U32 R24, RZ, RZ, R41 ;  /* 0x000000ffff187224 */ /* 0x000fe400078e0029 */
[----:B------:R-:W-:Y:S02]  /*48ba0*/  IMAD.MOV.U32 R17, RZ, RZ, R42 ;  /* 0x000000ffff117224 */ /* 0x000fe400078e002a */
[----:B------:R-:W-:Y:S01]  /*48bb0*/  IMAD.MOV.U32 R25, RZ, RZ, R43 ;  /* 0x000000ffff197224 */ /* 0x000fe200078e002b */
[----:B0-----:R-:W3:Y:S04]  /*48bc0*/  LDL.LU R40, [R1+0x1c0] ;  /* 0x0001c00001287983 */ /* 0x001ee80000300800 */
[----:B------:R-:W3:Y:S04]  /*48bd0*/  LDL.LU R41, [R1+0x1c4] ;  /* 0x0001c40001297983 */ /* 0x000ee80000300800 */
[----:B-1----:R-:W3:Y:S04]  /*48be0*/  LDL.LU R42, [R1+0x1c8] ;  /* 0x0001c800012a7983 */ /* 0x002ee80000300800 */
[----:B------:R-:W3:Y:S04]  /*48bf0*/  LDL.LU R43, [R1+0x1cc] ;  /* 0x0001cc00012b7983 */ /* 0x000ee80000300800 */
        /* <DEDUP_REMOVED lines=13> */
[C---:B--2---:R-:W-:Y:S08]  /*48cd0*/  HMMA.16816.F32.BF16 R56, R48.reuse, R54, R56 ;  /* 0x000000363038723c */ /* 0x044ff00000041838 */
[C---:B------:R-:W-:Y:S11]  /*48ce0*/  HMMA.16816.F32.BF16 R36, R48.reuse, R18, R36 ;  /* 0x000000123024723c */ /* 0x040ff60000041824 */
[----:B------:R-:W-:Y:S04]  /*48cf0*/  STL.64 [R1+0x770], R56 ;  /* 0x0007703801007387 */ /* 0x000fe80000100a00 */
[----:B------:R0:W-:Y:S02]  /*48d00*/  STL.64 [R1+0x778], R58 ;  /* 0x0007783a01007387 */ /* 0x0001e40000100a00 */
[C---:B0-----:R-:W-:Y:S02]  /*48d10*/  HMMA.16816.F32.BF16 R56, R48.reuse, R22, R32 ;  /* 0x000000163038723c */ /* 0x041fe40000041820 */
[----:B------:R-:W2:Y:S06]  /*48d20*/  LDL.LU R32, [R1+0x370] ;  /* 0x0003700001207983 */ /* 0x000eac0000300800 */
[C---:B---3--:R-:W-:Y:S11]  /*48d30*/  HMMA.16816.F32.BF16 R44, R48.reuse, R14, R44 ;  /* 0x0000000e302c723c */ /* 0x048ff6000004182c */
[----:B------:R0:W-:Y:S04]  /*48d40*/  STL.64 [R1+0x6f0], R56 ;  /* 0x0006f03801007387 */ /* 0x0001e80000100a00 */
[----:B------:R1:W-:Y:S04]  /*48d50*/  STL.64 [R1+0x6f8], R58 ;  /* 0x0006f83a01007387 */ /* 0x0003e80000100a00 */
[----:B------:R-:W2:Y:S04]  /*48d60*/  LDL.LU R33, [R1+0x374] ;  /* 0x0003740001217983 */ /* 0x000ea80000300800 */
[----:B------:R-:W2:Y:S04]  /*48d70*/  LDL.LU R34, [R1+0x378] ;  /* 0x0003780001227983 */ /* 0x000ea80000300800 */
[----:B------:R-:W2:Y:S04]  /*48d80*/  LDL.LU R35, [R1+0x37c] ;  /* 0x00037c0001237983 */ /* 0x000ea80000300800 */
[----:B0-----:R-:W3:Y:S04]  /*48d90*/  LDL.LU R56, [R1+0x3e0] ;  /* 0x0003e00001387983 */ /* 0x001ee80000300800 */
[----:B------:R-:W-:Y:S04]  /*48da0*/  STL.64 [R1+0x670], R36 ;  /* 0x0006702401007387 */ /* 0x000fe80000100a00 */
[----:B------:R-:W-:Y:S04]  /*48db0*/  STL.64 [R1+0x678], R38 ;  /* 0x0006782601007387 */ /* 0x000fe80000100a00 */
[----:B------:R-:W3:Y:S04]  /*48dc0*/  LDL.LU R57, [R1+0x3e4] ;  /* 0x0003e40001397983 */ /* 0x000ee80000300800 */
[----:B-1----:R-:W3:Y:S04]  /*48dd0*/  LDL.LU R58, [R1+0x3e8] ;  /* 0x0003e800013a7983 */ /* 0x002ee80000300800 */
[----:B------:R-:W3:Y:S04]  /*48de0*/  LDL.LU R59, [R1+0x3ec] ;  /* 0x0003ec00013b7983 */ /* 0x000ee80000300800 */
[----:B------:R-:W-:Y:S04]  /*48df0*/  STL.64 [R1+0x2570], R18 ;  /* 0x0025701201007387 */ /* 0x000fe80000100a00 */
[----:B------:R0:W-:Y:S04]  /*48e00*/  STL.64 [R1+0x2568], R16 ;  /* 0x0025681001007387 */ /* 0x0001e80000100a00 */
[----:B0-----:R-:W2:Y:S04]  /*48e10*/  LDL.LU R16, [R1+0x360] ;  /* 0x0003600001107983 */ /* 0x001ea80000300800 */
[----:B------:R-:W2:Y:S04]  /*48e20*/  LDL.LU R17, [R1+0x364] ;  /* 0x0003640001117983 */ /* 0x000ea80000300800 */
[----:B------:R-:W2:Y:S04]  /*48e30*/  LDL.LU R18, [R1+0x368] ;  /* 0x0003680001127983 */ /* 0x000ea80000300800 */
[----:B------:R-:W2:Y:S04]  /*48e40*/  LDL.LU R19, [R1+0x36c] ;  /* 0x00036c0001137983 */ /* 0x000ea80000300800 */
[----:B------:R-:W-:Y:S04]  /*48e50*/  STL.64 [R1+0x2560], R14 ;  /* 0x0025600e01007387 */ /* 0x000fe80000100a00 */
[----:B------:R0:W-:Y:S04]  /*48e60*/  STL.64 [R1+0x2558], R12 ;  /* 0x0025580c01007387 */ /* 0x0001e80000100a00 */
[----:B------:R-:W-:Y:S04]  /*48e70*/  STL.64 [R1+0x600], R44 ;  /* 0x0006002c01007387 */ /* 0x000fe80000100a00 */
[----:B------:R-:W-:Y:S04]  /*48e80*/  STL.64 [R1+0x608], R46 ;  /* 0x0006082e01007387 */ /* 0x000fe80000100a00 */
[----:B0-----:R-:W2:Y:S04]  /*48e90*/  LDL.LU R12, [R1+0x260] ;  /* 0x00026000010c7983 */ /* 0x001ea80000300800 */
[----:B------:R-:W2:Y:S04]  /*48ea0*/  LDL.LU R13, [R1+0x264] ;  /* 0x00026400010d7983 */ /* 0x000ea80000300800 */
[----:B------:R-:W2:Y:S04]  /*48eb0*/  LDL.LU R14, [R1+0x268] ;  /* 0x00026800010e7983 */ /* 0x000ea80000300800 */
[----:B------:R-:W2:Y:S01]  /*48ec0*/  LDL.LU R15, [R1+0x26c] ;  /* 0x00026c00010f7983 */ /* 0x000ea20000300800 */
[----:B------:R-:W0:Y:S01]  /*48ed0*/  S2R R38, SR_TID.X ;  /* 0x0000000000267919 */ /* 0x000e220000002100 */
[----:B------:R-:W-:Y:S02]  /*48ee0*/  HMMA.16816.F32.BF16 R40, R48, R10, R40 ;  /* 0x0000000a3028723c */ /* 0x000fe40000041828 */
[----:B------:R-:W-:Y:S01]  /*48ef0*/  STL.64 [R1+0x2550], R10 ;  /* 0x0025500a01007387 */ /* 0x000fe20000100a00 */
[C---:B0-----:R-:W-:Y:S01]  /*48f00*/  LOP3.LUT R39, R38.reuse, 0x7, RZ, 0xc0, !PT ;  /* 0x0000000726277812 */ /* 0x041fe200078ec0ff */
[----:B------:R-:W-:-:S04]  /*48f10*/  IMAD.SHL.U32 R60, R38, 0x2, RZ ;  /* 0x00000002263c7824 */ /* 0x000fc800078e00ff */
[----:B------:R-:W-:Y:S02]  /*48f20*/  IMAD R36, R39, 0x110, RZ ;  /* 0x0000011027247824 */ /* 0x000fe400078e02ff */
[----:B------:R-:W-:-:S03]  /*48f30*/  IMAD.SHL.U32 R37, R38, 0x80, RZ ;  /* 0x0000008026257824 */ /* 0x000fc600078e00ff */
[----:B------:R-:W-:Y:S01]  /*48f40*/  LOP3.LUT R36, R36, 0x10, R60, 0x78, !PT ;  /* 0x0000001024247812 */ /* 0x000fe200078e783c */
[----:B------:R-:W-:-:S03]  /*48f50*/  IMAD R39, R39, 0x110, RZ ;  /* 0x0000011027277824 */ /* 0x000fc600078e02ff */
[----:B------:R-:W-:Y:S01]  /*48f60*/  LOP3.LUT R36, R36, 0x800, R37, 0xf8, !PT ;  /* 0x0000080024247812 */ /* 0x000fe200078ef825 */
[C---:B------:R-:W-:Y:S02]  /*48f70*/  IMAD.SHL.U32 R37, R38.reuse, 0x2, RZ ;  /* 0x0000000226257824 */ /* 0x040fe400078e00ff */
[----:B------:R-:W-:-:S03]  /*48f80*/  IMAD.SHL.U32 R38, R38, 0x80, RZ ;  /* 0x0000008026267824 */ /* 0x000fc600078e00ff */
[----:B------:R-:W-:-:S04]  /*48f90*/  LOP3.LUT R39, R39, 0x10, R37, 0x78, !PT ;  /* 0x0000001027277812 */ /* 0x000fc800078e7825 */
[----:B------:R-:W-:Y:S02]  /*48fa0*/  LOP3.LUT R39, R39, 0x800, R38, 0xf8, !PT ;  /* 0x0000080027277812 */ /* 0x000fe400078ef826 */
[----:B------:R-:W0:Y:S01]  /*48fb0*/  S2R R38, SR_TID.X ;  /* 0x0000000000267919 */ /* 0x000e220000002100 */
[----:B------:R-:W-:Y:S01]  /*48fc0*/  STL.64 [R1+0x2548], R8 ;  /* 0x0025480801007387 */ /* 0x000fe20000100a00 */
[----:B------:R-:W-:-:S03]  /*48fd0*/  LOP3.LUT R39, R39, 0x40, RZ, 0x3c, !PT ;  /* 0x0000004027277812 */ /* 0x000fc600078e3cff */
[----:B------:R-:W-:Y:S04]  /*48fe0*/  STL.64 [R1+0x580], R40 ;  /* 0x0005802801007387 */ /* 0x000fe80000100a00 */
[----:B------:R-:W-:Y:S04]  /*48ff0*/  STL.64 [R1+0x588], R42 ;  /* 0x0005882a01007387 */ /* 0x000fe80000100a00 */
[----:B------:R-:W1:Y:S01]  /*49000*/  LDSM.16.MT88.4 R40, [R39+UR5+0x7000] ;  /* 0x007000052728783b */ /* 0x000e620008004200 */
[----:B------:R-:W-:-:S05]  /*49010*/  LOP3.LUT R36, R36, 0x20, RZ, 0x3c, !PT ;  /* 0x0000002024247812 */ /* 0x000fca00078e3cff */
[----:B------:R-:W-:Y:S01]  /*49020*/  LDSM.16.MT88.4 R44, [R36+UR5+0x7080] ;  /* 0x00708005242c783b */ /* 0x000fe20008004200 */
[----:B0-----:R-:W-:-:S03]  /*49030*/  LOP3.LUT R60, R38, 0x7, RZ, 0xc0, !PT ;  /* 0x00000007263c7812 */ /* 0x001fc600078ec0ff */
[----:B------:R-:W0:Y:S02]  /*49040*/  LDSM.16.MT88.4 R36, [R39+UR5+0x7080] ;  /* 0x007080052724783b */ /* 0x000e240008004200 */
[----:B------:R-:W-:Y:S02]  /*49050*/  IMAD R60, R60, 0x110, RZ ;  /* 0x000001103c3c7824 */ /* 0x000fe400078e02ff */
[----:B-1----:R-:W-:Y:S04]  /*49060*/  STL.64 [R1+0x2510], R42 ;  /* 0x0025102a01007387 */ /* 0x002fe80000100a00 */
[----:B------:R-:W-:Y:S04]  /*49070*/  STL.64 [R1+0x2508], R40 ;  /* 0x0025082801007387 */ /* 0x000fe80000100a00 */
[----:B------:R-:W-:Y:S01]  /*49080*/  STL.64 [R1+0x2540], R6 ;  /* 0x0025400601007387 */ /* 0x000fe20000100a00 */
[----:B--2---:R-:W-:Y:S01]  /*49090*/  HMMA.16816.F32.BF16 R8, R48, R6, R12 ;  /* 0x000000063008723c */ /* 0x004fe2000004180c */
[----:B------:R-:W1:-:S15]  /*490a0*/  S2R R15, SR_TID.X ;  /* 0x00000000000f7919 */ /* 0x000e5e0000002100 */
[----:B------:R-:W-:-:S03]  /*490b0*/  NOP ;  /* 0x0000000000007918 */ /* 0x000fc60000000000 */
[----:B------:R-:W-:Y:S01]  /*490c0*/  STL.64 [R1+0x4c0], R8 ;  /* 0x0004c00801007387 */ /* 0x000fe20000100a00 */
[C---:B-1----:R-:W-:Y:S02]  /*490d0*/  IMAD.SHL.U32 R14, R15.reuse, 0x2, RZ ;  /* 0x000000020f0e7824 */ /* 0x042fe400078e00ff */
[----:B------:R-:W-:-:S03]  /*490e0*/  IMAD.SHL.U32 R15, R15, 0x80, RZ ;  /* 0x000000800f0f7824 */ /* 0x000fc600078e00ff */
[----:B------:R-:W-:-:S04]  /*490f0*/  LOP3.LUT R60, R60, 0x10, R14, 0x78, !PT ;  /* 0x000000103c3c7812 */ /* 0x000fc800078e780e */
[----:B------:R-:W-:Y:S01]  /*49100*/  LOP3.LUT R60, R60, 0x800, R15, 0xf8, !PT ;  /* 0x000008003c3c7812 */ /* 0x000fe200078ef80f */
[----:B------:R-:W-:Y:S03]  /*49110*/  STL.64 [R1+0x4c8], R10 ;  /* 0x0004c80a01007387 */ /* 0x000fe60000100a00 */
[----:B------:R-:W-:Y:S01]  /*49120*/  LOP3.LUT R60, R60, 0x60, RZ, 0x3c, !PT ;  /* 0x000000603c3c7812 */ /* 0x000fe200078e3cff */
[----:B----4-:R1:W-:Y:S02]  /*49130*/  STL.64 [R1+0x2538], R4 ;  /* 0x0025380401007387 */ /* 0x0103e40000100a00 */
[C---:B-1----:R-:W-:Y:S02]  /*49140*/  HMMA.16816.F32.BF16 R4, R48.reuse, R30, R32 ;  /* 0x0000001e3004723c */ /* 0x042fe40000041820 */
[----:B------:R-:W1:Y:S04]  /*49150*/  LDSM.16.MT88.4 R32, [R60+UR5+0x7000] ;  /* 0x007000053c20783b */ /* 0x000e680008004200 */
[----:B0-----:R-:W-:Y:S04]  /*49160*/  STL.64 [R1+0x2490], R38 ;  /* 0x0024902601007387 */ /* 0x001fe80000100a00 */
[----:B------:R-:W-:Y:S04]  /*49170*/  STL.64 [R1+0x2488], R36 ;  /* 0x0024882401007387 */ /* 0x000fe80000100a00 */
[----:B------:R-:W-:Y:S04]  /*49180*/  STL.64 [R1+0x2530], R30 ;  /* 0x0025301e01007387 */ /* 0x000fe80000100a00 */
[----:B------:R-:W-:Y:S04]  /*49190*/  STL.64 [R1+0x2528], R28 ;  /* 0x0025281c01007387 */ /* 0x000fe80000100a00 */
[----:B------:R-:W-:Y:S04]  /*491a0*/  STL.64 [R1+0x370], R4 ;  /* 0x0003700401007387 */ /* 0x000fe80000100a00 */
[----:B------:R0:W-:Y:S02]  /*491b0*/  STL.64 [R1+0x378], R6 ;  /* 0x0003780601007387 */ /* 0x0001e40000100a00 */
[----:B0-----:R-:W-:Y:S02]  /*491c0*/  HMMA.16816.F32.BF16 R4, R48, R26, R16 ;  /* 0x0000001a3004723c */ /* 0x001fe40000041810 */
[----:B------:R-:W0:Y:S04]  /*491d0*/  LDSM.16.MT88.4 R48, [R60+UR5+0x7080] ;  /* 0x007080053c30783b */ /* 0x000e280008004200 */
[----:B-1----:R-:W-:Y:S04]  /*491e0*/  STL.64 [R1+0x2460], R34 ;  /* 0x0024602201007387 */ /* 0x002fe80000100a00 */
[----:B------:R-:W-:Y:S04]  /*491f0*/  STL.64 [R1+0x2458], R32 ;  /* 0x0024582001007387 */ /* 0x000fe80000100a00 */
[----:B------:R-:W-:Y:S04]  /*49200*/  STL.64 [R1+0x2520], R26 ;  /* 0x0025201a01007387 */ /* 0x000fe80000100a00 */
[----:B------:R-:W-:Y:S04]  /*49210*/  STL.64 [R1+0x2518], R24 ;  /* 0x0025181801007387 */ /* 0x000fe80000100a00 */
[----:B------:R-:W-:Y:S04]  /*49220*/  STL.64 [R1+0x2c0], R4 ;  /* 0x0002c00401007387 */ /* 0x000fe80000100a00 */
[----:B------:R3:W-:Y:S02]  /*49230*/  STL.64 [R1+0x2c8], R6 ;  /* 0x0002c80601007387 */ /* 0x0007e40000100a00 */
[C---:B---3--:R-:W-:Y:S02]  /*49240*/  HMMA.16816.F32.BF16 R4, R44.reuse, R54, R56 ;  /* 0x000000362c04723c */ /* 0x048fe40000041838 */
[----:B0-----:R-:W-:Y:S04]  /*49250*/  STL.64 [R1+0x23f0], R50 ;  /* 0x0023f03201007387 */ /* 0x001fe80000100a00 */
[----:B------:R-:W-:Y:S04]  /*49260*/  STL.64 [R1+0x23e8], R48 ;  /* 0x0023e83001007387 */ /* 0x000fe80000100a00 */
[----:B------:R-:W2:Y:S09]  /*49270*/  LDL.LU R32, [R1+0x200] ;  /* 0x0002000001207983 */ /* 0x000eb20000300800 */
[----:B------:R-:W-:Y:S04]  /*49280*/  STL.64 [R1+0x750], R4 ;  /* 0x0007500401007387 */ /* 0x000fe80000100a00 */
[----:B------:R-:W-:Y:S04]  /*49290*/  STL.64 [R1+0x758], R6 ;  /* 0x0007580601007387 */ /* 0x000fe80000100a00 */
        /* <DEDUP_REMOVED lines=71> */
[----:B---3--:R-:W-:Y:S01]  /*49710*/  HMMA.16816.F32.BF16 R16, R44, R22, R16 ;  /* 0x000000162c10723c */ /* 0x008fe20000041810 */
[----:B------:R-:W-:-:S02]  /*49720*/  IMAD.MOV.U32 R59, RZ, RZ, R61 ;  /* 0x000000ffff3b7224 */ /* 0x000fc400078e003d */
        /* <DEDUP_REMOVED lines=8> */
[----:B------:R-:W3:Y:S04]  /*497b0*/  LDL.LU R48, [R1+0x210] ;  /* 0x0002100001307983 */ /* 0x000ee80000300800 */
[----:B------:R-:W3:Y:S04]  /*497c0*/  LDL.LU R49, [R1+0x214] ;  /* 0x0002140001317983 */ /* 0x000ee80000300800 */
[----:B------:R-:W3:Y:S04]  /*497d0*/  LDL.LU R50, [R1+0x218] ;  /* 0x0002180001327983 */ /* 0x000ee80000300800 */
[----:B------:R-:W3:Y:S04]  /*497e0*/  LDL.LU R51, [R1+0x21c] ;  /* 0x00021c0001337983 */ /* 0x000ee80000300800 */
[----:B0-----:R-:W4:Y:S04]  /*497f0*/  LDL.LU R32, [R1+0x240] ;  /* 0x0002400001207983 */ /* 0x001f280000300800 */
        /* <DEDUP_REMOVED lines=34> */
[----:B------:R0:W5:Y:S01]  /*49a20*/  LDL.LU.64 R28, [R1+0x2528] ;  /* 0x00252800011c7983 */ /* 0x0001620000300a00 */
[----:B--2---:R-:W-:-:S15]  /*49a30*/  HMMA.16816.F32.BF16 R24, R44, R30, R24 ;  /* 0x0000001e2c18723c */ /* 0x004fde0000041818 */
[----:B------:R-:W-:-:S04]  /*49a40*/  NOP ;  /* 0x0000000000007918 */ /* 0x000fc80000000000 */
[----:B------:R-:W-:Y:S04]  /*49a50*/  STL.64 [R1+0x360], R24 ;  /* 0x0003601801007387 */ /* 0x000fe80000100a00 */
[----:B------:R1:W-:Y:S04]  /*49a60*/  STL.64 [R1+0x368], R26 ;  /* 0x0003681a01007387 */ /* 0x0003e80000100a00 */
[----:B-1----:R-:W2:Y:S04]  /*49a70*/  LDL.LU.64 R26, [R1+0x2520] ;  /* 0x00252000011a7983 */ /* 0x002ea80000300a00 */
[----:B------:R0:W5:Y:S01]  /*49a80*/  LDL.LU.64 R24, [R1+0x2518] ;  /* 0x0025180001187983 */ /* 0x0001620000300a00 */
[----:B--2---:R-:W-:Y:S03]  /*49a90*/  HMMA.16816.F32.BF16 R44, R44, R26, R40 ;  /* 0x0000001a2c2c723c */ /* 0x004fe60000041828 */
[----:B------:R-:W2:Y:S04]  /*49aa0*/  LDL.LU.64 R42, [R1+0x2510] ;  /* 0x00251000012a7983 */ /* 0x000ea80000300a00 */
[----:B------:R-:W2:-:S12]  /*49ab0*/  LDL.LU.64 R40, [R1+0x2508] ;  /* 0x0025080001287983 */ /* 0x000e980000300a00 */
[----:B------:R1:W-:Y:S04]  /*49ac0*/  STL.64 [R1+0x2b0], R44 ;  /* 0x0002b02c01007387 */ /* 0x0003e80000100a00 */
[----:B------:R0:W-:Y:S04]  /*49ad0*/  STL.64 [R1+0x2b8], R46 ;  /* 0x0002b82e01007387 */ /* 0x0001e80000100a00 */
[----:B-1----:R-:W3:Y:S04]  /*49ae0*/  LDL.LU R44, [R1+0x220] ;  /* 0x00022000012c7983 */ /* 0x002ee80000300800 */
[----:B------:R-:W3:Y:S04]  /*49af0*/  LDL.LU R45, [R1+0x224] ;  /* 0x00022400012d7983 */ /* 0x000ee80000300800 */
[----:B0-----:R-:W3:Y:S01]  /*49b00*/  LDL.LU R46, [R1+0x228] ;  /* 0x00022800012e7983 */ /* 0x001ee20000300800 */
[----:B------:R-:W-:Y:S01]  /*49b10*/  IMAD.MOV.U32 R47, RZ, RZ, R61 ;  /* 0x000000ffff2f7224 */ /* 0x000fe200078e003d */
[----:B--2---:R-:W-:-:S15]  /*49b20*/  HMMA.16816.F32.BF16 R36, R40, R54, R36 ;  /* 0x000000362824723c */ /* 0x004fde0000041824 */
[----:B------:R-:W-:-:S04]  /*49b30*/  NOP ;  /* 0x0000000000007918 */ /* 0x000fc80000000000 */
[----:B------:R-:W-:Y:S04]  /*49b40*/  STL.64 [R1+0x760], R36 ;  /* 0x0007602401007387 */ /* 0x000fe80000100a00 */
[----:B------:R0:W-:Y:S01]  /*49b50*/  STL.64 [R1+0x768], R38 ;  /* 0x0007682601007387 */ /* 0x0001e20000100a00 */
        /* <DEDUP_REMOVED lines=41> */
[----:B------:R-:W-:Y:S01]  /*49df0*/  STL.64 [R1+0x3f0], R36 ;  /* 0x0003f02401007387 */ /* 0x000fe20000100a00 */
[----:B------:R-:W-:-:S03]  /*49e00*/  IMAD.MOV.U32 R41, RZ, RZ, R38 ;  /* 0x000000ffff297224 */ /* 0x000fc600078e0026 */
[----:B------:R0:W-:Y:S01]  /*49e10*/  STL.64 [R1+0x3f8], R38 ;  /* 0x0003f82601007387 */ /* 0x0001e20000100a00 */
[----:B------:R-:W-:-:S03]  /*49e20*/  IMAD.MOV.U32 R40, RZ, RZ, R36 ;  /* 0x000000ffff287224 */ /* 0x000fc600078e0024 */
[----:B0-----:R-:W4:Y:S04]  /*49e30*/  LDL.LU.64 R38, [R1+0x2490] ;  /* 0x0024900001267983 */ /* 0x001f280000300a00 */
[----:B------:R-:W4:Y:S04]  /*49e40*/  LDL.LU.64 R36, [R1+0x2488] ;  /* 0x0024880001247983 */ /* 0x000f280000300a00 */
        /* <DEDUP_REMOVED lines=10> */
[----:B------:R-:W4:Y:S01]  /*49ef0*/  LDL.LU.64 R32, [R1+0x2478] ;  /* 0x0024780001207983 */ /* 0x000f220000300a00 */
[C---:B--2---:R-:W-:Y:S03]  /*49f00*/  HMMA.16816.F32.BF16 R40, R36.reuse, R22, R40 ;  /* 0x000000162428723c */ /* 0x044fe60000041828 */
[----:B------:R-:W-:Y:S04]  /*49f10*/  STL.64 [R1+0x2450], R22 ;  /* 0x0024501601007387 */ /* 0x000fe80000100a00 */
[----:B------:R3:W-:Y:S02]  /*49f20*/  STL.64 [R1+0x2448], R20 ;  /* 0x0024481401007387 */ /* 0x0007e40000100a00 */
[C---:B---3--:R-:W-:Y:S10]  /*49f30*/  HMMA.16816.F32.BF16 R20, R36.reuse, R18, R44 ;  /* 0x000000122414723c */ /* 0x048ff4000004182c */
[----:B------:R-:W-:Y:S04]  /*49f40*/  STL.64 [R1+0x690], R40 ;  /* 0x0006902801007387 */ /* 0x000fe80000100a00 */
[----:B------:R-:W-:Y:S04]  /*49f50*/  STL.64 [R1+0x698], R42 ;  /* 0x0006982a01007387 */ /* 0x000fe80000100a00 */
        /* <DEDUP_REMOVED lines=8> */
[----:B------:R4:W-:Y:S04]  /*49fe0*/  STL.64 [R1+0x598], R18 ;  /* 0x0005981201007387 */ /* 0x0009e80000100a00 */
[----:B------:R-:W-:Y:S01]  /*49ff0*/  STL.64 [R1+0x2418], R6 ;  /* 0x0024180601007387 */ /* 0x000fe20000100a00 */
[----:B----4-:R-:W-:-:S15]  /*4a000*/  HMMA.16816.F32.BF16 R16, R36, R10, R32 ;  /* 0x0000000a2410723c */ /* 0x010fde0000041820 */
[----:B------:R-:W-:-:S04]  /*4a010*/  NOP ;  /* 0x0000000000007918 */ /* 0x000fc80000000000 */
[----:B------:R-:W-:Y:S04]  /*4a020*/  STL.64 [R1+0x500], R16 ;  /* 0x0005001001007387 */ /* 0x000fe80000100a00 */
[----:B------:R-:W-:Y:S04]  /*4a030*/  STL.64 [R1+0x508], R18 ;  /* 0x0005081201007387 */ /* 0x000fe80000100a00 */
[----:B------:R-:W2:Y:S01]  /*4a040*/  LDL.LU.64 R46, [R1+0x558] ;  /* 0x00055800012e7983 */ /* 0x000ea20000300a00 */
[----:B------:R-:W-:-:S15]  /*4a050*/  HMMA.16816.F32.BF16 R12, R36, R6, R56 ;  /* 0x00000006240c723c */ /* 0x000fde0000041838 */
[----:B------:R-:W-:-:S04]  /*4a060*/  NOP ;  /* 0x0000000000007918 */ /* 0x000fc80000000000 */
[----:B------:R-:W-:Y:S04]  /*4a070*/  STL.64 [R1+0x4b0], R12 ;  /* 0x0004b00c01007387 */ /* 0x000fe80000100a00 */
[----:B------:R-:W-:Y:S04]  /*4a080*/  STL.64 [R1+0x4b8], R14 ;  /* 0x0004b80e01007387 */ /* 0x000fe80000100a00 */
[----:B--2---:R0:W-:Y:S04]  /*4a090*/  STL.64 [R1+0x2390], R46 ;  /* 0x0023902e01007387 */ /* 0x0041e80000100a00 */
[----:B------:R-:W2:Y:S04]  /*4a0a0*/  LDL.LU R44, [R1+0x10] ;  /* 0x00001000012c7983 */ /* 0x000ea80000300800 */
[----:B------:R-:W2:Y:S01]  /*4a0b0*/  LDL.LU R45, [R1+0x14] ;  /* 0x00001400012d7983 */ /* 0x000ea20000300800 */
[----:B0-----:R-:W-:-:S02]  /*4a0c0*/  IMAD.MOV.U32 R46, RZ, RZ, R5 ;  /* 0x000000ffff2e7224 */ /* 0x001fc400078e0005 */
[----:B------:R-:W-:-:S05]  /*4a0d0*/  IMAD.MOV.U32 R47, RZ, RZ, R4 ;  /* 0x000000ffff2f7224 */ /* 0x000fca00078e0004 */
[----:B------:R-:W-:Y:S04]  /*4a0e0*/  STL.64 [R1+0x23a0], R46 ;  /* 0x0023a02e01007387 */ /* 0x000fe80000100a00 */
[----:B--2---:R0:W-:Y:S04]  /*4a0f0*/  STL.64 [R1+0x2398], R44 ;  /* 0x0023982c01007387 */ /* 0x0041e80000100a00 */
[----:B0-----:R-:W2:Y:S04]  /*4a100*/  LDL.LU R44, [R1+0x20] ;  /* 0x00002000012c7983 */ /* 0x001ea80000300800 */
        /* <DEDUP_REMOVED lines=13> */
[----:B------:R-:W2:Y:S04]  /*4a1e0*/  LDL.LU R51, [R1+0x8c] ;  /* 0x00008c0001337983 */ /* 0x000ea80000300800 */
[----:B--2---:R-:W-:Y:S04]  /*4a1f0*/  STL.64 [R1+0x2400], R50 ;  /* 0x0024003201007387 */ /* 0x004fe80000100a00 */
[----:B------:R0:W-:Y:S04]  /*4a200*/  STL.64 [R1+0x23f8], R48 ;  /* 0x0023f83001007387 */ /* 0x0001e80000100a00 */
[----:B0-----:R-:W2:Y:S04]  /*4a210*/  LDL.LU R48, [R1+0x150] ;  /* 0x0001500001307983 */ /* 0x001ea80000300800 */
        /* <DEDUP_REMOVED lines=37> */
[----:B---3--:R-:W-:Y:S04]  /*4a470*/  STL.64 [R1+0x23c0], R46 ;  /* 0x0023c02e01007387 */ /* 0x008fe80000100a00 */
[----:B------:R0:W-:Y:S04]  /*4a480*/  STL.64 [R1+0x23b8], R44 ;  /* 0x0023b82c01007387 */ /* 0x0001e80000100a00 */
[----:B0-----:R-:W3:Y:S04]  /*4a490*/  LDL.LU R44, [R1+0x40] ;  /* 0x00004000012c7983 */ /* 0x001ee80000300800 */
[----:B------:R-:W3:Y:S04]  /*4a4a0*/  LDL.LU R45, [R1+0x44] ;  /* 0x00004400012d7983 */ /* 0x000ee80000300800 */
[----:B------:R-:W2:Y:S01]  /*4a4b0*/  LDL.LU R46, [R1+0x48] ;  /* 0x00004800012e7983 */ /* 0x000ea20000300800 */
[----:B----4-:R-:W-:-:S03]  /*4a4c0*/  IMAD.MOV.U32 R47, RZ, RZ, R0 ;  /* 0x000000ffff2f7224 */ /* 0x010fc600078e0000 */
[----:B------:R-:W4:Y:S04]  /*4a4d0*/  LDL.LU R0, [R1+0x2470] ;  /* 0x0024700001007983 */ /* 0x000f280000300800 */
[----:B--2---:R-:W-:Y:S04]  /*4a4e0*/  STL.64 [R1+0x23d0], R46 ;  /* 0x0023d02e01007387 */ /* 0x004fe80000100a00 */
[----:B---3--:R0:W-:Y:S04]  /*4a4f0*/  STL.64 [R1+0x23c8], R44 ;  /* 0x0023c82c01007387 */ /* 0x0081e80000100a00 */
[----:B0-----:R-:W2:Y:S04]  /*4a500*/  LDL.LU R44, [R1+0x50] ;  /* 0x00005000012c7983 */ /* 0x001ea80000300800 */
[----:B------:R-:W2:Y:S04]  /*4a510*/  LDL.LU R45, [R1+0x54] ;  /* 0x00005400012d7983 */ /* 0x000ea80000300800 */
[----:B------:R-:W3:Y:S04]  /*4a520*/  LDL.LU R46, [R1+0x58] ;  /* 0x00005800012e7983 */ /* 0x000ee80000300800 */
[----:B------:R-:W3:Y:S01]  /*4a530*/  LDL.LU R47, [R1+0x5c] ;  /* 0x00005c00012f7983 */ /* 0x000ee20000300800 */
[C---:B------:R-:W-:Y:S08]  /*4a540*/  HMMA.16816.F32.BF16 R56, R36.reuse, R30, R56 ;  /* 0x0000001e2438723c */ /* 0x040ff00000041838 */
[----:B------:R-:W-:Y:S01]  /*4a550*/  HMMA.16816.F32.BF16 R32, R36, R26, R32 ;  /* 0x0000001a2420723c */ /* 0x000fe20000041820 */
[----:B------:R-:W0:-:S15]  /*4a560*/  LDC R39, c[0x0][0x3a8] ;  /* 0x0000ea00ff277b82 */ /* 0x000e1e0000000800 */
[----:B------:R-:W-:-:S03]  /*4a570*/  NOP ;  /* 0x0000000000007918 */ /* 0x000fc60000000000 */
[----:B------:R-:W-:Y:S02]  /*4a580*/  IMAD.MOV.U32 R37, RZ, RZ, R34 ;  /* 0x000000ffff257224 */ /* 0x000fe400078e0022 */
[----:B------:R-:W-:Y:S01]  /*4a590*/  IMAD.MOV.U32 R36, RZ, RZ, R32 ;  /* 0x000000ffff247224 */ /* 0x000fe200078e0020 */
[----:B---3--:R-:W-:Y:S04]  /*4a5a0*/  STL.64 [R1+0x23e0], R46 ;  /* 0x0023e02e01007387 */ /* 0x008fe80000100a00 */
[----:B--2---:R1:W-:Y:S04]  /*4a5b0*/  STL.64 [R1+0x23d8], R44 ;  /* 0x0023d82c01007387 */ /* 0x0043e80000100a00 */
[----:B-1----:R-:W2:Y:S04]  /*4a5c0*/  LDL.LU R44, [R1+0x60] ;  /* 0x00006000012c7983 */ /* 0x002ea80000300800 */
[----:B------:R-:W2:Y:S04]  /*4a5d0*/  LDL.LU R45, [R1+0x64] ;  /* 0x00006400012d7983 */ /* 0x000ea80000300800 */
[----:B------:R-:W2:Y:S01]  /*4a5e0*/  LDL.LU R46, [R1+0x68] ;  /* 0x00006800012e7983 */ /* 0x000ea20000300800 */
[----:B----4-:R-:W-:-:S03]  /*4a5f0*/  IMAD.MOV.U32 R47, RZ, RZ, R0 ;  /* 0x000000ffff2f7224 */ /* 0x010fc600078e0000 */
[----:B------:R-:W3:Y:S04]  /*4a600*/  LDL.LU R0, [R1+0x246c] ;  /* 0x00246c0001007983 */ /* 0x000ee80000300800 */
[----:B------:R1:W-:Y:S04]  /*4a610*/  STL.64 [R1+0x450], R56 ;  /* 0x0004503801007387 */ /* 0x0003e80000100a00 */
[----:B------:R-:W-:Y:S01]  /*4a620*/  STL.64 [R1+0x458], R58 ;  /* 0x0004583a01007387 */ /* 0x000fe20000100a00 */
[----:B-1----:R-:W-:-:S03]  /*4a630*/  IMAD.MOV.U32 R56, RZ, RZ, R2 ;  /* 0x000000ffff387224 */ /* 0x002fc600078e0002 */
[----:B------:R-:W4:Y:S04]  /*4a640*/  LDL.LU R2, [R1+0x2468] ;  /* 0x0024680001027983 */ /* 0x000f280000300800 */
[----:B------:R-:W-:Y:S04]  /*4a650*/  STL.64 [R1+0x400], R32 ;  /* 0x0004002001007387 */ /* 0x000fe80000100a00 */
[----:B------:R1:W-:Y:S04]  /*4a660*/  STL.64 [R1+0x408], R34 ;  /* 0x0004082201007387 */ /* 0x0003e80000100a00 */
[----:B-1----:R-:W2:Y:S04]  /*4a670*/  LDL.LU.64 R34, [R1+0x2460] ;  /* 0x0024600001227983 */ /* 0x002ea80000300a00 */
[----:B------:R-:W2:Y:S02]  /*4a680*/  LDL.LU.64 R32, [R1+0x2458] ;  /* 0x0024580001207983 */ /* 0x000ea40000300a00 */
[----:B--2---:R-:W-:-:S15]  /*4a690*/  HMMA.16816.F32.BF16 R20, R32, R54, R20 ;  /* 0x000000362014723c */ /* 0x004fde0000041814 */
[----:B------:R-:W-:-:S04]  /*4a6a0*/  NOP ;  /* 0x0000000000007918 */ /* 0x000fc80000000000 */
[----:B------:R-:W-:Y:S04]  /*4a6b0*/  STL.64 [R1+0x790], R20 ;  /* 0x0007901401007387 */ /* 0x000fe80000100a00 */
[----:B------:R1:W-:Y:S04]  /*4a6c0*/  STL.64 [R1+0x798], R22 ;  /* 0x0007981601007387 */ /* 0x0003e80000100a00 */
[----:B-1----:R-:W2:Y:S04]  /*4a6d0*/  LDL.LU.64 R22, [R1+0x2450] ;  /* 0x0024500001167983 */ /* 0x002ea80000300a00 */
[----:B------:R1:W5:Y:S01]  /*4a6e0*/  LDL.LU.64 R20, [R1+0x2448] ;  /* 0x0024480001147983 */ /* 0x0003620000300a00 */
[----:B--2---:R-:W-:-:S15]  /*4a6f0*/  HMMA.16816.F32.BF16 R16, R32, R22, R16 ;  /* 0x000000162010723c */ /* 0x004fde0000041810 */
[----:B------:R-:W-:-:S04]  /*4a700*/  NOP ;  /* 0x0000000000007918 */ /* 0x000fc80000000000 */
[----:B------:R-:W-:Y:S04]  /*4a710*/  STL.64 [R1+0x730], R16 ;  /* 0x0007301001007387 */ /* 0x000fe80000100a00 */
[----:B------:R2:W-:Y:S04]  /*4a720*/  STL.64 [R1+0x738], R18 ;  /* 0x0007381201007387 */ /* 0x0005e80000100a00 */
[----:B--2---:R-:W2:Y:S04]  /*4a730*/  LDL.LU.64 R18, [R1+0x2440] ;  /* 0x0024400001127983 */ /* 0x004ea80000300a00 */
[----:B------:R1:W5:Y:S01]  /*4a740*/  LDL.LU.64 R16, [R1+0x2438] ;  /* 0x0024380001107983 */ /* 0x0003620000300a00 */
[----:B--2---:R-:W-:-:S15]  /*4a750*/  HMMA.16816.F32.BF16 R12, R32, R18, R12 ;  /* 0x00000012200c723c */ /* 0x004fde000004180c */
[----:B------:R-:W-:-:S04]  /*4a760*/  NOP ;  /* 0x0000000000007918 */ /* 0x000fc80000000000 */
[----:B------:R-:W-:Y:S04]  /*4a770*/  STL.64 [R1+0x6b0], R12 ;  /* 0x0006b00c01007387 */ /* 0x000fe80000100a00 */
[----:B------:R2:W-:Y:S04]  /*4a780*/  STL.64 [R1+0x6b8], R14 ;  /* 0x0006b80e01007387 */ /* 0x0005e80000100a00 */
[----:B--2---:R-:W2:Y:S01]  /*4a790*/  LDL.LU.64 R14, [R1+0x2430] ;  /* 0x00243000010e7983 */ /* 0x004ea20000300a00 */
[----:B------:R-:W-:Y:S01]  /*4a7a0*/  HMMA.16816.F32.BF16 R4, R32, R10, R4 ;  /* 0x0000000a2004723c */ /* 0x000fe20000041804 */
[----:B------:R-:W-:-:S02]  /*4a7b0*/  IMAD.MOV.U32 R57, RZ, RZ, R9 ;  /* 0x000000ffff397224 */ /* 0x000fc400078e0009 */
[----:B------:R-:W-:Y:S01]  /*4a7c0*/  IMAD.MOV.U32 R58, RZ, RZ, R8 ;  /* 0x000000ffff3a7224 */ /* 0x000fe200078e0008 */
[----:B------:R1:W5:Y:S04]  /*4a7d0*/  LDL.LU.64 R12, [R1+0x2428] ;  /* 0x00242800010c7983 */ /* 0x0003680000300a00 */
[----:B------:R-:W3:Y:S01]  /*4a7e0*/  LDL.LU.64 R8, [R1+0x548] ;  /* 0x0005480001087983 */ /* 0x000ee20000300a00 */
[----:B--2---:R-:W-:-:S15]  /*4a7f0*/  HMMA.16816.F32.BF16 R40, R32, R14, R40 ;  /* 0x0000000e2028723c */ /* 0x004fde0000041828 */
[----:B------:R-:W-:-:S04]  /*4a800*/  NOP ;  /* 0x0000000000007918 */ /* 0x000fc80000000000 */
[----:B------:R2:W-:Y:S04]  /*4a810*/  STL.64 [R1+0x630], R40 ;  /* 0x0006302801007387 */ /* 0x0005e80000100a00 */
[----:B------:R0:W-:Y:S04]  /*4a820*/  STL.64 [R1+0x638], R42 ;  /* 0x0006382a01007387 */ /* 0x0001e80000100a00 */
[----:B--2---:R1:W5:Y:S04]  /*4a830*/  LDL.LU.64 R40, [R1+0x2420] ;  /* 0x0024200001287983 */ /* 0x0043680000300a00 */
[----:B0-----:R-:W2:Y:S04]  /*4a840*/  LDL.LU R42, [R1+0xb64] ;  /* 0x000b6400012a7983 */ /* 0x001ea80000300800 */
[----:B------:R-:W-:Y:S04]  /*4a850*/  STL.64 [R1+0x5b0], R4 ;  /* 0x0005b00401007387 */ /* 0x000fe80000100a00 */
[----:B------:R0:W-:Y:S04]  /*4a860*/  STL.64 [R1+0x5b8], R6 ;  /* 0x0005b80601007387 */ /* 0x0001e80000100a00 */
[----:B0-----:R-:W2:Y:S02]  /*4a870*/  LDL.LU.64 R6, [R1+0x2418] ;  /* 0x0024180001067983 */ /* 0x001ea40000300a00 */
        /* <DEDUP_REMOVED lines=32> */
[----:B------:R-:W3:Y:S01]  /*4aa80*/  LDL.LU.64 R22, [R1+0x540] ;  /* 0x0005400001167983 */ /* 0x000ee20000300a00 */
        /* <DEDUP_REMOVED lines=18> */
[----:B------:R-:W2:Y:S01]  /*4abb0*/  LDL.LU.64 R44, [R1+0x2398] ;  /* 0x00239800012c7983 */ /* 0x000ea20000300a00 */
[----:B------:R-:W-:-:S07]  /*4abc0*/  IMAD.MOV.U32 R59, RZ, RZ, R3 ;  /* 0x000000ffff3b7224 */ /* 0x000fce00078e0003 */
[----:B------:R-:W-:-:S15]  /*4abd0*/  HMMA.16816.F32.BF16 R56, R48, R30, R56 ;  /* 0x0000001e3038723c */ /* 0x000fde0000041838 */
[----:B------:R-:W-:-:S04]  /*4abe0*/  NOP ;  /* 0x0000000000007918 */ /* 0x000fc80000000000 */
[----:B------:R-:W-:Y:S02]  /*4abf0*/  IMAD.MOV.U32 R19, RZ, RZ, R58 ;  /* 0x000000ffff137224 */ /* 0x000fe400078e003a */
[----:B------:R-:W-:Y:S01]  /*4ac00*/  IMAD.MOV.U32 R18, RZ, RZ, R56 ;  /* 0x000000ffff127224 */ /* 0x000fe200078e0038 */
[----:B--2---:R-:W-:Y:S01]  /*4ac10*/  HMMA.16816.F32.BF16 R4, R48, R6, R44 ;  /* 0x000000063004723c */ /* 0x004fe2000004182c */
[----:B------:R-:W2:-:S15]  /*4ac20*/  LDL.LU.64 R46, [R1+0x2390] ;  /* 0x00239000012e7983 */ /* 0x000e9e0000300a00 */
[----:B------:R-:W-:-:S03]  /*4ac30*/  NOP ;  /* 0x0000000000007918 */ /* 0x000fc60000000000 */
[----:B------:R-:W-:Y:S04]  /*4ac40*/  STL.64 [R1+0x420], R4 ;  /* 0x0004200401007387 */ /* 0x000fe80000100a00 */
[----:B------:R-:W-:Y:S04]  /*4ac50*/  STL.64 [R1+0x428], R6 ;  /* 0x0004280601007387 */ /* 0x000fe80000100a00 */
[----:B------:R-:W2:Y:S04]  /*4ac60*/  LDL.LU R60, [R1+0x20d8] ;  /* 0x0020d800013c7983 */ /* 0x000ea80000300800 */
[----:B------:R-:W2:Y:S04]  /*4ac70*/  LDL.LU R45, [R1+0x20d0] ;  /* 0x0020d000012d7983 */ /* 0x000ea80000300800 */
[----:B------:R-:W2:Y:S04]  /*4ac80*/  LDL.LU R3, [R1+0x20c8] ;  /* 0x0020c80001037983 */ /* 0x000ea80000300800 */
[----:B------:R-:W-:Y:S04]  /*4ac90*/  STL.64 [R1+0x3d0], R56 ;  /* 0x0003d03801007387 */ /* 0x000fe80000100a00 */
[----:B------:R0:W-:Y:S04]  /*4aca0*/  STL.64 [R1+0x3d8], R58 ;  /* 0x0003d83a01007387 */ /* 0x0001e80000100a00 */
[----:B0-----:R-:W2:Y:S04]  /*4acb0*/  LDL.LU.64 R58, [R1+0x2388] ;  /* 0x00238800013a7983 */ /* 0x001ea80000300a00 */
[----:B------:R-:W2:Y:S01]  /*4acc0*/  LDL.LU.64 R56, [R1+0x2380] ;  /* 0x0023800001387983 */ /* 0x000ea20000300a00 */
[----:B------:R-:W-:-:S03]  /*4acd0*/  IMAD.SHL.U32 R39, R39, 0x80, RZ ;  /* 0x0000008027277824 */ /* 0x000fc600078e00ff */
[----:B------:R-:W2:Y:S04]  /*4ace0*/  LDL.LU R55, [R1+0x20c0] ;  /* 0x0020c00001377983 */ /* 0x000ea80000300800 */
[----:B------:R-:W2:Y:S01]  /*4acf0*/  LDL.LU R35, [R1+0x20b8] ;  /* 0x0020b80001237983 */ /* 0x000ea20000300800 */
[----:B------:R-:W-:-:S03]  /*4ad00*/  IMAD.SHL.U32 R39, R39, 0x2, RZ ;  /* 0x0000000227277824 */ /* 0x000fc600078e00ff */
[----:B------:R-:W2:Y:S04]  /*4ad10*/  LDL.LU R38, [R1+0x20b0] ;  /* 0x0020b00001267983 */ /* 0x000ea80000300800 */
[----:B------:R-:W2:Y:S04]  /*4ad20*/  LDL.LU R43, [R1+0x20d4] ;  /* 0x0020d400012b7983 */ /* 0x000ea80000300800 */
[----:B------:R-:W2:Y:S01]  /*4ad30*/  LDL.LU R44, [R1+0x20a8] ;  /* 0x0020a800012c7983 */ /* 0x000ea20000300800 */
[----:B------:R-:W-:Y:S01]  /*4ad40*/  VIADD R42, R42, 0x1 ;  /* 0x000000012a2a7836 */ /* 0x000fe20000000000 */
[----:B---3--:R-:W-:-:S02]  /*4ad50*/  IADD3 R7, P1, PT, R14, R39, RZ ;  /* 0x000000270e077210 */ /* 0x008fc40007f3e0ff */
[----:B------:R-:W-:-:S03]  /*4ad60*/  IADD3 R6, P2, PT, R22, R39, RZ ;  /* 0x0000002716067210 */ /* 0x000fc60007f5e0ff */
[--C-:B----4-:R-:W-:Y:S01]  /*4ad70*/  IMAD.X R11, R15, 0x1, R2.reuse, P1 ;  /* 0x000000010f0b7824 */ /* 0x110fe200008e0602 */
[-C--:B--2---:R-:W-:Y:S02]  /*4ad80*/  IADD3 R4, P0, PT, R46, R39.reuse, RZ ;  /* 0x000000272e047210 */ /* 0x084fe40007f1e0ff */
[----:B------:R-:W2:Y:S03]  /*4ad90*/  LDL.LU R46, [R1+0x20cc] ;  /* 0x0020cc00012e7983 */ /* 0x000ea60000300800 */
[--C-:B------:R-:W-:Y:S02]  /*4ada0*/  IMAD.X R10, R47, 0x1, R2.reuse, P0 ;  /* 0x000000012f0a7824 */ /* 0x100fe400000e0602 */
[----:B------:R-:W3:Y:S01]  /*4adb0*/  LDL.LU R47, [R1+0x20a0] ;  /* 0x0020a000012f7983 */ /* 0x000ee20000300800 */
[----:B------:R-:W-:Y:S01]  /*4adc0*/  HMMA.16816.F32.BF16 R48, R48, R26, R56 ;  /* 0x0000001a3030723c */ /* 0x000fe20000041838 */
[----:B------:R-:W0:Y:S01]  /*4add0*/  LDC R58, c[0x0][0x3a8] ;  /* 0x0000ea00ff3a7b82 */ /* 0x000e220000000800 */
[----:B------:R-:W-:Y:S01]  /*4ade0*/  IADD3 R5, P0, PT, R8, R39, RZ ;  /* 0x0000002708057210 */ /* 0x000fe20007f1e0ff */
[----:B------:R-:W-:Y:S04]  /*4adf0*/  STL [R1+0xb64], R42 ;  /* 0x000b642a01007387 */ /* 0x000fe80000100800 */
[----:B------:R-:W-:-:S02]  /*4ae00*/  IMAD.X R8, R9, 0x1, R2, P0 ;  /* 0x0000000109087824 */ /* 0x000fc400000e0602 */
[----:B------:R-:W-:Y:S02]  /*4ae10*/  IMAD.X R9, R23, 0x1, R2, P2 ;  /* 0x0000000117097824 */ /* 0x000fe400010e0602 */
[----:B0-----:R-:W-:-:S04]  /*4ae20*/  IMAD.SHL.U32 R58, R58, 0x80, RZ ;  /* 0x000000803a3a7824 */ /* 0x001fc800078e00ff */
[----:B------:R-:W-:-:S04]  /*4ae30*/  IMAD.SHL.U32 R58, R58, 0x2, RZ ;  /* 0x000000023a3a7824 */ /* 0x000fc800078e00ff */
[----:B------:R-:W-:Y:S01]  /*4ae40*/  STL.64 [R1+0x3e0], R48 ;  /* 0x0003e03001007387 */ /* 0x000fe20000100a00 */
[----:B------:R-:W-:-:S03]  /*4ae50*/  IADD3 R60, P6, PT, R60, R58, RZ ;  /* 0x0000003a3c3c7210 */ /* 0x000fc60007fde0ff */
[----:B------:R-:W-:Y:S01]  /*4ae60*/  STL.64 [R1+0x3e8], R50 ;  /* 0x0003e83201007387 */ /* 0x000fe20000100a00 */
[-C--:B------:R-:W-:Y:S02]  /*4ae70*/  IADD3 R45, P1, PT, R45, R58.reuse, RZ ;  /* 0x0000003a2d2d7210 */ /* 0x080fe40007f3e0ff */
[----:B------:R-:W-:Y:S01]  /*4ae80*/  IADD3 R3, P2, PT, R3, R58, RZ ;  /* 0x0000003a03037210 */ /* 0x000fe20007f5e0ff */
[----:B------:R0:W-:Y:S01]  /*4ae90*/  STL [R1+0x20d8], R60 ;  /* 0x0020d83c01007387 */ /* 0x0001e20000100800 */
[----:B------:R-:W-:-:S03]  /*4aea0*/  ISETP.NE.U32.AND P0, PT, R42, UR6, PT ;  /* 0x000000062a007c0c */ /* 0x000fc6000bf05070 */
[----:B0-----:R-:W4:Y:S04]  /*4aeb0*/  LDL.LU R60, [R1+0x20c4] ;  /* 0x0020c400013c7983 */ /* 0x001f280000300800 */
[----:B------:R-:W4:Y:S04]  /*4aec0*/  LDL.LU R34, [R1+0x2098] ;  /* 0x0020980001227983 */ /* 0x000f280000300800 */
[----:B------:R-:W4:Y:S04]  /*4aed0*/  LDL.LU R39, [R1+0x20bc] ;  /* 0x0020bc0001277983 */ /* 0x000f280000300800 */
[----:B------:R0:W-:Y:S04]  /*4aee0*/  STL [R1+0x20d0], R45 ;  /* 0x0020d02d01007387 */ /* 0x0001e80000100800 */
[----:B------:R-:W4:Y:S04]  /*4aef0*/  LDL.LU R42, [R1+0x2090] ;  /* 0x00209000012a7983 */ /* 0x000f280000300800 */
[----:B------:R1:W-:Y:S04]  /*4af00*/  STL [R1+0x20c8], R3 ;  /* 0x0020c80301007387 */ /* 0x0003e80000100800 */
[----:B0-----:R-:W4:Y:S04]  /*4af10*/  LDL.LU R45, [R1+0x20b4] ;  /* 0x0020b400012d7983 */ /* 0x001f280000300800 */
[----:B-1----:R-:W4:Y:S01]  /*4af20*/  LDL.LU R3, [R1+0x2088] ;  /* 0x0020880001037983 */ /* 0x002f220000300800 */
[----:B------:R-:W-:-:S02]  /*4af30*/  IADD3 R55, P3, PT, R55, R58, RZ ;  /* 0x0000003a37377210 */ /* 0x000fc40007f7e0ff */
[-C--:B------:R-:W-:Y:S02]  /*4af40*/  IADD3 R35, P4, PT, R35, R58.reuse, RZ ;  /* 0x0000003a23237210 */ /* 0x080fe40007f9e0ff */
[-C--:B------:R-:W-:Y:S01]  /*4af50*/  IADD3 R38, P5, PT, R38, R58.reuse, RZ ;  /* 0x0000003a26267210 */ /* 0x080fe20007fbe0ff */
[----:B------:R-:W-:Y:S01]  /*4af60*/  IMAD.X R43, R43, 0x1, R2, P6 ;  /* 0x000000012b2b7824 */ /* 0x000fe200030e0602 */
[----:B------:R-:W-:Y:S01]  /*4af70*/  IADD3 R44, P6, PT, R44, R58, RZ ;  /* 0x0000003a2c2c7210 */ /* 0x000fe20007fde0ff */
[----:B------:R-:W-:Y:S04]  /*4af80*/  STL [R1+0x20c0], R55 ;  /* 0x0020c03701007387 */ /* 0x000fe80000100800 */
[----:B------:R-:W-:Y:S01]  /*4af90*/  STL [R1+0x20b8], R35 ;  /* 0x0020b82301007387 */ /* 0x000fe20000100800 */
[----:B------:R-:W-:-:S03]  /*4afa0*/  IMAD.MOV.U32 R26, RZ, RZ, R49 ;  /* 0x000000ffff1a7224 */ /* 0x000fc600078e0031 */
[----:B------:R-:W-:Y:S04]  /*4afb0*/  STL [R1+0x20b0], R38 ;  /* 0x0020b02601007387 */ /* 0x000fe80000100800 */
[----:B------:R-:W4:Y:S01]  /*4afc0*/  LDL.LU R49, [R1+0x20ac] ;  /* 0x0020ac0001317983 */ /* 0x000f220000300800 */
[----:B------:R-:W-:-:S03]  /*4afd0*/  IMAD.MOV.U32 R15, RZ, RZ, R50 ;  /* 0x000000ffff0f7224 */ /* 0x000fc600078e0032 */
[----:B------:R-:W-:Y:S04]  /*4afe0*/  STL [R1+0x20d4], R43 ;  /* 0x0020d42b01007387 */ /* 0x000fe80000100800 */
[----:B------:R-:W4:Y:S01]  /*4aff0*/  LDL.LU R50, [R1+0x2080] ;  /* 0x0020800001327983 */ /* 0x000f220000300800 */
[----:B------:R-:W-:-:S03]  /*4b000*/  IMAD.MOV.U32 R27, RZ, RZ, R51 ;  /* 0x000000ffff1b7224 */ /* 0x000fc600078e0033 */
[----:B------:R-:W-:Y:S04]  /*4b010*/  STL [R1+0x20a8], R44 ;  /* 0x0020a82c01007387 */ /* 0x000fe80000100800 */
[----:B------:R-:W4:Y:S01]  /*4b020*/  LDL.LU R51, [R1+0x20a4] ;  /* 0x0020a40001337983 */ /* 0x000f220000300800 */
[----:B--2---:R-:W-:-:S05]  /*4b030*/  IMAD.X R46, R46, 0x1, R2, P1 ;  /* 0x000000012e2e7824 */ /* 0x004fca00008e0602 */
[----:B------:R0:W-:Y:S04]  /*4b040*/  STL [R1+0x20cc], R46 ;  /* 0x0020cc2e01007387 */ /* 0x0001e80000100800 */
[----:B------:R-:W2:Y:S01]  /*4b050*/  LDL.LU R56, [R1+0x2078] ;  /* 0x0020780001387983 */ /* 0x000ea20000300800 */
[----:B---3--:R-:W-:-:S03]  /*4b060*/  IADD3 R47, P1, PT, R47, R58, RZ ;  /* 0x0000003a2f2f7210 */ /* 0x008fc60007f3e0ff */
[----:B0-----:R-:W3:Y:S04]  /*4b070*/  LDL.LU R46, [R1+0x209c] ;  /* 0x00209c00012e7983 */ /* 0x001ee80000300800 */
[----:B------:R-:W3:Y:S04]  /*4b080*/  LDL.LU R57, [R1+0x2070] ;  /* 0x0020700001397983 */ /* 0x000ee80000300800 */
[----:B------:R-:W3:Y:S04]  /*4b090*/  LDL.LU R59, [R1+0x2094] ;  /* 0x00209400013b7983 */ /* 0x000ee80000300800 */
[----:B------:R-:W3:Y:S04]  /*4b0a0*/  LDL.LU R30, [R1+0x2068] ;  /* 0x00206800011e7983 */ /* 0x000ee80000300800 */
[----:B------:R0:W-:Y:S04]  /*4b0b0*/  STL [R1+0x20a0], R47 ;  /* 0x0020a02f01007387 */ /* 0x0001e80000100800 */
[----:B------:R-:W3:Y:S04]  /*4b0c0*/  LDL.LU R31, [R1+0x208c] ;  /* 0x00208c00011f7983 */ /* 0x000ee80000300800 */
[----:B------:R-:W3:Y:S04]  /*4b0d0*/  LDL.LU R22, [R1+0x2060] ;  /* 0x0020600001167983 */ /* 0x000ee80000300800 */
[----:B------:R-:W3:Y:S04]  /*4b0e0*/  LDL.LU R23, [R1+0x2084] ;  /* 0x0020840001177983 */ /* 0x000ee80000300800 */
[----:B------:R-:W3:Y:S04]  /*4b0f0*/  LDL.LU R54, [R1+0x2058] ;  /* 0x0020580001367983 */ /* 0x000ee80000300800 */
[----:B------:R-:W3:Y:S04]  /*4b100*/  LDL.LU R35, [R1+0x207c] ;  /* 0x00207c0001237983 */ /* 0x000ee80000300800 */
[----:B------:R-:W3:Y:S04]  /*4b110*/  LDL.LU R38, [R1+0x2050] ;  /* 0x0020500001267983 */ /* 0x000ee80000300800 */
[----:B------:R-:W3:Y:S04]  /*4b120*/  LDL.LU R43, [R1+0x2074] ;  /* 0x00207400012b7983 */ /* 0x000ee80000300800 */
[----:B0-----:R-:W3:Y:S04]  /*4b130*/  LDL.LU R47, [R1+0x2048] ;  /* 0x00204800012f7983 */ /* 0x001ee80000300800 */
[----:B------:R-:W3:Y:S01]  /*4b140*/  LDL.LU R44, [R1+0x206c] ;  /* 0x00206c00012c7983 */ /* 0x000ee20000300800 */
[--C-:B----4-:R-:W-:Y:S01]  /*4b150*/  IMAD.X R60, R60, 0x1, R2.reuse, P2 ;  /* 0x000000013c3c7824 */ /* 0x110fe200010e0602 */
[-C--:B------:R-:W-:Y:S01]  /*4b160*/  IADD3 R34, P2, PT, R34, R58.reuse, RZ ;  /* 0x0000003a22227210 */ /* 0x080fe20007f5e0ff */
[----:B------:R-:W-:Y:S01]  /*4b170*/  IMAD.X R39, R39, 0x1, R2, P3 ;  /* 0x0000000127277824 */ /* 0x000fe200018e0602 */
[----:B------:R-:W-:-:S02]  /*4b180*/  IADD3 R42, P3, PT, R42, R58, RZ ;  /* 0x0000003a2a2a7210 */ /* 0x000fc40007f7e0ff */
[----:B------:R0:W-:Y:S01]  /*4b190*/  STL [R1+0x20c4], R60 ;  /* 0x0020c43c01007387 */ /* 0x0001e20000100800 */
[----:B------:R-:W-:-:S03]  /*4b1a0*/  IMAD.X R45, R45, 0x1, R2, P4 ;  /* 0x000000012d2d7824 */ /* 0x000fc600020e0602 */
[----:B0-----:R-:W4:Y:S04]  /*4b1b0*/  LDL.LU R60, [R1+0x2040] ;  /* 0x00204000013c7983 */ /* 0x001f280000300800 */
[----:B------:R0:W-:Y:S04]  /*4b1c0*/  STL [R1+0x2098], R34 ;  /* 0x0020982201007387 */ /* 0x0001e80000100800 */
[----:B------:R1:W-:Y:S01]  /*4b1d0*/  STL [R1+0x20bc], R39 ;  /* 0x0020bc2701007387 */ /* 0x0003e20000100800 */
[----:B------:R-:W-:-:S03]  /*4b1e0*/  IADD3 R3, P4, PT, R3, R58, RZ ;  /* 0x0000003a03037210 */ /* 0x000fc60007f9e0ff */
[----:B------:R-:W4:Y:S04]  /*4b1f0*/  LDL.LU R55, [R1+0x2064] ;  /* 0x0020640001377983 */ /* 0x000f280000300800 */
[----:B------:R1:W-:Y:S04]  /*4b200*/  STL [R1+0x2090], R42 ;  /* 0x0020902a01007387 */ /* 0x0003e80000100800 */
[----:B0-----:R-:W4:Y:S04]  /*4b210*/  LDL.LU R34, [R1+0x2038] ;  /* 0x0020380001227983 */ /* 0x001f280000300800 */
[----:B------:R0:W-:Y:S04]  /*4b220*/  STL [R1+0x20b4], R45 ;  /* 0x0020b42d01007387 */ /* 0x0001e80000100800 */
[----:B-1----:R-:W4:Y:S04]  /*4b230*/  LDL.LU R39, [R1+0x205c] ;  /* 0x00205c0001277983 */ /* 0x002f280000300800 */
[----:B------:R1:W-:Y:S04]  /*4b240*/  STL [R1+0x2088], R3 ;  /* 0x0020880301007387 */ /* 0x0003e80000100800 */
[----:B------:R-:W4:Y:S04]  /*4b250*/  LDL.LU R42, [R1+0x2030] ;  /* 0x00203000012a7983 */ /* 0x000f280000300800 */
[----:B0-----:R-:W4:Y:S04]  /*4b260*/  LDL.LU R45, [R1+0x2054] ;  /* 0x00205400012d7983 */ /* 0x001f280000300800 */
[----:B-1----:R-:W4:Y:S01]  /*4b270*/  LDL.LU R3, [R1+0x2028] ;  /* 0x0020280001037983 */ /* 0x002f220000300800 */
[--C-:B------:R-:W-:Y:S01]  /*4b280*/  IMAD.X R49, R49, 0x1, R2.reuse, P5 ;  /* 0x0000000131317824 */ /* 0x100fe200028e0602 */
[----:B------:R-:W-:Y:S01]  /*4b290*/  IADD3 R50, P5, PT, R50, R58, RZ ;  /* 0x0000003a32327210 */ /* 0x000fe20007fbe0ff */
[----:B------:R-:W-:-:S03]  /*4b2a0*/  IMAD.X R51, R51, 0x1, R2, P6 ;  /* 0x0000000133337824 */ /* 0x000fc600030e0602 */
[----:B------:R-:W-:Y:S04]  /*4b2b0*/  STL [R1+0x20ac], R49 ;  /* 0x0020ac3101007387 */ /* 0x000fe80000100800 */
[----:B------:R-:W-:Y:S01]  /*4b2c0*/  STL [R1+0x2080], R50 ;  /* 0x0020803201007387 */ /* 0x000fe20000100800 */
[-C--:B--2---:R-:W-:Y:S01]  /*4b2d0*/  IADD3 R56, P6, PT, R56, R58.reuse, RZ ;  /* 0x0000003a38387210 */ /* 0x084fe20007fde0ff */
[--C-:B---3--:R-:W-:Y:S01]  /*4b2e0*/  IMAD.X R46, R46, 0x1, R2.reuse, P1 ;  /* 0x000000012e2e7824 */ /* 0x108fe200008e0602 */
[----:B------:R-:W-:Y:S01]  /*4b2f0*/  IADD3 R57, P1, PT, R57, R58, RZ ;  /* 0x0000003a39397210 */ /* 0x000fe20007f3e0ff */
[----:B------:R-:W-:-:S03]  /*4b300*/  IMAD.X R59, R59, 0x1, R2, P2 ;  /* 0x000000013b3b7824 */ /* 0x000fc600010e0602 */
[----:B------:R0:W-:Y:S04]  /*4b310*/  STL [R1+0x209c], R46 ;  /* 0x00209c2e01007387 */ /* 0x0001e80000100800 */
[----:B------:R-:W-:Y:S01]  /*4b320*/  STL [R1+0x20a4], R51 ;  /* 0x0020a43301007387 */ /* 0x000fe20000100800 */
[-C--:B------:R-:W-:Y:S01]  /*4b330*/  IADD3 R30, P2, PT, R30, R58.reuse, RZ ;  /* 0x0000003a1e1e7210 */ /* 0x080fe20007f5e0ff */
[--C-:B------:R-:W-:Y:S01]  /*4b340*/  IMAD.X R31, R31, 0x1, R2.reuse, P3 ;  /* 0x000000011f1f7824 */ /* 0x100fe200018e0602 */
[-C--:B------:R-:W-:Y:S01]  /*4b350*/  IADD3 R22, P3, PT, R22, R58.reuse, RZ ;  /* 0x0000003a16167210 */ /* 0x080fe20007f7e0ff */
[----:B------:R-:W-:Y:S01]  /*4b360*/  IMAD.X R23, R23, 0x1, R2, P4 ;  /* 0x0000000117177824 */ /* 0x000fe200020e0602 */
[----:B0-----:R-:W2:Y:S04]  /*4b370*/  LDL.LU R46, [R1+0x204c] ;  /* 0x00204c00012e7983 */ /* 0x001ea80000300800 */
[----:B------:R-:W-:Y:S04]  /*4b380*/  STL [R1+0x2078], R56 ;  /* 0x0020783801007387 */ /* 0x000fe80000100800 */
[----:B------:R-:W-:Y:S04]  /*4b390*/  STL [R1+0x2070], R57 ;  /* 0x0020703901007387 */ /* 0x000fe80000100800 */
[----:B------:R-:W-:Y:S01]  /*4b3a0*/  STL [R1+0x2094], R59 ;  /* 0x0020943b01007387 */ /* 0x000fe20000100800 */
[----:B------:R-:W-:-:S03]  /*4b3b0*/  IADD3 R54, P4, PT, R54, R58, RZ ;  /* 0x0000003a36367210 */ /* 0x000fc60007f9e0ff */
[----:B------:R-:W-:Y:S01]  /*4b3c0*/  STL [R1+0x2068], R30 ;  /* 0x0020681e01007387 */ /* 0x000fe20000100800 */
[--C-:B------:R-:W-:Y:S02]  /*4b3d0*/  IMAD.X R35, R35, 0x1, R2.reuse, P5 ;  /* 0x0000000123237824 */ /* 0x100fe400028e0602 */
[----:B------:R-:W-:Y:S01]  /*4b3e0*/  IMAD.X R43, R43, 0x1, R2, P6 ;  /* 0x000000012b2b7824 */ /* 0x000fe200030e0602 */
[----:B------:R-:W-:Y:S01]  /*4b3f0*/  STL [R1+0x208c], R31 ;  /* 0x00208c1f01007387 */ /* 0x000fe20000100800 */
[----:B------:R-:W-:-:S03]  /*4b400*/  IADD3 R47, P6, PT, R47, R58, RZ ;  /* 0x0000003a2f2f7210 */ /* 0x000fc60007fde0ff */
[----:B------:R-:W-:Y:S01]  /*4b410*/  STL [R1+0x2060], R22 ;  /* 0x0020601601007387 */ /* 0x000fe20000100800 */
[----:B------:R-:W-:-:S03]  /*4b420*/  IADD3 R38, P5, PT, R38, R58, RZ ;  /* 0x0000003a26267210 */ /* 0x000fc60007fbe0ff */
[----:B------:R-:W-:Y:S04]  /*4b430*/  STL [R1+0x2084], R23 ;  /* 0x0020841701007387 */ /* 0x000fe80000100800 */
[----:B------:R-:W-:Y:S04]  /*4b440*/  STL [R1+0x2058], R54 ;  /* 0x0020583601007387 */ /* 0x000fe80000100800 */
[----:B------:R-:W-:Y:S04]  /*4b450*/  STL [R1+0x207c], R35 ;  /* 0x00207c2301007387 */ /* 0x000fe80000100800 */
[----:B------:R0:W-:Y:S04]  /*4b460*/  STL [R1+0x2048], R47 ;  /* 0x0020482f01007387 */ /* 0x0001e80000100800 */
[----:B------:R1:W-:Y:S01]  /*4b470*/  STL [R1+0x2050], R38 ;  /* 0x0020502601007387 */ /* 0x0003e20000100800 */
[----:B------:R-:W-:-:S03]  /*4b480*/  IMAD.X R44, R44, 0x1, R2, P1 ;  /* 0x000000012c2c7824 */ /* 0x000fc600008e0602 */
[----:B0-----:R-:W3:Y:S04]  /*4b490*/  LDL.LU R47, [R1+0x2020] ;  /* 0x00202000012f7983 */ /* 0x001ee80000300800 */
[----:B------:R0:W-:Y:S04]  /*4b4a0*/  STL [R1+0x2074], R43 ;  /* 0x0020742b01007387 */ /* 0x0001e80000100800 */
[----:B------:R-:W3:Y:S04]  /*4b4b0*/  LDL.LU R35, [R1+0x2044] ;  /* 0x0020440001237983 */ /* 0x000ee80000300800 */
[----:B-1----:R-:W3:Y:S04]  /*4b4c0*/  LDL.LU R38, [R1+0x2018] ;  /* 0x0020180001267983 */ /* 0x002ee80000300800 */
[----:B------:R1:W-:Y:S04]  /*4b4d0*/  STL [R1+0x206c], R44 ;  /* 0x00206c2c01007387 */ /* 0x0003e80000100800 */
[----:B0-----:R-:W3:Y:S01]  /*4b4e0*/  LDL.LU R43, [R1+0x203c] ;  /* 0x00203c00012b7983 */ /* 0x001ee20000300800 */
[----:B----4-:R-:W-:Y:S01]  /*4b4f0*/  IADD3 R60, P1, PT, R60, R58, RZ ;  /* 0x0000003a3c3c7210 */ /* 0x010fe20007f3e0ff */
[----:B------:R-:W-:-:S04]  /*4b500*/  IMAD.X R55, R55, 0x1, R2, P2 ;  /* 0x0000000137377824 */ /* 0x000fc800010e0602 */
[----:B------:R0:W-:Y:S04]  /*4b510*/  STL [R1+0x2040], R60 ;  /* 0x0020403c01007387 */ /* 0x0001e80000100800 */
[----:B-1----:R-:W4:Y:S01]  /*4b520*/  LDL.LU R44, [R1+0x2010] ;  /* 0x00201000012c7983 */ /* 0x002f220000300800 */
[-C--:B------:R-:W-:Y:S01]  /*4b530*/  IADD3 R34, P2, PT, R34, R58.reuse, RZ ;  /* 0x0000003a22227210 */ /* 0x080fe20007f5e0ff */
[----:B------:R-:W-:Y:S02]  /*4b540*/  IMAD.X R39, R39, 0x1, R2, P3 ;  /* 0x0000000127277824 */ /* 0x000fe400018e0602 */
[----:B0-----:R-:W4:Y:S01]  /*4b550*/  LDL.LU R60, [R1+0x2034] ;  /* 0x00203400013c7983 */ /* 0x001f220000300800 */
[----:B------:R-:W-:-:S03]  /*4b560*/  IADD3 R42, P3, PT, R42, R58, RZ ;  /* 0x0000003a2a2a7210 */ /* 0x000fc60007f7e0ff */
[----:B------:R-:W-:Y:S04]  /*4b570*/  STL [R1+0x2064], R55 ;  /* 0x0020643701007387 */ /* 0x000fe80000100800 */
[----:B------:R-:W-:Y:S04]  /*4b580*/  STL [R1+0x2038], R34 ;  /* 0x0020382201007387 */ /* 0x000fe80000100800 */
[----:B------:R-:W-:Y:S04]  /*4b590*/  STL [R1+0x205c], R39 ;  /* 0x00205c2701007387 */ /* 0x000fe80000100800 */
[----:B------:R-:W4:Y:S01]  /*4b5a0*/  LDL.LU R49, [R1+0x2008] ;  /* 0x0020080001317983 */ /* 0x000f220000300800 */
[----:B------:R-:W-:-:S03]  /*4b5b0*/  IMAD.X R45, R45, 0x1, R2, P4 ;  /* 0x000000012d2d7824 */ /* 0x000fc600020e0602 */
[----:B------:R-:W-:Y:S01]  /*4b5c0*/  STL [R1+0x2030], R42 ;  /* 0x0020302a01007387 */ /* 0x000fe20000100800 */
[----:B------:R-:W-:-:S03]  /*4b5d0*/  IADD3 R3, P4, PT, R3, R58, RZ ;  /* 0x0000003a03037210 */ /* 0x000fc60007f9e0ff */
[----:B------:R-:W4:Y:S04]  /*4b5e0*/  LDL.LU R50, [R1+0x202c] ;  /* 0x00202c0001327983 */ /* 0x000f280000300800 */
[----:B------:R-:W-:Y:S04]  /*4b5f0*/  STL [R1+0x2054], R45 ;  /* 0x0020542d01007387 */ /* 0x000fe80000100800 */
[----:B------:R-:W4:Y:S04]  /*4b600*/  LDL.LU R51, [R1+0x2000] ;  /* 0x0020000001337983 */ /* 0x000f280000300800 */
[----:B------:R0:W-:Y:S04]  /*4b610*/  STL [R1+0x2028], R3 ;  /* 0x0020280301007387 */ /* 0x0001e80000100800 */
[----:B------:R-:W4:Y:S04]  /*4b620*/  LDL.LU R56, [R1+0x2024] ;  /* 0x0020240001387983 */ /* 0x000f280000300800 */
[----:B0-----:R-:W4:Y:S04]  /*4b630*/  LDL.LU R3, [R1+0x1ff8] ;  /* 0x001ff80001037983 */ /* 0x001f280000300800 */
[----:B------:R-:W4:Y:S04]  /*4b640*/  LDL.LU R57, [R1+0x201c] ;  /* 0x00201c0001397983 */ /* 0x000f280000300800 */
[----:B------:R-:W4:Y:S04]  /*4b650*/  LDL.LU R59, [R1+0x1ff0] ;  /* 0x001ff000013b7983 */ /* 0x000f280000300800 */
[----:B------:R-:W4:Y:S01]  /*4b660*/  LDL.LU R30, [R1+0x2014] ;  /* 0x00201400011e7983 */ /* 0x000f220000300800 */
[----:B--2---:R-:W-:-:S05]  /*4b670*/  IMAD.X R46, R46, 0x1, R2, P5 ;  /* 0x000000012e2e7824 */ /* 0x004fca00028e0602 */
[----:B------:R0:W-:Y:S04]  /*4b680*/  STL [R1+0x204c], R46 ;  /* 0x00204c2e01007387 */ /* 0x0001e80000100800 */
        /* <DEDUP_REMOVED lines=8> */
[----:B------:R-:W2:Y:S01]  /*4b710*/  LDL.LU R45, [R1+0x1fc8] ;  /* 0x001fc800012d7983 */ /* 0x000ea20000300800 */
[-C--:B---3--:R-:W-:Y:S01]  /*4b720*/  IADD3 R47, P5, PT, R47, R58.reuse, RZ ;  /* 0x0000003a2f2f7210 */ /* 0x088fe20007fbe0ff */
[----:B------:R-:W-:Y:S01]  /*4b730*/  IMAD.X R35, R35, 0x1, R2, P6 ;  /* 0x0000000123237824 */ /* 0x000fe200030e0602 */
[----:B------:R-:W-:-:S03]  /*4b740*/  IADD3 R38, P6, PT, R38, R58, RZ ;  /* 0x0000003a26267210 */ /* 0x000fc60007fde0ff */
[----:B------:R0:W-:Y:S01]  /*4b750*/  STL [R1+0x2020], R47 ;  /* 0x0020202f01007387 */ /* 0x0001e20000100800 */
[----:B------:R-:W-:-:S03]  /*4b760*/  IMAD.X R43, R43, 0x1, R2, P1 ;  /* 0x000000012b2b7824 */ /* 0x000fc600008e0602 */
[----:B0-----:R-:W3:Y:S04]  /*4b770*/  LDL.LU R47, [R1+0x1fec] ;  /* 0x001fec00012f7983 */ /* 0x001ee80000300800 */
[----:B------:R0:W-:Y:S04]  /*4b780*/  STL [R1+0x2044], R35 ;  /* 0x0020442301007387 */ /* 0x0001e80000100800 */
[----:B------:R1:W-:Y:S04]  /*4b790*/  STL [R1+0x2018], R38 ;  /* 0x0020182601007387 */ /* 0x0003e80000100800 */
[----:B------:R-:W3:Y:S04]  /*4b7a0*/  LDL.LU R55, [R1+0x1fc0] ;  /* 0x001fc00001377983 */ /* 0x000ee80000300800 */
[----:B------:R1:W-:Y:S04]  /*4b7b0*/  STL [R1+0x203c], R43 ;  /* 0x00203c2b01007387 */ /* 0x0003e80000100800 */
[----:B0-----:R-:W3:Y:S01]  /*4b7c0*/  LDL.LU R35, [R1+0x1fe4] ;  /* 0x001fe40001237983 */ /* 0x001ee20000300800 */
[----:B----4-:R-:W-:-:S05]  /*4b7d0*/  IADD3 R44, P1, PT, R44, R58, RZ ;  /* 0x0000003a2c2c7210 */ /* 0x010fca0007f3e0ff */
[----:B------:R0:W-:Y:S04]  /*4b7e0*/  STL [R1+0x2010], R44 ;  /* 0x0020102c01007387 */ /* 0x0001e80000100800 */
[----:B-1----:R-:W4:Y:S01]  /*4b7f0*/  LDL.LU R38, [R1+0x1fb8] ;  /* 0x001fb80001267983 */ /* 0x002f220000300800 */
[----:B------:R-:W-:-:S05]  /*4b800*/  IMAD.X R60, R60, 0x1, R2, P2 ;  /* 0x000000013c3c7824 */ /* 0x000fca00010e0602 */
[----:B------:R1:W-:Y:S04]  /*4b810*/  STL [R1+0x2034], R60 ;  /* 0x0020343c01007387 */ /* 0x0003e80000100800 */
[----:B------:R-:W4:Y:S04]  /*4b820*/  LDL.LU R43, [R1+0x1fdc] ;  /* 0x001fdc00012b7983 */ /* 0x000f280000300800 */
[----:B0-----:R-:W4:Y:S01]  /*4b830*/  LDL.LU R44, [R1+0x1fb0] ;  /* 0x001fb000012c7983 */ /* 0x001f220000300800 */
[----:B------:R-:W-:Y:S01]  /*4b840*/  IADD3 R49, P2, PT, R49, R58, RZ ;  /* 0x0000003a31317210 */ /* 0x000fe20007f5e0ff */
[----:B------:R-:W-:-:S02]  /*4b850*/  IMAD.X R50, R50, 0x1, R2, P3 ;  /* 0x0000000132327824 */ /* 0x000fc400018e0602 */
[----:B-1----:R-:W4:Y:S01]  /*4b860*/  LDL.LU R60, [R1+0x1fd4] ;  /* 0x001fd400013c7983 */ /* 0x002f220000300800 */
[----:B------:R-:W-:Y:S01]  /*4b870*/  IMAD.X R56, R56, 0x1, R2, P4 ;  /* 0x0000000138387824 */ /* 0x000fe200020e0602 */
[-C--:B------:R-:W-:Y:S02]  /*4b880*/  IADD3 R51, P3, PT, R51, R58.reuse, RZ ;  /* 0x0000003a33337210 */ /* 0x080fe40007f7e0ff */
[----:B------:R-:W-:Y:S04]  /*4b890*/  STL [R1+0x2008], R49 ;  /* 0x0020083101007387 */ /* 0x000fe80000100800 */
[----:B------:R-:W-:Y:S01]  /*4b8a0*/  STL [R1+0x202c], R50 ;  /* 0x00202c3201007387 */ /* 0x000fe20000100800 */
[----:B------:R-:W-:-:S05]  /*4b8b0*/  IADD3 R3, P4, PT, R3, R58, RZ ;  /* 0x0000003a03037210 */ /* 0x000fca0007f9e0ff */
[----:B------:R0:W-:Y:S04]  /*4b8c0*/  STL [R1+0x1ff8], R3 ;  /* 0x001ff80301007387 */ /* 0x0001e80000100800 */
[----:B------:R-:W-:Y:S04]  /*4b8d0*/  STL [R1+0x2000], R51 ;  /* 0x0020003301007387 */ /* 0x000fe80000100800 */
[----:B0-----:R-:W4:Y:S01]  /*4b8e0*/  LDL.LU R3, [R1+0x1fa8] ;  /* 0x001fa80001037983 */ /* 0x001f220000300800 */
[--C-:B------:R-:W-:Y:S01]  /*4b8f0*/  IMAD.X R57, R57, 0x1, R2.reuse, P5 ;  /* 0x0000000139397824 */ /* 0x100fe200028e0602 */
[-C--:B------:R-:W-:Y:S01]  /*4b900*/  IADD3 R59, P5, PT, R59, R58.reuse, RZ ;  /* 0x0000003a3b3b7210 */ /* 0x080fe20007fbe0ff */
[--C-:B------:R-:W-:Y:S01]  /*4b910*/  IMAD.X R30, R30, 0x1, R2.reuse, P6 ;  /* 0x000000011e1e7824 */ /* 0x100fe200030e0602 */
[----:B------:R-:W-:Y:S04]  /*4b920*/  STL [R1+0x2024], R56 ;  /* 0x0020243801007387 */ /* 0x000fe80000100800 */
[----:B------:R-:W-:Y:S04]  /*4b930*/  STL [R1+0x201c], R57 ;  /* 0x00201c3901007387 */ /* 0x000fe80000100800 */
[----:B------:R-:W-:Y:S04]  /*4b940*/  STL [R1+0x1ff0], R59 ;  /* 0x001ff03b01007387 */ /* 0x000fe80000100800 */
[----:B------:R-:W-:Y:S01]  /*4b950*/  STL [R1+0x2014], R30 ;  /* 0x0020141e01007387 */ /* 0x000fe20000100800 */
[-C--:B--2---:R-:W-:Y:S01]  /*4b960*/  IADD3 R31, P6, PT, R31, R58.reuse, RZ ;  /* 0x0000003a1f1f7210 */ /* 0x084fe20007fde0ff */
[--C-:B------:R-:W-:Y:S01]  /*4b970*/  IMAD.X R22, R22, 0x1, R2.reuse, P1 ;  /* 0x0000000116167824 */ /* 0x100fe200008e0602 */
[-C--:B------:R-:W-:Y:S01]  /*4b980*/  IADD3 R23, P1, PT, R23, R58.reuse, RZ ;  /* 0x0000003a17177210 */ /* 0x080fe20007f3e0ff */
[--C-:B------:R-:W-:Y:S01]  /*4b990*/  IMAD.X R54, R54, 0x1, R2.reuse, P2 ;  /* 0x0000000136367824 */ /* 0x100fe200010e0602 */
[----:B------:R-:W-:Y:S01]  /*4b9a0*/  IADD3 R34, P2, PT, R34, R58, RZ ;  /* 0x0000003a22227210 */ /* 0x000fe20007f5e0ff */
[----:B------:R-:W-:Y:S04]  /*4b9b0*/  STL [R1+0x1fe8], R31 ;  /* 0x001fe81f01007387 */ /* 0x000fe80000100800 */
[----:B------:R-:W-:Y:S01]  /*4b9c0*/  STL [R1+0x200c], R22 ;  /* 0x00200c1601007387 */ /* 0x000fe20000100800 */
[----:B------:R-:W-:-:S02]  /*4b9d0*/  IMAD.X R46, R46, 0x1, R2, P4 ;  /* 0x000000012e2e7824 */ /* 0x000fc400020e0602 */
[----:B------:R-:W-:Y:S01]  /*4b9e0*/  IMAD.X R39, R39, 0x1, R2, P3 ;  /* 0x0000000127277824 */ /* 0x000fe200018e0602 */
[----:B------:R-:W-:Y:S01]  /*4b9f0*/  STL [R1+0x1fe0], R23 ;  /* 0x001fe01701007387 */ /* 0x000fe20000100800 */
[----:B------:R-:W-:-:S03]  /*4ba00*/  IADD3 R42, P3, PT, R42, R58, RZ ;  /* 0x0000003a2a2a7210 */ /* 0x000fc60007f7e0ff */
[----:B------:R-:W-:Y:S04]  /*4ba10*/  STL [R1+0x2004], R54 ;  /* 0x0020043601007387 */ /* 0x000fe80000100800 */
[----:B------:R-:W-:Y:S04]  /*4ba20*/  STL [R1+0x1fd8], R34 ;  /* 0x001fd82201007387 */ /* 0x000fe80000100800 */
[----:B------:R0:W-:Y:S04]  /*4ba30*/  STL [R1+0x1ff4], R46 ;  /* 0x001ff42e01007387 */ /* 0x0001e80000100800 */
[----:B------:R1:W-:Y:S01]  /*4ba40*/  STL [R1+0x1ffc], R39 ;  /* 0x001ffc2701007387 */ /* 0x0003e20000100800 */
[----:B------:R-:W-:-:S03]  /*4ba50*/  IADD3 R45, P4, PT, R45, R58, RZ ;  /* 0x0000003a2d2d7210 */ /* 0x000fc60007f9e0ff */
[----:B0-----:R-:W2:Y:S04]  /*4ba60*/  LDL.LU R46, [R1+0x1fcc] ;  /* 0x001fcc00012e7983 */ /* 0x001ea80000300800 */
[----:B------:R0:W-:Y:S04]  /*4ba70*/  STL [R1+0x1fd0], R42 ;  /* 0x001fd02a01007387 */ /* 0x0001e80000100800 */
[----:B------:R-:W2:Y:S04]  /*4ba80*/  LDL.LU R34, [R1+0x1fa0] ;  /* 0x001fa00001227983 */ /* 0x000ea80000300800 */
[----:B-1----:R-:W2:Y:S04]  /*4ba90*/  LDL.LU R39, [R1+0x1fc4] ;  /* 0x001fc40001277983 */ /* 0x002ea80000300800 */
[----:B------:R1:W-:Y:S01]  /*4baa0*/  STL [R1+0x1fc8], R45 ;  /* 0x001fc82d01007387 */ /* 0x0003e20000100800 */
[----:B---3--:R-:W-:-:S03]  /*4bab0*/  IMAD.X R47, R47, 0x1, R2, P5 ;  /* 0x000000012f2f7824 */ /* 0x008fc600028e0602 */
[----:B0-----:R-:W3:Y:S01]  /*4bac0*/  LDL.LU R42, [R1+0x1f98] ;  /* 0x001f9800012a7983 */ /* 0x001ee20000300800 */
[----:B------:R-:W-:-:S03]  /*4bad0*/  IADD3 R55, P5, PT, R55, R58, RZ ;  /* 0x0000003a37377210 */ /* 0x000fc60007fbe0ff */
[----:B------:R0:W-:Y:S04]  /*4bae0*/  STL [R1+0x1fec], R47 ;  /* 0x001fec2f01007387 */ /* 0x0001e80000100800 */
[----:B-1----:R-:W3:Y:S01]  /*4baf0*/  LDL.LU R45, [R1+0x1fbc] ;  /* 0x001fbc00012d7983 */ /* 0x002ee20000300800 */
[----:B------:R-:W-:-:S03]  /*4bb00*/  IMAD.X R35, R35, 0x1, R2, P6 ;  /* 0x0000000123237824 */ /* 0x000fc600030e0602 */
[----:B0-----:R-:W3:Y:S04]  /*4bb10*/  LDL.LU R47, [R1+0x1f90] ;  /* 0x001f9000012f7983 */ /* 0x001ee80000300800 */
[----:B------:R-:W-:Y:S04]  /*4bb20*/  STL [R1+0x1fc0], R55 ;  /* 0x001fc03701007387 */ /* 0x000fe80000100800 */
[----:B------:R-:W-:Y:S01]  /*4bb30*/  STL [R1+0x1fe4], R35 ;  /* 0x001fe42301007387 */ /* 0x000fe20000100800 */
[-C--:B----4-:R-:W-:Y:S01]  /*4bb40*/  IADD3 R38, P6, PT, R38, R58.reuse, RZ ;  /* 0x0000003a26267210 */ /* 0x090fe20007fde0ff */
[----:B------:R-:W-:Y:S01]  /*4bb50*/  IMAD.X R43, R43, 0x1, R2, P1 ;  /* 0x000000012b2b7824 */ /* 0x000fe200008e0602 */
[----:B------:R-:W-:-:S03]  /*4bb60*/  IADD3 R44, P1, PT, R44, R58, RZ ;  /* 0x0000003a2c2c7210 */ /* 0x000fc60007f3e0ff */
[----:B------:R-:W-:Y:S04]  /*4bb70*/  STL [R1+0x1fb8], R38 ;  /* 0x001fb82601007387 */ /* 0x000fe80000100800 */
[----:B------:R-:W4:Y:S04]  /*4bb80*/  LDL.LU R49, [R1+0x1fb4] ;  /* 0x001fb40001317983 */ /* 0x000f280000300800 */
[----:B------:R-:W-:Y:S04]  /*4bb90*/  STL [R1+0x1fdc], R43 ;  /* 0x001fdc2b01007387 */ /* 0x000fe80000100800 */
[----:B------:R-:W4:Y:S04]  /*4bba0*/  LDL.LU R50, [R1+0x1f88] ;  /* 0x001f880001327983 */ /* 0x000f280000300800 */
[----:B------:R-:W-:Y:S04]  /*4bbb0*/  STL [R1+0x1fb0], R44 ;  /* 0x001fb02c01007387 */ /* 0x000fe80000100800 */
[----:B------:R-:W4:Y:S01]  /*4bbc0*/  LDL.LU R51, [R1+0x1fac] ;  /* 0x001fac0001337983 */ /* 0x000f220000300800 */
[----:B------:R-:W-:-:S05]  /*4bbd0*/  IMAD.X R60, R60, 0x1, R2, P2 ;  /* 0x000000013c3c7824 */ /* 0x000fca00010e0602 */
[----:B------:R0:W-:Y:S04]  /*4bbe0*/  STL [R1+0x1fd4], R60 ;  /* 0x001fd43c01007387 */ /* 0x0001e80000100800 */
[----:B------:R-:W4:Y:S04]  /*4bbf0*/  LDL.LU R56, [R1+0x1f80] ;  /* 0x001f800001387983 */ /* 0x000f280000300800 */
[----:B0-----:R-:W4:Y:S04]  /*4bc00*/  LDL.LU R60, [R1+0x1fa4] ;  /* 0x001fa400013c7983 */ /* 0x001f280000300800 */
[----:B------:R-:W4:Y:S04]  /*4bc10*/  LDL.LU R57, [R1+0x1f78] ;  /* 0x001f780001397983 */ /* 0x000f280000300800 */
[----:B------:R-:W4:Y:S04]  /*4bc20*/  LDL.LU R59, [R1+0x1f9c] ;  /* 0x001f9c00013b7983 */ /* 0x000f280000300800 */
[----:B------:R-:W4:Y:S01]  /*4bc30*/  LDL.LU R30, [R1+0x1f70] ;  /* 0x001f7000011e7983 */ /* 0x000f220000300800 */
[----:B------:R-:W-:-:S05]  /*4bc40*/  IADD3 R3, P2, PT, R3, R58, RZ ;  /* 0x0000003a03037210 */ /* 0x000fca0007f5e0ff */
[----:B------:R0:W-:Y:S04]  /*4bc50*/  STL [R1+0x1fa8], R3 ;  /* 0x001fa80301007387 */ /* 0x0001e80000100800 */
        /* <DEDUP_REMOVED lines=8> */
[----:B------:R-:W4:Y:S01]  /*4bce0*/  LDL.LU R44, [R1+0x1f74] ;  /* 0x001f7400012c7983 */ /* 0x000f220000300800 */
[--C-:B--2---:R-:W-:Y:S01]  /*4bcf0*/  IMAD.X R46, R46, 0x1, R2.reuse, P3 ;  /* 0x000000012e2e7824 */ /* 0x104fe200018e0602 */
[----:B------:R-:W-:Y:S01]  /*4bd00*/  IADD3 R34, P3, PT, R34, R58, RZ ;  /* 0x0000003a22227210 */ /* 0x000fe20007f7e0ff */
[----:B------:R-:W-:-:S03]  /*4bd10*/  IMAD.X R39, R39, 0x1, R2, P4 ;  /* 0x0000000127277824 */ /* 0x000fc600020e0602 */
[----:B------:R0:W-:Y:S01]  /*4bd20*/  STL [R1+0x1fcc], R46 ;  /* 0x001fcc2e01007387 */ /* 0x0001e20000100800 */
[----:B---3--:R-:W-:-:S03]  /*4bd30*/  IADD3 R42, P4, PT, R42, R58, RZ ;  /* 0x0000003a2a2a7210 */ /* 0x008fc60007f9e0ff */
[----:B0-----:R-:W2:Y:S04]  /*4bd40*/  LDL.LU R46, [R1+0x1f48] ;  /* 0x001f4800012e7983 */ /* 0x001ea80000300800 */
[----:B------:R0:W-:Y:S01]  /*4bd50*/  STL [R1+0x1fa0], R34 ;  /* 0x001fa02201007387 */ /* 0x0001e20000100800 */
[----:B------:R-:W-:-:S03]  /*4bd60*/  IMAD.X R45, R45, 0x1, R2, P5 ;  /* 0x000000012d2d7824 */ /* 0x000fc600028e0602 */
[----:B------:R1:W-:Y:S04]  /*4bd70*/  STL [R1+0x1fc4], R39 ;  /* 0x001fc42701007387 */ /* 0x0003e80000100800 */
[----:B------:R-:W3:Y:S04]  /*4bd80*/  LDL.LU R55, [R1+0x1f6c] ;  /* 0x001f6c0001377983 */ /* 0x000ee80000300800 */
[----:B------:R1:W-:Y:S01]  /*4bd90*/  STL [R1+0x1f98], R42 ;  /* 0x001f982a01007387 */ /* 0x0003e20000100800 */
[----:B------:R-:W-:-:S03]  /*4bda0*/  IADD3 R47, P5, PT, R47, R58, RZ ;  /* 0x0000003a2f2f7210 */ /* 0x000fc60007fbe0ff */
[----:B0-----:R-:W3:Y:S04]  /*4bdb0*/  LDL.LU R34, [R1+0x1f40] ;  /* 0x001f400001227983 */ /* 0x001ee80000300800 */
[----:B------:R0:W-:Y:S04]  /*4bdc0*/  STL [R1+0x1fbc], R45 ;  /* 0x001fbc2d01007387 */ /* 0x0001e80000100800 */
[----:B-1----:R-:W3:Y:S04]  /*4bdd0*/  LDL.LU R39, [R1+0x1f64] ;  /* 0x001f640001277983 */ /* 0x002ee80000300800 */
[----:B------:R1:W-:Y:S04]  /*4bde0*/  STL [R1+0x1f90], R47 ;  /* 0x001f902f01007387 */ /* 0x0003e80000100800 */
[----:B------:R-:W3:Y:S04]  /*4bdf0*/  LDL.LU R42, [R1+0x1f38] ;  /* 0x001f3800012a7983 */ /* 0x000ee80000300800 */
[----:B0-----:R-:W3:Y:S04]  /*4be00*/  LDL.LU R45, [R1+0x1f5c] ;  /* 0x001f5c00012d7983 */ /* 0x001ee80000300800 */
[----:B-1----:R-:W3:Y:S01]  /*4be10*/  LDL.LU R47, [R1+0x1f30] ;  /* 0x001f3000012f7983 */ /* 0x002ee20000300800 */
[--C-:B----4-:R-:W-:Y:S01]  /*4be20*/  IMAD.X R49, R49, 0x1, R2.reuse, P6 ;  /* 0x0000000131317824 */ /* 0x110fe200030e0602 */
[----:B------:R-:W-:Y:S01]  /*4be30*/  IADD3 R50, P6, PT, R50, R58, RZ ;  /* 0x0000003a32327210 */ /* 0x000fe20007fde0ff */
[----:B------:R-:W-:-:S03]  /*4be40*/  IMAD.X R51, R51, 0x1, R2, P1 ;  /* 0x0000000133337824 */ /* 0x000fc600008e0602 */
[----:B------:R-:W-:Y:S04]  /*4be50*/  STL [R1+0x1fb4], R49 ;  /* 0x001fb43101007387 */ /* 0x000fe80000100800 */
[----:B------:R-:W-:Y:S01]  /*4be60*/  STL [R1+0x1f88], R50 ;  /* 0x001f883201007387 */ /* 0x000fe20000100800 */
[-C--:B------:R-:W-:Y:S01]  /*4be70*/  IADD3 R56, P1, PT, R56, R58.reuse, RZ ;  /* 0x0000003a38387210 */ /* 0x080fe20007f3e0ff */
[--C-:B------:R-:W-:Y:S01]  /*4be80*/  IMAD.X R60, R60, 0x1, R2.reuse, P2 ;  /* 0x000000013c3c7824 */ /* 0x100fe200010e0602 */
[----:B------:R-:W-:Y:S01]  /*4be90*/  IADD3 R57, P2, PT, R57, R58, RZ ;  /* 0x0000003a39397210 */ /* 0x000fe20007f5e0ff */
[----:B------:R-:W-:-:S03]  /*4bea0*/  IMAD.X R59, R59, 0x1, R2, P3 ;  /* 0x000000013b3b7824 */ /* 0x000fc600018e0602 */
[----:B------:R0:W-:Y:S04]  /*4beb0*/  STL [R1+0x1fa4], R60 ;  /* 0x001fa43c01007387 */ /* 0x0001e80000100800 */
[----:B------:R-:W-:Y:S01]  /*4bec0*/  STL [R1+0x1fac], R51 ;  /* 0x001fac3301007387 */ /* 0x000fe20000100800 */
[----:B------:R-:W-:-:S03]  /*4bed0*/  IADD3 R30, P3, PT, R30, R58, RZ ;  /* 0x0000003a1e1e7210 */ /* 0x000fc60007f7e0ff */
[----:B0-----:R-:W4:Y:S04]  /*4bee0*/  LDL.LU R60, [R1+0x1f54] ;  /* 0x001f5400013c7983 */ /* 0x001f280000300800 */
[----:B------:R-:W-:Y:S01]  /*4bef0*/  STL [R1+0x1f80], R56 ;  /* 0x001f803801007387 */ /* 0x000fe20000100800 */
[--C-:B------:R-:W-:Y:S01]  /*4bf00*/  IMAD.X R31, R31, 0x1, R2.reuse, P4 ;  /* 0x000000011f1f7824 */ /* 0x100fe200020e0602 */
[----:B------:R-:W-:Y:S02]  /*4bf10*/  IADD3 R22, P4, PT, R22, R58, RZ ;  /* 0x0000003a16167210 */ /* 0x000fe40007f9e0ff */
[----:B------:R-:W-:Y:S01]  /*4bf20*/  STL [R1+0x1f78], R57 ;  /* 0x001f783901007387 */ /* 0x000fe20000100800 */
[----:B------:R-:W-:-:S03]  /*4bf30*/  IMAD.X R23, R23, 0x1, R2, P5 ;  /* 0x0000000117177824 */ /* 0x000fc600028e0602 */
        /* <DEDUP_REMOVED lines=13> */
[----:B------:R1:W-:Y:S04]  /*4c010*/  STL [R1+0x1f58], R38 ;  /* 0x001f582601007387 */ /* 0x0003e80000100800 */
[----:B0-----:R-:W4:Y:S01]  /*4c020*/  LDL.LU R3, [R1+0x1f28] ;  /* 0x001f280001037983 */ /* 0x001f220000300800 */
[----:B------:R-:W-:-:S03]  /*4c030*/  IMAD.X R44, R44, 0x1, R2, P2 ;  /* 0x000000012c2c7824 */ /* 0x000fc600010e0602 */
[----:B------:R0:W-:Y:S04]  /*4c040*/  STL [R1+0x1f7c], R43 ;  /* 0x001f7c2b01007387 */ /* 0x0001e80000100800 */
[----:B------:R-:W4:Y:S04]  /*4c050*/  LDL.LU R35, [R1+0x1f4c] ;  /* 0x001f4c0001237983 */ /* 0x000f280000300800 */
[----:B-1----:R-:W4:Y:S04]  /*4c060*/  LDL.LU R38, [R1+0x1f20] ;  /* 0x001f200001267983 */ /* 0x002f280000300800 */
[----:B------:R1:W-:Y:S04]  /*4c070*/  STL [R1+0x1f74], R44 ;  /* 0x001f742c01007387 */ /* 0x0003e80000100800 */
[----:B0-----:R-:W4:Y:S01]  /*4c080*/  LDL.LU R43, [R1+0x1f44] ;  /* 0x001f4400012b7983 */ /* 0x001f220000300800 */
[----:B--2---:R-:W-:Y:S01]  /*4c090*/  IADD3 R46, P2, PT, R46, R58, RZ ;  /* 0x0000003a2e2e7210 */ /* 0x004fe20007f5e0ff */
[----:B---3--:R-:W-:-:S04]  /*4c0a0*/  IMAD.X R55, R55, 0x1, R2, P3 ;  /* 0x0000000137377824 */ /* 0x008fc800018e0602 */
[----:B------:R0:W-:Y:S04]  /*4c0b0*/  STL [R1+0x1f48], R46 ;  /* 0x001f482e01007387 */ /* 0x0001e80000100800 */
[----:B-1----:R-:W2:Y:S01]  /*4c0c0*/  LDL.LU R44, [R1+0x1f18] ;  /* 0x001f1800012c7983 */ /* 0x002ea20000300800 */
[-C--:B------:R-:W-:Y:S01]  /*4c0d0*/  IADD3 R34, P3, PT, R34, R58.reuse, RZ ;  /* 0x0000003a22227210 */ /* 0x080fe20007f7e0ff */
[----:B------:R-:W-:Y:S02]  /*4c0e0*/  IMAD.X R39, R39, 0x1, R2, P4 ;  /* 0x0000000127277824 */ /* 0x000fe400020e0602 */
[----:B0-----:R-:W3:Y:S04]  /*4c0f0*/  LDL.LU R46, [R1+0x1f3c] ;  /* 0x001f3c00012e7983 */ /* 0x001ee80000300800 */
[----:B------:R-:W-:Y:S01]  /*4c100*/  STL [R1+0x1f6c], R55 ;  /* 0x001f6c3701007387 */ /* 0x000fe20000100800 */
[----:B------:R-:W-:-:S03]  /*4c110*/  IADD3 R42, P4, PT, R42, R58, RZ ;  /* 0x0000003a2a2a7210 */ /* 0x000fc60007f9e0ff */
[----:B------:R-:W-:Y:S04]  /*4c120*/  STL [R1+0x1f40], R34 ;  /* 0x001f402201007387 */ /* 0x000fe80000100800 */
[----:B------:R-:W-:Y:S04]  /*4c130*/  STL [R1+0x1f64], R39 ;  /* 0x001f642701007387 */ /* 0x000fe80000100800 */
[----:B------:R-:W3:Y:S01]  /*4c140*/  LDL.LU R49, [R1+0x1f10] ;  /* 0x001f100001317983 */ /* 0x000ee20000300800 */
[----:B------:R-:W-:-:S03]  /*4c150*/  IMAD.X R45, R45, 0x1, R2, P5 ;  /* 0x000000012d2d7824 */ /* 0x000fc600028e0602 */
[----:B------:R-:W-:Y:S04]  /*4c160*/  STL [R1+0x1f38], R42 ;  /* 0x001f382a01007387 */ /* 0x000fe80000100800 */
[----:B------:R-:W3:Y:S01]  /*4c170*/  LDL.LU R50, [R1+0x1f34] ;  /* 0x001f340001327983 */ /* 0x000ee20000300800 */
[----:B------:R-:W-:-:S03]  /*4c180*/  IADD3 R47, P5, PT, R47, R58, RZ ;  /* 0x0000003a2f2f7210 */ /* 0x000fc60007fbe0ff */
[----:B------:R-:W-:Y:S04]  /*4c190*/  STL [R1+0x1f5c], R45 ;  /* 0x001f5c2d01007387 */ /* 0x000fe80000100800 */
[----:B------:R-:W3:Y:S04]  /*4c1a0*/  LDL.LU R51, [R1+0x1f08] ;  /* 0x001f080001337983 */ /* 0x000ee80000300800 */
[----:B------:R0:W-:Y:S04]  /*4c1b0*/  STL [R1+0x1f30], R47 ;  /* 0x001f302f01007387 */ /* 0x0001e80000100800 */
[----:B------:R-:W3:Y:S04]  /*4c1c0*/  LDL.LU R56, [R1+0x1f2c] ;  /* 0x001f2c0001387983 */ /* 0x000ee80000300800 */
[----:B0-----:R-:W3:Y:S04]  /*4c1d0*/  LDL.LU R47, [R1+0x1f00] ;  /* 0x001f0000012f7983 */ /* 0x001ee80000300800 */
[----:B------:R-:W3:Y:S04]  /*4c1e0*/  LDL.LU R57, [R1+0x1f24] ;  /* 0x001f240001397983 */ /* 0x000ee80000300800 */
[----:B------:R-:W3:Y:S04]  /*4c1f0*/  LDL.LU R59, [R1+0x1ef8] ;  /* 0x001ef800013b7983 */ /* 0x000ee80000300800 */
[----:B------:R-:W3:Y:S01]  /*4c200*/  LDL.LU R30, [R1+0x1f1c] ;  /* 0x001f1c00011e7983 */ /* 0x000ee20000300800 */
[----:B----4-:R-:W-:-:S05]  /*4c210*/  IMAD.X R60, R60, 0x1, R2, P6 ;  /* 0x000000013c3c7824 */ /* 0x010fca00030e0602 */
        /* <DEDUP_REMOVED lines=10> */
[----:B------:R-:W-:-:S05]  /*4c2c0*/  IADD3 R3, P6, PT, R3, R58, RZ ;  /* 0x0000003a03037210 */ /* 0x000fca0007fde0ff */
[----:B------:R0:W-:Y:S04]  /*4c2d0*/  STL [R1+0x1f28], R3 ;  /* 0x001f280301007387 */ /* 0x0001e80000100800 */
[----:B0-----:R-:W4:Y:S01]  /*4c2e0*/  LDL.LU R3, [R1+0x1ef4] ;  /* 0x001ef40001037983 */ /* 0x001f220000300800 */
[--C-:B------:R-:W-:Y:S01]  /*4c2f0*/  IMAD.X R35, R35, 0x1, R2.reuse, P1 ;  /* 0x0000000123237824 */ /* 0x100fe200008e0602 */
[----:B------:R-:W-:Y:S01]  /*4c300*/  IADD3 R38, P1, PT, R38, R58, RZ ;  /* 0x0000003a26267210 */ /* 0x000fe20007f3e0ff */
[----:B------:R-:W-:-:S03]  /*4c310*/  IMAD.X R43, R43, 0x1, R2, P2 ;  /* 0x000000012b2b7824 */ /* 0x000fc600010e0602 */
[----:B------:R0:W-:Y:S04]  /*4c320*/  STL [R1+0x1f4c], R35 ;  /* 0x001f4c2301007387 */ /* 0x0001e80000100800 */
[----:B------:R1:W-:Y:S04]  /*4c330*/  STL [R1+0x1f20], R38 ;  /* 0x001f202601007387 */ /* 0x0003e80000100800 */
[----:B------:R-:W4:Y:S04]  /*4c340*/  LDL.LU R55, [R1+0x1ec8] ;  /* 0x001ec80001377983 */ /* 0x000f280000300800 */
[----:B------:R1:W-:Y:S04]  /*4c350*/  STL [R1+0x1f44], R43 ;  /* 0x001f442b01007387 */ /* 0x0003e80000100800 */
[----:B0-----:R-:W4:Y:S01]  /*4c360*/  LDL.LU R35, [R1+0x1eec] ;  /* 0x001eec0001237983 */ /* 0x001f220000300800 */
[----:B--2---:R-:W-:-:S05]  /*4c370*/  IADD3 R44, P2, PT, R44, R58, RZ ;  /* 0x0000003a2c2c7210 */ /* 0x004fca0007f5e0ff */
[----:B------:R0:W-:Y:S04]  /*4c380*/  STL [R1+0x1f18], R44 ;  /* 0x001f182c01007387 */ /* 0x0001e80000100800 */
[----:B-1----:R-:W2:Y:S01]  /*4c390*/  LDL.LU R38, [R1+0x1ec0] ;  /* 0x001ec00001267983 */ /* 0x002ea20000300800 */
[----:B---3--:R-:W-:-:S05]  /*4c3a0*/  IMAD.X R46, R46, 0x1, R2, P3 ;  /* 0x000000012e2e7824 */ /* 0x008fca00018e0602 */
[----:B------:R1:W-:Y:S04]  /*4c3b0*/  STL [R1+0x1f3c], R46 ;  /* 0x001f3c2e01007387 */ /* 0x0003e80000100800 */
[----:B------:R-:W3:Y:S04]  /*4c3c0*/  LDL.LU R43, [R1+0x1ee4] ;  /* 0x001ee400012b7983 */ /* 0x000ee80000300800 */
[----:B0-----:R-:W3:Y:S01]  /*4c3d0*/  LDL.LU R44, [R1+0x1eb8] ;  /* 0x001eb800012c7983 */ /* 0x001ee20000300800 */
[----:B------:R-:W-:Y:S01]  /*4c3e0*/  IADD3 R49, P3, PT, R49, R58, RZ ;  /* 0x0000003a31317210 */ /* 0x000fe20007f7e0ff */
[----:B------:R-:W-:-:S02]  /*4c3f0*/  IMAD.X R50, R50, 0x1, R2, P4 ;  /* 0x0000000132327824 */ /* 0x000fc400020e0602 */
[----:B-1----:R-:W3:Y:S01]  /*4c400*/  LDL.LU R46, [R1+0x1edc] ;  /* 0x001edc00012e7983 */ /* 0x002ee20000300800 */
[--C-:B------:R-:W-:Y:S01]  /*4c410*/  IMAD.X R56, R56, 0x1, R2.reuse, P5 ;  /* 0x0000000138387824 */ /* 0x100fe200028e0602 */
[-C--:B------:R-:W-:Y:S02]  /*4c420*/  IADD3 R51, P4, PT, R51, R58.reuse, RZ ;  /* 0x0000003a33337210 */ /* 0x080fe40007f9e0ff */
[----:B------:R-:W-:Y:S04]  /*4c430*/  STL [R1+0x1f10], R49 ;  /* 0x001f103101007387 */ /* 0x000fe80000100800 */
[----:B------:R-:W-:Y:S01]  /*4c440*/  STL [R1+0x1f34], R50 ;  /* 0x001f343201007387 */ /* 0x000fe20000100800 */
[-C--:B------:R-:W-:Y:S01]  /*4c450*/  IADD3 R47, P5, PT, R47, R58.reuse, RZ ;  /* 0x0000003a2f2f7210 */ /* 0x080fe20007fbe0ff */
[----:B------:R-:W-:Y:S01]  /*4c460*/  IMAD.X R57, R57, 0x1, R2, P6 ;  /* 0x0000000139397824 */ /* 0x000fe200030e0602 */
[----:B------:R-:W-:-:S03]  /*4c470*/  IADD3 R59, P6, PT, R59, R58, RZ ;  /* 0x0000003a3b3b7210 */ /* 0x000fc60007fde0ff */
[----:B------:R0:W-:Y:S04]  /*4c480*/  STL [R1+0x1f00], R47 ;  /* 0x001f002f01007387 */ /* 0x0001e80000100800 */
[----:B------:R-:W-:Y:S01]  /*4c490*/  STL [R1+0x1f08], R51 ;  /* 0x001f083301007387 */ /* 0x000fe20000100800 */
[----:B------:R-:W-:-:S03]  /*4c4a0*/  IMAD.X R30, R30, 0x1, R2, P1 ;  /* 0x000000011e1e7824 */ /* 0x000fc600008e0602 */
[----:B0-----:R-:W3:Y:S04]  /*4c4b0*/  LDL.LU R47, [R1+0x1eb0] ;  /* 0x001eb000012f7983 */ /* 0x001ee80000300800 */
[----:B------:R-:W-:Y:S04]  /*4c4c0*/  STL [R1+0x1f2c], R56 ;  /* 0x001f2c3801007387 */ /* 0x000fe80000100800 */
[----:B------:R-:W-:Y:S04]  /*4c4d0*/  STL [R1+0x1f24], R57 ;  /* 0x001f243901007387 */ /* 0x000fe80000100800 */
[----:B------:R-:W-:Y:S04]  /*4c4e0*/  STL [R1+0x1ef8], R59 ;  /* 0x001ef83b01007387 */ /* 0x000fe80000100800 */
[----:B------:R-:W-:Y:S01]  /*4c4f0*/  STL [R1+0x1f1c], R30 ;  /* 0x001f1c1e01007387 */ /* 0x000fe20000100800 */
[-C--:B----4-:R-:W-:Y:S01]  /*4c500*/  IADD3 R31, P1, PT, R31, R58.reuse, RZ ;  /* 0x0000003a1f1f7210 */ /* 0x090fe20007f3e0ff */
        /* <DEDUP_REMOVED lines=15> */
[----:B0-----:R-:W4:Y:S04]  /*4c600*/  LDL.LU R60, [R1+0x1ed4] ;  /* 0x001ed400013c7983 */ /* 0x001f280000300800 */
[----:B------:R0:W-:Y:S04]  /*4c610*/  STL [R1+0x1ed8], R42 ;  /* 0x001ed82a01007387 */ /* 0x0001e80000100800 */
[----:B------:R-:W4:Y:S04]  /*4c620*/  LDL.LU R34, [R1+0x1ea8] ;  /* 0x001ea80001227983 */ /* 0x000f280000300800 */
[----:B-1----:R-:W4:Y:S04]  /*4c630*/  LDL.LU R39, [R1+0x1ecc] ;  /* 0x001ecc0001277983 */ /* 0x002f280000300800 */
[----:B------:R1:W-:Y:S04]  /*4c640*/  STL [R1+0x1ed0], R45 ;  /* 0x001ed02d01007387 */ /* 0x0003e80000100800 */
[----:B0-----:R-:W4:Y:S01]  /*4c650*/  LDL.LU R42, [R1+0x1ea0] ;  /* 0x001ea000012a7983 */ /* 0x001f220000300800 */
[----:B------:R-:W-:-:S05]  /*4c660*/  IMAD.X R3, R3, 0x1, R2, P6 ;  /* 0x0000000103037824 */ /* 0x000fca00030e0602 */
[----:B------:R0:W-:Y:S04]  /*4c670*/  STL [R1+0x1ef4], R3 ;  /* 0x001ef40301007387 */ /* 0x0001e80000100800 */
[----:B-1----:R-:W4:Y:S04]  /*4c680*/  LDL.LU R45, [R1+0x1ec4] ;  /* 0x001ec400012d7983 */ /* 0x002f280000300800 */
[----:B0-----:R-:W4:Y:S01]  /*4c690*/  LDL.LU R3, [R1+0x1e98] ;  /* 0x001e980001037983 */ /* 0x001f220000300800 */
[----:B------:R-:W-:Y:S01]  /*4c6a0*/  IADD3 R55, P6, PT, R55, R58, RZ ;  /* 0x0000003a37377210 */ /* 0x000fe20007fde0ff */
[----:B------:R-:W-:-:S04]  /*4c6b0*/  IMAD.X R35, R35, 0x1, R2, P1 ;  /* 0x0000000123237824 */ /* 0x000fc800008e0602 */
[----:B------:R-:W-:Y:S04]  /*4c6c0*/  STL [R1+0x1ec8], R55 ;  /* 0x001ec83701007387 */ /* 0x000fe80000100800 */
[----:B------:R-:W-:Y:S01]  /*4c6d0*/  STL [R1+0x1eec], R35 ;  /* 0x001eec2301007387 */ /* 0x000fe20000100800 */
[-C--:B--2---:R-:W-:Y:S01]  /*4c6e0*/  IADD3 R38, P1, PT, R38, R58.reuse, RZ ;  /* 0x0000003a26267210 */ /* 0x084fe20007f3e0ff */
[----:B---3--:R-:W-:Y:S01]  /*4c6f0*/  IMAD.X R43, R43, 0x1, R2, P2 ;  /* 0x000000012b2b7824 */ /* 0x008fe200010e0602 */
[----:B------:R-:W-:-:S03]  /*4c700*/  IADD3 R44, P2, PT, R44, R58, RZ ;  /* 0x0000003a2c2c7210 */ /* 0x000fc60007f5e0ff */
[----:B------:R-:W-:Y:S04]  /*4c710*/  STL [R1+0x1ec0], R38 ;  /* 0x001ec02601007387 */ /* 0x000fe80000100800 */
[----:B------:R-:W2:Y:S04]  /*4c720*/  LDL.LU R49, [R1+0x1ebc] ;  /* 0x001ebc0001317983 */ /* 0x000ea80000300800 */
[----:B------:R-:W-:Y:S04]  /*4c730*/  STL [R1+0x1ee4], R43 ;  /* 0x001ee42b01007387 */ /* 0x000fe80000100800 */
[----:B------:R-:W3:Y:S04]  /*4c740*/  LDL.LU R50, [R1+0x1e90] ;  /* 0x001e900001327983 */ /* 0x000ee80000300800 */
[----:B------:R-:W-:Y:S04]  /*4c750*/  STL [R1+0x1eb8], R44 ;  /* 0x001eb82c01007387 */ /* 0x000fe80000100800 */
[----:B------:R-:W3:Y:S01]  /*4c760*/  LDL.LU R51, [R1+0x1eb4] ;  /* 0x001eb40001337983 */ /* 0x000ee20000300800 */
[----:B------:R-:W-:-:S05]  /*4c770*/  IMAD.X R46, R46, 0x1, R2, P3 ;  /* 0x000000012e2e7824 */ /* 0x000fca00018e0602 */
[----:B------:R0:W-:Y:S04]  /*4c780*/  STL [R1+0x1edc], R46 ;  /* 0x001edc2e01007387 */ /* 0x0001e80000100800 */
[----:B------:R-:W3:Y:S04]  /*4c790*/  LDL.LU R56, [R1+0x1e88] ;  /* 0x001e880001387983 */ /* 0x000ee80000300800 */
[----:B0-----:R-:W3:Y:S04]  /*4c7a0*/  LDL.LU R46, [R1+0x1eac] ;  /* 0x001eac00012e7983 */ /* 0x001ee80000300800 */
[----:B------:R-:W3:Y:S04]  /*4c7b0*/  LDL.LU R57, [R1+0x1e80] ;  /* 0x001e800001397983 */ /* 0x000ee80000300800 */
[----:B------:R-:W3:Y:S04]  /*4c7c0*/  LDL.LU R59, [R1+0x1ea4] ;  /* 0x001ea400013b7983 */ /* 0x000ee80000300800 */
[----:B------:R-:W3:Y:S01]  /*4c7d0*/  LDL.LU R30, [R1+0x1e78] ;  /* 0x001e7800011e7983 */ /* 0x000ee20000300800 */
[----:B------:R-:W-:-:S05]  /*4c7e0*/  IADD3 R47, P3, PT, R47, R58, RZ ;  /* 0x0000003a2f2f7210 */ /* 0x000fca0007f7e0ff */
        /* <DEDUP_REMOVED lines=11> */
[----:B------:R-:W-:Y:S01]  /*4c8a0*/  IADD3 R34, P4, PT, R34, R58, RZ ;  /* 0x0000003a22227210 */ /* 0x000fe20007f9e0ff */
[----:B------:R-:W-:-:S03]  /*4c8b0*/  IMAD.X R39, R39, 0x1, R2, P5 ;  /* 0x0000000127277824 */ /* 0x000fc600028e0602 */
[----:B------:R0:W-:Y:S01]  /*4c8c0*/  STL [R1+0x1ed4], R60 ;  /* 0x001ed43c01007387 */ /* 0x0001e20000100800 */
[----:B------:R-:W-:-:S03]  /*4c8d0*/  IADD3 R42, P5, PT, R42, R58, RZ ;  /* 0x0000003a2a2a7210 */ /* 0x000fc60007fbe0ff */
[----:B0-----:R-:W4:Y:S04]  /*4c8e0*/  LDL.LU R60, [R1+0x1e50] ;  /* 0x001e5000013c7983 */ /* 0x001f280000300800 */
[----:B------:R0:W-:Y:S04]  /*4c8f0*/  STL [R1+0x1ea8], R34 ;  /* 0x001ea82201007387 */ /* 0x0001e80000100800 */
[----:B------:R1:W-:Y:S01]  /*4c900*/  STL [R1+0x1ecc], R39 ;  /* 0x001ecc2701007387 */ /* 0x0003e20000100800 */
[----:B------:R-:W-:-:S03]  /*4c910*/  IMAD.X R45, R45, 0x1, R2, P6 ;  /* 0x000000012d2d7824 */ /* 0x000fc600030e0602 */
[----:B------:R-:W4:Y:S04]  /*4c920*/  LDL.LU R55, [R1+0x1e74] ;  /* 0x001e740001377983 */ /* 0x000f280000300800 */
[----:B------:R1:W-:Y:S04]  /*4c930*/  STL [R1+0x1ea0], R42 ;  /* 0x001ea02a01007387 */ /* 0x0003e80000100800 */
[----:B0-----:R-:W4:Y:S01]  /*4c940*/  LDL.LU R34, [R1+0x1e48] ;  /* 0x001e480001227983 */ /* 0x001f220000300800 */
[----:B------:R-:W-:-:S03]  /*4c950*/  IADD3 R3, P6, PT, R3, R58, RZ ;  /* 0x0000003a03037210 */ /* 0x000fc60007fde0ff */
[----:B------:R0:W-:Y:S04]  /*4c960*/  STL [R1+0x1ec4], R45 ;  /* 0x001ec42d01007387 */ /* 0x0001e80000100800 */
[----:B-1----:R-:W4:Y:S04]  /*4c970*/  LDL.LU R39, [R1+0x1e6c] ;  /* 0x001e6c0001277983 */ /* 0x002f280000300800 */
[----:B------:R1:W-:Y:S04]  /*4c980*/  STL [R1+0x1e98], R3 ;  /* 0x001e980301007387 */ /* 0x0003e80000100800 */
[----:B------:R-:W4:Y:S04]  /*4c990*/  LDL.LU R42, [R1+0x1e40] ;  /* 0x001e4000012a7983 */ /* 0x000f280000300800 */
[----:B0-----:R-:W4:Y:S04]  /*4c9a0*/  LDL.LU R45, [R1+0x1e64] ;  /* 0x001e6400012d7983 */ /* 0x001f280000300800 */
[----:B-1----:R-:W4:Y:S01]  /*4c9b0*/  LDL.LU R3, [R1+0x1e38] ;  /* 0x001e380001037983 */ /* 0x002f220000300800 */
[--C-:B--2---:R-:W-:Y:S01]  /*4c9c0*/  IMAD.X R49, R49, 0x1, R2.reuse, P1 ;  /* 0x0000000131317824 */ /* 0x104fe200008e0602 */
[----:B---3--:R-:W-:Y:S01]  /*4c9d0*/  IADD3 R50, P1, PT, R50, R58, RZ ;  /* 0x0000003a32327210 */ /* 0x008fe20007f3e0ff */
        /* <DEDUP_REMOVED lines=10> */
[----:B0-----:R-:W2:Y:S04]  /*4ca80*/  LDL.LU R46, [R1+0x1e5c] ;  /* 0x001e5c00012e7983 */ /* 0x001ea80000300800 */
[----:B------:R-:W-:Y:S01]  /*4ca90*/  STL [R1+0x1e88], R56 ;  /* 0x001e883801007387 */ /* 0x000fe20000100800 */
[----:B------:R-:W-:-:S03]  /*4caa0*/  IMAD.X R31, R31, 0x1, R2, P5 ;  /* 0x000000011f1f7824 */ /* 0x000fc600028e0602 */
[----:B------:R-:W-:Y:S01]  /*4cab0*/  STL [R1+0x1e80], R57 ;  /* 0x001e803901007387 */ /* 0x000fe20000100800 */
[-C--:B------:R-:W-:Y:S01]  /*4cac0*/  IADD3 R22, P5, PT, R22, R58.reuse, RZ ;  /* 0x0000003a16167210 */ /* 0x080fe20007fbe0ff */
[----:B------:R-:W-:Y:S02]  /*4cad0*/  IMAD.X R23, R23, 0x1, R2, P6 ;  /* 0x0000000117177824 */ /* 0x000fe400030e0602 */
        /* <DEDUP_REMOVED lines=25> */
[----:B------:R-:W-:-:S03]  /*4cc70*/  IADD3 R34, P4, PT, R34, R58, RZ ;  /* 0x0000003a22227210 */ /* 0x000fc60007f9e0ff */
[----:B0-----:R-:W4:Y:S01]  /*4cc80*/  LDL.LU R60, [R1+0x1e44] ;  /* 0x001e4400013c7983 */ /* 0x001f220000300800 */
[----:B------:R-:W-:-:S03]  /*4cc90*/  IMAD.X R39, R39, 0x1, R2, P5 ;  /* 0x0000000127277824 */ /* 0x000fc600028e0602 */
[----:B------:R-:W-:Y:S04]  /*4cca0*/  STL [R1+0x1e74], R55 ;  /* 0x001e743701007387 */ /* 0x000fe80000100800 */
[----:B------:R-:W-:Y:S01]  /*4ccb0*/  STL [R1+0x1e48], R34 ;  /* 0x001e482201007387 */ /* 0x000fe20000100800 */
[----:B------:R-:W-:-:S03]  /*4ccc0*/  IADD3 R42, P5, PT, R42, R58, RZ ;  /* 0x0000003a2a2a7210 */ /* 0x000fc60007fbe0ff */
[----:B------:R-:W-:Y:S04]  /*4ccd0*/  STL [R1+0x1e6c], R39 ;  /* 0x001e6c2701007387 */ /* 0x000fe80000100800 */
[----:B------:R-:W4:Y:S01]  /*4cce0*/  LDL.LU R49, [R1+0x1e18] ;  /* 0x001e180001317983 */ /* 0x000f220000300800 */
[----:B------:R-:W-:-:S03]  /*4ccf0*/  IMAD.X R45, R45, 0x1, R2, P6 ;  /* 0x000000012d2d7824 */ /* 0x000fc600030e0602 */
[----:B------:R-:W-:Y:S04]  /*4cd00*/  STL [R1+0x1e40], R42 ;  /* 0x001e402a01007387 */ /* 0x000fe80000100800 */
[----:B------:R-:W4:Y:S01]  /*4cd10*/  LDL.LU R50, [R1+0x1e3c] ;  /* 0x001e3c0001327983 */ /* 0x000f220000300800 */
[----:B------:R-:W-:-:S03]  /*4cd20*/  IADD3 R3, P6, PT, R3, R58, RZ ;  /* 0x0000003a03037210 */ /* 0x000fc60007fde0ff */
        /* <DEDUP_REMOVED lines=18> */
[----:B0-----:R-:W2:Y:S01]  /*4ce50*/  LDL.LU R46, [R1+0x1dd8] ;  /* 0x001dd800012e7983 */ /* 0x001ea20000300800 */
        /* <DEDUP_REMOVED lines=20> */
[----:B-1----:R-:W4:Y:S04]  /*4cfa0*/  LDL.LU R60, [R1+0x1de4] ;  /* 0x001de400013c7983 */ /* 0x002f280000300800 */
[----:B------:R-:W-:Y:S01]  /*4cfb0*/  STL [R1+0x1e18], R49 ;  /* 0x001e183101007387 */ /* 0x000fe20000100800 */
[-C--:B------:R-:W-:Y:S01]  /*4cfc0*/  IADD3 R51, P5, PT, R51, R58.reuse, RZ ;  /* 0x0000003a33337210 */ /* 0x080fe20007fbe0ff */
[----:B------:R-:W-:Y:S02]  /*4cfd0*/  IMAD.X R56, R56, 0x1, R2, P6 ;  /* 0x0000000138387824 */ /* 0x000fe400030e0602 */
        /* <DEDUP_REMOVED lines=32> */
[----:B------:R1:W-:Y:S04]  /*4d1e0*/  STL [R1+0x1dd8], R46 ;  /* 0x001dd82e01007387 */ /* 0x0003e80000100800 */
[----:B0-----:R-:W2:Y:S01]  /*4d1f0*/  LDL.LU R42, [R1+0x1da8] ;  /* 0x001da800012a7983 */ /* 0x001ea20000300800 */
[----:B---3--:R-:W-:Y:S01]  /*4d200*/  IMAD.X R47, R47, 0x1, R2, P1 ;  /* 0x000000012f2f7824 */ /* 0x008fe200008e0602 */
[----:B------:R-:W-:-:S04]  /*4d210*/  IADD3 R55, P1, PT, R55, R58, RZ ;  /* 0x0000003a37377210 */ /* 0x000fc80007f3e0ff */
        /* <DEDUP_REMOVED lines=37> */
[----:B------:R-:W-:-:S03]  /*4d470*/  IADD3 R42, P6, PT, R42, R58, RZ ;  /* 0x0000003a2a2a7210 */ /* 0x000fc60007fde0ff */
[----:B0-----:R-:W2:Y:S04]  /*4d480*/  LDL.LU R45, [R1+0x1d58] ;  /* 0x001d5800012d7983 */ /* 0x001ea80000300800 */
[----:B------:R0:W-:Y:S04]  /*4d490*/  STL [R1+0x1db0], R34 ;  /* 0x001db02201007387 */ /* 0x0001e80000100800 */
[----:B------:R1:W-:Y:S01]  /*4d4a0*/  STL [R1+0x1dd4], R39 ;  /* 0x001dd42701007387 */ /* 0x0003e20000100800 */
[----:B---3--:R-:W-:-:S03]  /*4d4b0*/  IMAD.X R46, R46, 0x1, R2, P1 ;  /* 0x000000012e2e7824 */ /* 0x008fc600008e0602 */
[----:B------:R-:W3:Y:S04]  /*4d4c0*/  LDL.LU R55, [R1+0x1d7c] ;  /* 0x001d7c0001377983 */ /* 0x000ee80000300800 */
[----:B------:R1:W-:Y:S04]  /*4d4d0*/  STL [R1+0x1da8], R42 ;  /* 0x001da82a01007387 */ /* 0x0003e80000100800 */
[----:B0-----:R-:W3:Y:S01]  /*4d4e0*/  LDL.LU R34, [R1+0x1d50] ;  /* 0x001d500001227983 */ /* 0x001ee20000300800 */
[----:B------:R-:W-:-:S03]  /*4d4f0*/  IADD3 R47, P1, PT, R47, R58, RZ ;  /* 0x0000003a2f2f7210 */ /* 0x000fc60007f3e0ff */
        /* <DEDUP_REMOVED lines=19> */
[----:B------:R-:W-:Y:S04]  /*4d630*/  STL [R1+0x1d90], R56 ;  /* 0x001d903801007387 */ /* 0x000fe80000100800 */
[----:B------:R-:W-:Y:S04]  /*4d640*/  STL [R1+0x1d88], R57 ;  /* 0x001d883901007387 */ /* 0x000fe80000100800 */
[----:B------:R-:W-:Y:S04]  /*4d650*/  STL [R1+0x1dac], R59 ;  /* 0x001dac3b01007387 */ /* 0x000fe80000100800 */
[----:B------:R-:W-:Y:S01]  /*4d660*/  STL [R1+0x1d80], R30 ;  /* 0x001d801e01007387 */ /* 0x000fe20000100800 */
[--C-:B------:R-:W-:Y:S01]  /*4d670*/  IMAD.X R31, R31, 0x1, R2.reuse, P6 ;  /* 0x000000011f1f7824 */ /* 0x100fe200030e0602 */
[-C--:B------:R-:W-:Y:S01]  /*4d680*/  IADD3 R22, P6, PT, R22, R58.reuse, RZ ;  /* 0x0000003a16167210 */ /* 0x080fe20007fde0ff */
[--C-:B------:R-:W-:Y:S01]  /*4d690*/  IMAD.X R23, R23, 0x1, R2.reuse, P1 ;  /* 0x0000000117177824 */ /* 0x100fe200008e0602 */
[----:B------:R-:W-:Y:S01]  /*4d6a0*/  IADD3 R54, P1, PT, R54, R58, RZ ;  /* 0x0000003a36367210 */ /* 0x000fe20007f3e0ff */
[--C-:B------:R-:W-:Y:S01]  /*4d6b0*/  IMAD.X R35, R35, 0x1, R2.reuse, P2 ;  /* 0x0000000123237824 */ /* 0x100fe200010e0602 */
[----:B------:R-:W-:Y:S01]  /*4d6c0*/  STL [R1+0x1da4], R31 ;  /* 0x001da41f01007387 */ /* 0x000fe20000100800 */
[----:B------:R-:W-:-:S03]  /*4d6d0*/  IMAD.X R43, R43, 0x1, R2, P3 ;  /* 0x000000012b2b7824 */ /* 0x000fc600018e0602 */
[----:B------:R-:W-:Y:S01]  /*4d6e0*/  STL [R1+0x1d78], R22 ;  /* 0x001d781601007387 */ /* 0x000fe20000100800 */
[-C--:B------:R-:W-:Y:S02]  /*4d6f0*/  IADD3 R38, P2, PT, R38, R58.reuse, RZ ;  /* 0x0000003a26267210 */ /* 0x080fe40007f5e0ff */
[----:B------:R-:W-:Y:S01]  /*4d700*/  IADD3 R3, P3, PT, R3, R58, RZ ;  /* 0x0000003a03037210 */ /* 0x000fe20007f7e0ff */
        /* <DEDUP_REMOVED lines=16> */
[----:B------:R-:W-:-:S03]  /*4d810*/  IADD3 R34, P5, PT, R34, R58, RZ ;  /* 0x0000003a22227210 */ /* 0x000fc60007fbe0ff */
[----:B0-----:R-:W3:Y:S01]  /*4d820*/  LDL.LU R45, [R1+0x1d4c] ;  /* 0x001d4c00012d7983 */ /* 0x001ee20000300800 */
[----:B------:R-:W-:-:S03]  /*4d830*/  IMAD.X R39, R39, 0x1, R2, P6 ;  /* 0x0000000127277824 */ /* 0x000fc600030e0602 */
[----:B------:R-:W-:Y:S04]  /*4d840*/  STL [R1+0x1d7c], R55 ;  /* 0x001d7c3701007387 */ /* 0x000fe80000100800 */
[----:B------:R-:W-:Y:S01]  /*4d850*/  STL [R1+0x1d50], R34 ;  /* 0x001d502201007387 */ /* 0x000fe20000100800 */
[----:B------:R-:W-:-:S03]  /*4d860*/  IADD3 R42, P6, PT, R42, R58, RZ ;  /* 0x0000003a2a2a7210 */ /* 0x000fc60007fde0ff */
[----:B------:R-:W-:Y:S04]  /*4d870*/  STL [R1+0x1d74], R39 ;  /* 0x001d742701007387 */ /* 0x000fe80000100800 */
[----:B------:R-:W3:Y:S01]  /*4d880*/  LDL.LU R49, [R1+0x1d20] ;  /* 0x001d200001317983 */ /* 0x000ee20000300800 */
[----:B------:R-:W-:-:S03]  /*4d890*/  IMAD.X R46, R46, 0x1, R2, P1 ;  /* 0x000000012e2e7824 */ /* 0x000fc600008e0602 */
[----:B------:R-:W-:Y:S04]  /*4d8a0*/  STL [R1+0x1d48], R42 ;  /* 0x001d482a01007387 */ /* 0x000fe80000100800 */
[----:B------:R-:W3:Y:S01]  /*4d8b0*/  LDL.LU R50, [R1+0x1d44] ;  /* 0x001d440001327983 */ /* 0x000ee20000300800 */
[----:B------:R-:W-:-:S03]  /*4d8c0*/  IADD3 R47, P1, PT, R47, R58, RZ ;  /* 0x0000003a2f2f7210 */ /* 0x000fc60007f3e0ff */
[----:B------:R0:W-:Y:S04]  /*4d8d0*/  STL [R1+0x1d6c], R46 ;  /* 0x001d6c2e01007387 */ /* 0x0001e80000100800 */
[----:B------:R-:W3:Y:S04]  /*4d8e0*/  LDL.LU R51, [R1+0x1d18] ;  /* 0x001d180001337983 */ /* 0x000ee80000300800 */
[----:B------:R-:W-:Y:S04]  /*4d8f0*/  STL [R1+0x1d40], R47 ;  /* 0x001d402f01007387 */ /* 0x000fe80000100800 */
        /* <DEDUP_REMOVED lines=36> */
[----:B-1----:R-:W3:Y:S04]  /*4db40*/  LDL.LU R45, [R1+0x1cec] ;  /* 0x001cec00012d7983 */ /* 0x002ee80000300800 */
[----:B------:R-:W-:Y:S01]  /*4db50*/  STL [R1+0x1d20], R49 ;  /* 0x001d203101007387 */ /* 0x000fe20000100800 */
[-C--:B------:R-:W-:Y:S01]  /*4db60*/  IADD3 R51, P6, PT, R51, R58.reuse, RZ ;  /* 0x0000003a33337210 */ /* 0x080fe20007fde0ff */
[--C-:B------:R-:W-:Y:S02]  /*4db70*/  IMAD.X R56, R56, 0x1, R2.reuse, P1 ;  /* 0x0000000138387824 */ /* 0x100fe400008e0602 */
        /* <DEDUP_REMOVED lines=75> */
[----:B------:R-:W-:Y:S04]  /*4e030*/  STL [R1+0x1cb8], R50 ;  /* 0x001cb83201007387 */ /* 0x000fe80000100800 */
[----:B------:R0:W-:Y:S01]  /*4e040*/  STL [R1+0x1cdc], R39 ;  /* 0x001cdc2701007387 */ /* 0x0001e20000100800 */
[----:B------:R-:W-:-:S03]  /*4e050*/  IMAD.X R47, R47, 0x1, R2, P2 ;  /* 0x000000012f2f7824 */ /* 0x000fc600010e0602 */
[----:B0-----:R-:W4:Y:S04]  /*4e060*/  LDL.LU R39, [R1+0x1c84] ;  /* 0x001c840001277983 */ /* 0x001f280000300800 */
[----:B------:R-:W-:Y:S01]  /*4e070*/  STL [R1+0x1cb0], R42 ;  /* 0x001cb02a01007387 */ /* 0x000fe20000100800 */
[----:B------:R-:W-:-:S05]  /*4e080*/  IADD3 R3, P2, PT, R3, R58, RZ ;  /* 0x0000003a03037210 */ /* 0x000fca0007f5e0ff */
[----:B------:R0:W-:Y:S04]  /*4e090*/  STL [R1+0x1ca8], R3 ;  /* 0x001ca80301007387 */ /* 0x0001e80000100800 */
[----:B------:R1:W-:Y:S04]  /*4e0a0*/  STL [R1+0x1cd4], R47 ;  /* 0x001cd42f01007387 */ /* 0x0003e80000100800 */
[----:B0-----:R-:W4:Y:S04]  /*4e0b0*/  LDL.LU R3, [R1+0x1c58] ;  /* 0x001c580001037983 */ /* 0x001f280000300800 */
[----:B------:R-:W4:Y:S04]  /*4e0c0*/  LDL.LU R42, [R1+0x1c7c] ;  /* 0x001c7c00012a7983 */ /* 0x000f280000300800 */
[----:B-1----:R-:W4:Y:S01]  /*4e0d0*/  LDL.LU R47, [R1+0x1c50] ;  /* 0x001c5000012f7983 */ /* 0x002f220000300800 */
[----:B------:R-:W-:-:S02]  /*4e0e0*/  IMAD.MOV.U32 R14, RZ, RZ, R48 ;  /* 0x000000ffff0e7224 */ /* 0x000fc400078e0030 */
[----:B------:R-:W-:Y:S02]  /*4e0f0*/  IMAD.MOV.U32 R48, RZ, RZ, R4 ;  /* 0x000000ffff307224 */ /* 0x000fe400078e0004 */
[----:B------:R-:W-:Y:S02]  /*4e100*/  IMAD.MOV.U32 R49, RZ, RZ, R10 ;  /* 0x000000ffff317224 */ /* 0x000fe400078e000a */
[----:B------:R-:W-:-:S03]  /*4e110*/  IMAD.MOV.U32 R10, RZ, RZ, R7 ;  /* 0x000000ffff0a7224 */ /* 0x000fc600078e0007 */
[----:B------:R-:W-:Y:S04]  /*4e120*/  STL.64 [R1+0x558], R48 ;  /* 0x0005583001007387 */ /* 0x000fe80000100a00 */
[----:B------:R-:W-:Y:S01]  /*4e130*/  STL.64 [R1+0x550], R10 ;  /* 0x0005500a01007387 */ /* 0x000fe20000100a00 */
        /* <DEDUP_REMOVED lines=16> */
[----:B------:R-:W-:Y:S01]  /*4e240*/  IMAD.X R55, R55, 0x1, R2, P2 ;  /* 0x0000000137377824 */ /* 0x000fe200010e0602 */
[-C--:B------:R-:W-:Y:S02]  /*4e250*/  IADD3 R54, P1, PT, R54, R58.reuse, RZ ;  /* 0x0000003a36367210 */ /* 0x080fe40007f3e0ff */
[----:B------:R-:W-:Y:S01]  /*4e260*/  STL [R1+0x1cb4], R31 ;  /* 0x001cb41f01007387 */ /* 0x000fe20000100800 */
[----:B------:R-:W-:-:S03]  /*4e270*/  IADD3 R34, P2, PT, R34, R58, RZ ;  /* 0x0000003a22227210 */ /* 0x000fc60007f5e0ff */
[----:B------:R-:W-:Y:S01]  /*4e280*/  STL [R1+0x1c88], R22 ;  /* 0x001c881601007387 */ /* 0x000fe20000100800 */
[--C-:B------:R-:W-:Y:S02]  /*4e290*/  IMAD.X R35, R35, 0x1, R2.reuse, P3 ;  /* 0x0000000123237824 */ /* 0x100fe400018e0602 */
[--C-:B------:R-:W-:Y:S01]  /*4e2a0*/  IMAD.X R43, R43, 0x1, R2.reuse, P4 ;  /* 0x000000012b2b7824 */ /* 0x100fe200020e0602 */
[----:B------:R-:W-:Y:S04]  /*4e2b0*/  STL [R1+0x1cac], R23 ;  /* 0x001cac1701007387 */ /* 0x000fe80000100800 */
[----:B------:R-:W-:Y:S01]  /*4e2c0*/  STL [R1+0x1c80], R54 ;  /* 0x001c803601007387 */ /* 0x000fe20000100800 */
[-C--:B------:R-:W-:Y:S02]  /*4e2d0*/  IADD3 R46, P4, PT, R46, R58.reuse, RZ ;  /* 0x0000003a2e2e7210 */ /* 0x080fe40007f9e0ff */
[----:B------:R-:W-:Y:S01]  /*4e2e0*/  IADD3 R38, P3, PT, R38, R58, RZ ;  /* 0x0000003a26267210 */ /* 0x000fe20007f7e0ff */
[----:B------:R-:W-:Y:S04]  /*4e2f0*/  STL [R1+0x1ca4], R55 ;  /* 0x001ca43701007387 */ /* 0x000fe80000100800 */
[----:B------:R-:W-:Y:S04]  /*4e300*/  STL [R1+0x1c78], R34 ;  /* 0x001c782201007387 */ /* 0x000fe80000100800 */
[----:B------:R-:W-:Y:S04]  /*4e310*/  STL [R1+0x1c9c], R35 ;  /* 0x001c9c2301007387 */ /* 0x000fe80000100800 */
[----:B------:R0:W-:Y:S04]  /*4e320*/  STL [R1+0x1c68], R46 ;  /* 0x001c682e01007387 */ /* 0x0001e80000100800 */
[----:B------:R-:W-:Y:S01]  /*4e330*/  STL [R1+0x1c70], R38 ;  /* 0x001c702601007387 */ /* 0x000fe20000100800 */
[----:B------:R-:W-:-:S03]  /*4e340*/  IMAD.X R44, R44, 0x1, R2, P5 ;  /* 0x000000012c2c7824 */ /* 0x000fc600028e0602 */
[----:B0-----:R-:W3:Y:S04]  /*4e350*/  LDL.LU R46, [R1+0x1c48] ;  /* 0x001c4800012e7983 */ /* 0x001ee80000300800 */
[----:B------:R0:W-:Y:S04]  /*4e360*/  STL [R1+0x1c94], R43 ;  /* 0x001c942b01007387 */ /* 0x0001e80000100800 */
[----:B------:R-:W3:Y:S04]  /*4e370*/  LDL.LU R48, [R1+0x1c6c] ;  /* 0x001c6c0001307983 */ /* 0x000ee80000300800 */
[----:B------:R-:W3:Y:S04]  /*4e380*/  LDL.LU R49, [R1+0x1c40] ;  /* 0x001c400001317983 */ /* 0x000ee80000300800 */
[----:B------:R1:W-:Y:S04]  /*4e390*/  STL [R1+0x1c8c], R44 ;  /* 0x001c8c2c01007387 */ /* 0x0003e80000100800 */
[----:B0-----:R-:W3:Y:S01]  /*4e3a0*/  LDL.LU R43, [R1+0x1c64] ;  /* 0x001c6400012b7983 */ /* 0x001ee20000300800 */
[----:B----4-:R-:W-:-:S05]  /*4e3b0*/  IADD3 R60, P5, PT, R60, R58, RZ ;  /* 0x0000003a3c3c7210 */ /* 0x010fca0007fbe0ff */
[----:B------:R0:W-:Y:S04]  /*4e3c0*/  STL [R1+0x1c60], R60 ;  /* 0x001c603c01007387 */ /* 0x0001e80000100800 */
[----:B-1----:R-:W4:Y:S01]  /*4e3d0*/  LDL.LU R44, [R1+0x1c38] ;  /* 0x001c3800012c7983 */ /* 0x002f220000300800 */
[----:B------:R-:W-:-:S03]  /*4e3e0*/  IMAD.X R39, R39, 0x1, R2, P6 ;  /* 0x0000000127277824 */ /* 0x000fc600030e0602 */
[----:B0-----:R-:W4:Y:S01]  /*4e3f0*/  LDL.LU R60, [R1+0x1c5c] ;  /* 0x001c5c00013c7983 */ /* 0x001f220000300800 */
[-C--:B------:R-:W-:Y:S01]  /*4e400*/  IADD3 R3, P6, PT, R3, R58.reuse, RZ ;  /* 0x0000003a03037210 */ /* 0x080fe20007fde0ff */
[----:B------:R-:W-:Y:S01]  /*4e410*/  IMAD.X R42, R42, 0x1, R2, P1 ;  /* 0x000000012a2a7824 */ /* 0x000fe200008e0602 */
[----:B------:R-:W-:-:S03]  /*4e420*/  IADD3 R47, P1, PT, R47, R58, RZ ;  /* 0x0000003a2f2f7210 */ /* 0x000fc60007f3e0ff */
[----:B------:R0:W-:Y:S04]  /*4e430*/  STL [R1+0x1c58], R3 ;  /* 0x001c580301007387 */ /* 0x0001e80000100800 */
[----:B0-----:R-:W4:Y:S04]  /*4e440*/  LDL.LU R3, [R1+0x1c30] ;  /* 0x001c300001037983 */ /* 0x001f280000300800 */
[----:B------:R-:W-:Y:S04]  /*4e450*/  STL [R1+0x1c84], R39 ;  /* 0x001c842701007387 */ /* 0x000fe80000100800 */
[----:B------:R-:W4:Y:S04]  /*4e460*/  LDL.LU R50, [R1+0x1c54] ;  /* 0x001c540001327983 */ /* 0x000f280000300800 */
[----:B------:R-:W4:Y:S04]  /*4e470*/  LDL.LU R51, [R1+0x1c28] ;  /* 0x001c280001337983 */ /* 0x000f280000300800 */
[----:B------:R-:W-:Y:S04]  /*4e480*/  STL [R1+0x1c7c], R42 ;  /* 0x001c7c2a01007387 */ /* 0x000fe80000100800 */
[----:B------:R-:W4:Y:S04]  /*4e490*/  LDL.LU R56, [R1+0x1c4c] ;  /* 0x001c4c0001387983 */ /* 0x000f280000300800 */
[----:B------:R0:W-:Y:S04]  /*4e4a0*/  STL [R1+0x1c50], R47 ;  /* 0x001c502f01007387 */ /* 0x0001e80000100800 */
[----:B------:R-:W4:Y:S04]  /*4e4b0*/  LDL.LU R57, [R1+0x1c20] ;  /* 0x001c200001397983 */ /* 0x000f280000300800 */
        /* <DEDUP_REMOVED lines=22> */
[----:B------:R-:W-:Y:S04]  /*4e620*/  STL [R1+0x1c6c], R48 ;  /* 0x001c6c3001007387 */ /* 0x000fe80000100800 */
[----:B------:R-:W-:Y:S04]  /*4e630*/  STL [R1+0x1c40], R49 ;  /* 0x001c403101007387 */ /* 0x000fe80000100800 */
[----:B------:R0:W-:Y:S04]  /*4e640*/  STL [R1+0x1c64], R43 ;  /* 0x001c642b01007387 */ /* 0x0001e80000100800 */
[----:B0-----:R-:W3:Y:S01]  /*4e650*/  LDL.LU R43, [R1+0x1be0] ;  /* 0x001be000012b7983 */ /* 0x001ee20000300800 */
[----:B----4-:R-:W-:Y:S01]  /*4e660*/  IADD3 R44, P4, PT, R44, R58, RZ ;  /* 0x0000003a2c2c7210 */ /* 0x010fe20007f9e0ff */
[----:B------:R-:W-:-:S05]  /*4e670*/  IMAD.X R60, R60, 0x1, R2, P5 ;  /* 0x000000013c3c7824 */ /* 0x000fca00028e0602 */
[----:B------:R0:W-:Y:S04]  /*4e680*/  STL [R1+0x1c5c], R60 ;  /* 0x001c5c3c01007387 */ /* 0x0001e80000100800 */
[----:B------:R1:W-:Y:S04]  /*4e690*/  STL [R1+0x1c38], R44 ;  /* 0x001c382c01007387 */ /* 0x0003e80000100800 */
[----:B0-----:R-:W4:Y:S04]  /*4e6a0*/  LDL.LU R60, [R1+0x1c04] ;  /* 0x001c0400013c7983 */ /* 0x001f280000300800 */
[----:B-1----:R-:W4:Y:S01]  /*4e6b0*/  LDL.LU R44, [R1+0x1bd8] ;  /* 0x001bd800012c7983 */ /* 0x002f220000300800 */
[-C--:B------:R-:W-:Y:S01]  /*4e6c0*/  IADD3 R3, P5, PT, R3, R58.reuse, RZ ;  /* 0x0000003a03037210 */ /* 0x080fe20007fbe0ff */
[----:B------:R-:W-:Y:S01]  /*4e6d0*/  IMAD.X R50, R50, 0x1, R2, P6 ;  /* 0x0000000132327824 */ /* 0x000fe200030e0602 */
[----:B------:R-:W-:-:S03]  /*4e6e0*/  IADD3 R51, P6, PT, R51, R58, RZ ;  /* 0x0000003a33337210 */ /* 0x000fc60007fde0ff */
[----:B------:R0:W-:Y:S01]  /*4e6f0*/  STL [R1+0x1c30], R3 ;  /* 0x001c300301007387 */ /* 0x0001e20000100800 */
[--C-:B------:R-:W-:Y:S02]  /*4e700*/  IMAD.X R56, R56, 0x1, R2.reuse, P1 ;  /* 0x0000000138387824 */ /* 0x100fe400008e0602 */
[----:B------:R-:W-:Y:S01]  /*4e710*/  IMAD.X R59, R59, 0x1, R2, P2 ;  /* 0x000000013b3b7824 */ /* 0x000fe200010e0602 */
[-C--:B------:R-:W-:Y:S01]  /*4e720*/  IADD3 R57, P1, PT, R57, R58.reuse, RZ ;  /* 0x0000003a39397210 */ /* 0x080fe20007f3e0ff */
[----:B0-----:R-:W4:Y:S01]  /*4e730*/  LDL.LU R3, [R1+0x1bfc] ;  /* 0x001bfc0001037983 */ /* 0x001f220000300800 */
[----:B------:R-:W-:-:S03]  /*4e740*/  IADD3 R47, P2, PT, R47, R58, RZ ;  /* 0x0000003a2f2f7210 */ /* 0x000fc60007f5e0ff */
[----:B------:R-:W-:Y:S04]  /*4e750*/  STL [R1+0x1c54], R50 ;  /* 0x001c543201007387 */ /* 0x000fe80000100800 */
[----:B------:R-:W-:Y:S04]  /*4e760*/  STL [R1+0x1c28], R51 ;  /* 0x001c283301007387 */ /* 0x000fe80000100800 */
[----:B------:R-:W-:Y:S04]  /*4e770*/  STL [R1+0x1c4c], R56 ;  /* 0x001c4c3801007387 */ /* 0x000fe80000100800 */
        /* <DEDUP_REMOVED lines=24> */
[----:B------:R-:W-:Y:S01]  /*4e900*/  STL [R1+0x1c1c], R38 ;  /* 0x001c1c2601007387 */ /* 0x000fe20000100800 */
[----:B------:R-:W-:-:S03]  /*4e910*/  IADD3 R42, P2, PT, R42, R58, RZ ;  /* 0x0000003a2a2a7210 */ /* 0x000fc60007f5e0ff */
[----:B0-----:R-:W2:Y:S04]  /*4e920*/  LDL.LU R45, [R1+0x1bf4] ;  /* 0x001bf400012d7983 */ /* 0x001ea80000300800 */
[----:B------:R0:W-:Y:S04]  /*4e930*/  STL [R1+0x1bf0], R39 ;  /* 0x001bf02701007387 */ /* 0x0001e80000100800 */
[----:B------:R-:W2:Y:S04]  /*4e940*/  LDL.LU R48, [R1+0x1bc8] ;  /* 0x001bc80001307983 */ /* 0x000ea80000300800 */
[----:B------:R-:W2:Y:S04]  /*4e950*/  LDL.LU R49, [R1+0x1bec] ;  /* 0x001bec0001317983 */ /* 0x000ea80000300800 */
[----:B------:R1:W-:Y:S04]  /*4e960*/  STL [R1+0x1be8], R42 ;  /* 0x001be82a01007387 */ /* 0x0003e80000100800 */
[----:B0-----:R-:W2:Y:S01]  /*4e970*/  LDL.LU R39, [R1+0x1bc0] ;  /* 0x001bc00001277983 */ /* 0x001ea20000300800 */
[----:B---3--:R-:W-:-:S05]  /*4e980*/  IMAD.X R46, R46, 0x1, R2, P3 ;  /* 0x000000012e2e7824 */ /* 0x008fca00018e0602 */
[----:B------:R0:W-:Y:S04]  /*4e990*/  STL [R1+0x1c0c], R46 ;  /* 0x001c0c2e01007387 */ /* 0x0001e80000100800 */
[----:B-1----:R-:W3:Y:S04]  /*4e9a0*/  LDL.LU R42, [R1+0x1be4] ;  /* 0x001be400012a7983 */ /* 0x002ee80000300800 */
[----:B0-----:R-:W3:Y:S01]  /*4e9b0*/  LDL.LU R46, [R1+0x1bb8] ;  /* 0x001bb800012e7983 */ /* 0x001ee20000300800 */
[-C--:B------:R-:W-:Y:S01]  /*4e9c0*/  IADD3 R43, P3, PT, R43, R58.reuse, RZ ;  /* 0x0000003a2b2b7210 */ /* 0x080fe20007f7e0ff */
[----:B----4-:R-:W-:Y:S01]  /*4e9d0*/  IMAD.X R60, R60, 0x1, R2, P4 ;  /* 0x000000013c3c7824 */ /* 0x010fe200020e0602 */
[----:B------:R-:W-:-:S04]  /*4e9e0*/  IADD3 R44, P4, PT, R44, R58, RZ ;  /* 0x0000003a2c2c7210 */ /* 0x000fc80007f9e0ff */
[----:B------:R0:W-:Y:S04]  /*4e9f0*/  STL [R1+0x1c04], R60 ;  /* 0x001c043c01007387 */ /* 0x0001e80000100800 */
[----:B0-----:R-:W4:Y:S04]  /*4ea00*/  LDL.LU R60, [R1+0x1bdc] ;  /* 0x001bdc00013c7983 */ /* 0x001f280000300800 */
[----:B------:R-:W-:Y:S04]  /*4ea10*/  STL [R1+0x1be0], R43 ;  /* 0x001be02b01007387 */ /* 0x000fe80000100800 */
[----:B------:R-:W4:Y:S04]  /*4ea20*/  LDL.LU R50, [R1+0x1bb0] ;  /* 0x001bb00001327983 */ /* 0x000f280000300800 */
[----:B------:R-:W4:Y:S04]  /*4ea30*/  LDL.LU R51, [R1+0x1bd4] ;  /* 0x001bd40001337983 */ /* 0x000f280000300800 */
[----:B------:R-:W-:Y:S04]  /*4ea40*/  STL [R1+0x1bd8], R44 ;  /* 0x001bd82c01007387 */ /* 0x000fe80000100800 */
[----:B------:R-:W4:Y:S01]  /*4ea50*/  LDL.LU R56, [R1+0x1ba8] ;  /* 0x001ba80001387983 */ /* 0x000f220000300800 */
[----:B------:R-:W-:-:S05]  /*4ea60*/  IMAD.X R3, R3, 0x1, R2, P5 ;  /* 0x0000000103037824 */ /* 0x000fca00028e0602 */
[----:B------:R0:W-:Y:S04]  /*4ea70*/  STL [R1+0x1bfc], R3 ;  /* 0x001bfc0301007387 */ /* 0x0001e80000100800 */
[----:B------:R-:W4:Y:S04]  /*4ea80*/  LDL.LU R57, [R1+0x1bcc] ;  /* 0x001bcc0001397983 */ /* 0x000f280000300800 */
[----:B------:R-:W4:Y:S04]  /*4ea90*/  LDL.LU R59, [R1+0x1ba0] ;  /* 0x001ba000013b7983 */ /* 0x000f280000300800 */
[----:B0-----:R-:W4:Y:S01]  /*4eaa0*/  LDL.LU R3, [R1+0x1bc4] ;  /* 0x001bc40001037983 */ /* 0x001f220000300800 */
[----:B------:R-:W-:-:S03]  /*4eab0*/  IADD3 R47, P5, PT, R47, R58, RZ ;  /* 0x0000003a2f2f7210 */ /* 0x000fc60007fbe0ff */
[----:B------:R-:W4:Y:S04]  /*4eac0*/  LDL.LU R30, [R1+0x1b98] ;  /* 0x001b9800011e7983 */ /* 0x000f280000300800 */
[----:B------:R-:W4:Y:S04]  /*4ead0*/  LDL.LU R31, [R1+0x1bbc] ;  /* 0x001bbc00011f7983 */ /* 0x000f280000300800 */
[----:B------:R-:W4:Y:S04]  /*4eae0*/  LDL.LU R22, [R1+0x1b90] ;  /* 0x001b900001167983 */ /* 0x000f280000300800 */
        /* <DEDUP_REMOVED lines=16> */
[----:B------:R-:W-:Y:S04]  /*4ebf0*/  STL [R1+0x1bc8], R48 ;  /* 0x001bc83001007387 */ /* 0x000fe80000100800 */
[----:B------:R-:W-:Y:S01]  /*4ec00*/  STL [R1+0x1bec], R49 ;  /* 0x001bec3101007387 */ /* 0x000fe20000100800 */
[----:B---3--:R-:W-:-:S03]  /*4ec10*/  IMAD.X R42, R42, 0x1, R2, P2 ;  /* 0x000000012a2a7824 */ /* 0x008fc600010e0602 */
[----:B------:R0:W-:Y:S01]  /*4ec20*/  STL [R1+0x1bc0], R39 ;  /* 0x001bc02701007387 */ /* 0x0001e20000100800 */
[----:B------:R-:W-:-:S03]  /*4ec30*/  IADD3 R46, P2, PT, R46, R58, RZ ;  /* 0x0000003a2e2e7210 */ /* 0x000fc60007f5e0ff */
[----:B0-----:R-:W3:Y:S04]  /*4ec40*/  LDL.LU R39, [R1+0x1b8c] ;  /* 0x001b8c0001277983 */ /* 0x001ee80000300800 */
[----:B------:R0:W-:Y:S04]  /*4ec50*/  STL [R1+0x1bb8], R46 ;  /* 0x001bb82e01007387 */ /* 0x0001e80000100800 */
[----:B------:R1:W-:Y:S04]  /*4ec60*/  STL [R1+0x1be4], R42 ;  /* 0x001be42a01007387 */ /* 0x0003e80000100800 */
[----:B0-----:R-:W3:Y:S04]  /*4ec70*/  LDL.LU R46, [R1+0x1b60] ;  /* 0x001b6000012e7983 */ /* 0x001ee80000300800 */
[----:B-1----:R-:W3:Y:S01]  /*4ec80*/  LDL.LU R42, [R1+0x1b84] ;  /* 0x001b8400012a7983 */ /* 0x002ee20000300800 */
[--C-:B----4-:R-:W-:Y:S01]  /*4ec90*/  IMAD.X R60, R60, 0x1, R2.reuse, P3 ;  /* 0x000000013c3c7824 */ /* 0x110fe200018e0602 */
[----:B------:R-:W-:Y:S01]  /*4eca0*/  IADD3 R50, P3, PT, R50, R58, RZ ;  /* 0x0000003a32327210 */ /* 0x000fe20007f7e0ff */
[----:B------:R-:W-:-:S03]  /*4ecb0*/  IMAD.X R51, R51, 0x1, R2, P4 ;  /* 0x0000000133337824 */ /* 0x000fc600020e0602 */
[----:B------:R0:W-:Y:S01]  /*4ecc0*/  STL [R1+0x1bdc], R60 ;  /* 0x001bdc3c01007387 */ /* 0x0001e20000100800 */
[----:B------:R-:W-:-:S03]  /*4ecd0*/  IADD3 R56, P4, PT, R56, R58, RZ ;  /* 0x0000003a38387210 */ /* 0x000fc60007f9e0ff */
[----:B0-----:R-:W4:Y:S04]  /*4ece0*/  LDL.LU R60, [R1+0x1b58] ;  /* 0x001b5800013c7983 */ /* 0x001f280000300800 */
[----:B------:R-:W-:Y:S04]  /*4ecf0*/  STL [R1+0x1bb0], R50 ;  /* 0x001bb03201007387 */ /* 0x000fe80000100800 */
[----:B------:R-:W-:Y:S04]  /*4ed00*/  STL [R1+0x1bd4], R51 ;  /* 0x001bd43301007387 */ /* 0x000fe80000100800 */
[----:B------:R-:W-:Y:S01]  /*4ed10*/  STL [R1+0x1ba8], R56 ;  /* 0x001ba83801007387 */ /* 0x000fe20000100800 */
[--C-:B------:R-:W-:Y:S01]  /*4ed20*/  IMAD.X R57, R57, 0x1, R2.reuse, P5 ;  /* 0x0000000139397824 */ /* 0x100fe200028e0602 */
[-C--:B------:R-:W-:Y:S01]  /*4ed30*/  IADD3 R59, P5, PT, R59, R58.reuse, RZ ;  /* 0x0000003a3b3b7210 */ /* 0x080fe20007fbe0ff */
[----:B------:R-:W-:Y:S01]  /*4ed40*/  IMAD.X R3, R3, 0x1, R2, P6 ;  /* 0x0000000103037824 */ /* 0x000fe200030e0602 */
[----:B------:R-:W-:-:S04]  /*4ed50*/  IADD3 R30, P6, PT, R30, R58, RZ ;  /* 0x0000003a1e1e7210 */ /* 0x000fc80007fde0ff */
[----:B------:R0:W-:Y:S04]  /*4ed60*/  STL [R1+0x1bc4], R3 ;  /* 0x001bc40301007387 */ /* 0x0001e80000100800 */
[----:B------:R-:W-:Y:S01]  /*4ed70*/  STL [R1+0x1bcc], R57 ;  /* 0x001bcc3901007387 */ /* 0x000fe20000100800 */
[--C-:B------:R-:W-:Y:S01]  /*4ed80*/  IMAD.X R31, R31, 0x1, R2.reuse, P1 ;  /* 0x000000011f1f7824 */ /* 0x100fe200008e0602 */
[-C--:B------:R-:W-:Y:S01]  /*4ed90*/  IADD3 R22, P1, PT, R22, R58.reuse, RZ ;  /* 0x0000003a16167210 */ /* 0x080fe20007f3e0ff */
[--C-:B------:R-:W-:Y:S01]  /*4eda0*/  IMAD.X R23, R23, 0x1, R2.reuse, P2 ;  /* 0x0000000117177824 */ /* 0x100fe200010e0602 */
[----:B------:R-:W-:Y:S01]  /*4edb0*/  IADD3 R54, P2, PT, R54, R58, RZ ;  /* 0x0000003a36367210 */ /* 0x000fe20007f5e0ff */
[----:B0-----:R-:W4:Y:S04]  /*4edc0*/  LDL.LU R3, [R1+0x1b7c] ;  /* 0x001b7c0001037983 */ /* 0x001f280000300800 */
[----:B------:R-:W-:Y:S04]  /*4edd0*/  STL [R1+0x1ba0], R59 ;  /* 0x001ba03b01007387 */ /* 0x000fe80000100800 */
        /* <DEDUP_REMOVED lines=15> */
[----:B------:R-:W-:Y:S04]  /*4eed0*/  STL [R1+0x1b78], R38 ;  /* 0x001b782601007387 */ /* 0x000fe80000100800 */
[----:B0-----:R-:W4:Y:S01]  /*4eee0*/  LDL.LU R47, [R1+0x1b50] ;  /* 0x001b5000012f7983 */ /* 0x001f220000300800 */
[----:B------:R-:W-:-:S03]  /*4eef0*/  IMAD.X R44, R44, 0x1, R2, P6 ;  /* 0x000000012c2c7824 */ /* 0x000fc600030e0602 */
[----:B------:R0:W-:Y:S04]  /*4ef00*/  STL [R1+0x1b9c], R43 ;  /* 0x001b9c2b01007387 */ /* 0x0001e80000100800 */
[----:B------:R-:W4:Y:S04]  /*4ef10*/  LDL.LU R48, [R1+0x1b74] ;  /* 0x001b740001307983 */ /* 0x000f280000300800 */
[----:B------:R-:W4:Y:S04]  /*4ef20*/  LDL.LU R49, [R1+0x1b48] ;  /* 0x001b480001317983 */ /* 0x000f280000300800 */
[----:B------:R1:W-:Y:S04]  /*4ef30*/  STL [R1+0x1b94], R44 ;  /* 0x001b942c01007387 */ /* 0x0003e80000100800 */
[----:B0-----:R-:W4:Y:S01]  /*4ef40*/  LDL.LU R43, [R1+0x1b6c] ;  /* 0x001b6c00012b7983 */ /* 0x001f220000300800 */
[----:B--2---:R-:W-:-:S05]  /*4ef50*/  IADD3 R45, P6, PT, R45, R58, RZ ;  /* 0x0000003a2d2d7210 */ /* 0x004fca0007fde0ff */
[----:B------:R0:W-:Y:S04]  /*4ef60*/  STL [R1+0x1b68], R45 ;  /* 0x001b682d01007387 */ /* 0x0001e80000100800 */
[----:B-1----:R-:W2:Y:S04]  /*4ef70*/  LDL.LU R44, [R1+0x1b40] ;  /* 0x001b4000012c7983 */ /* 0x002ea80000300800 */
[----:B0-----:R-:W2:Y:S01]  /*4ef80*/  LDL.LU R45, [R1+0x1b64] ;  /* 0x001b6400012d7983 */ /* 0x001ea20000300800 */
[--C-:B---3--:R-:W-:Y:S01]  /*4ef90*/  IMAD.X R39, R39, 0x1, R2.reuse, P1 ;  /* 0x0000000127277824 */ /* 0x108fe200008e0602 */
[----:B------:R-:W-:Y:S01]  /*4efa0*/  IADD3 R46, P1, PT, R46, R58, RZ ;  /* 0x0000003a2e2e7210 */ /* 0x000fe20007f3e0ff */
[----:B------:R-:W-:-:S04]  /*4efb0*/  IMAD.X R42, R42, 0x1, R2, P2 ;  /* 0x000000012a2a7824 */ /* 0x000fc800010e0602 */
[----:B------:R0:W-:Y:S04]  /*4efc0*/  STL [R1+0x1b60], R46 ;  /* 0x001b602e01007387 */ /* 0x0001e80000100800 */
[----:B0-----:R-:W3:Y:S04]  /*4efd0*/  LDL.LU R46, [R1+0x1b38] ;  /* 0x001b3800012e7983 */ /* 0x001ee80000300800 */
[----:B------:R-:W-:Y:S04]  /*4efe0*/  STL [R1+0x1b8c], R39 ;  /* 0x001b8c2701007387 */ /* 0x000fe80000100800 */
[----:B------:R-:W3:Y:S04]  /*4eff0*/  LDL.LU R50, [R1+0x1b5c] ;  /* 0x001b5c0001327983 */ /* 0x000ee80000300800 */
[----:B------:R-:W3:Y:S04]  /*4f000*/  LDL.LU R51, [R1+0x1b30] ;  /* 0x001b300001337983 */ /* 0x000ee80000300800 */
[----:B------:R-:W-:Y:S04]  /*4f010*/  STL [R1+0x1b84], R42 ;  /* 0x001b842a01007387 */ /* 0x000fe80000100800 */
[----:B------:R-:W3:Y:S01]  /*4f020*/  LDL.LU R56, [R1+0x1b54] ;  /* 0x001b540001387983 */ /* 0x000ee20000300800 */
[----:B----4-:R-:W-:-:S05]  /*4f030*/  IADD3 R60, P2, PT, R60, R58, RZ ;  /* 0x0000003a3c3c7210 */ /* 0x010fca0007f5e0ff */
[----:B------:R0:W-:Y:S04]  /*4f040*/  STL [R1+0x1b58], R60 ;  /* 0x001b583c01007387 */ /* 0x0001e80000100800 */
[----:B------:R-:W4:Y:S04]  /*4f050*/  LDL.LU R57, [R1+0x1b28] ;  /* 0x001b280001397983 */ /* 0x000f280000300800 */
[----:B------:R-:W4:Y:S04]  /*4f060*/  LDL.LU R59, [R1+0x1b4c] ;  /* 0x001b4c00013b7983 */ /* 0x000f280000300800 */
[----:B0-----:R-:W4:Y:S04]  /*4f070*/  LDL.LU R60, [R1+0x1b20] ;  /* 0x001b2000013c7983 */ /* 0x001f280000300800 */
[----:B------:R-:W4:Y:S04]  /*4f080*/  LDL.LU R30, [R1+0x1b44] ;  /* 0x001b4400011e7983 */ /* 0x000f280000300800 */
[----:B------:R-:W4:Y:S04]  /*4f090*/  LDL.LU R31, [R1+0x1b18] ;  /* 0x001b1800011f7983 */ /* 0x000f280000300800 */
[----:B------:R-:W4:Y:S01]  /*4f0a0*/  LDL.LU R22, [R1+0x1b3c] ;  /* 0x001b3c0001167983 */ /* 0x000f220000300800 */
[----:B------:R-:W-:-:S05]  /*4f0b0*/  IMAD.X R3, R3, 0x1, R2, P3 ;  /* 0x0000000103037824 */ /* 0x000fca00018e0602 */
        /* <DEDUP_REMOVED lines=16> */
[----:B------:R-:W-:Y:S04]  /*4f1c0*/  STL [R1+0x1b74], R48 ;  /* 0x001b743001007387 */ /* 0x000fe80000100800 */
[----:B------:R-:W-:Y:S04]  /*4f1d0*/  STL [R1+0x1b48], R49 ;  /* 0x001b483101007387 */ /* 0x000fe80000100800 */
[----:B------:R0:W-:Y:S04]  /*4f1e0*/  STL [R1+0x1b6c], R43 ;  /* 0x001b6c2b01007387 */ /* 0x0001e80000100800 */
[----:B0-----:R-:W4:Y:S01]  /*4f1f0*/  LDL.LU R43, [R1+0x1ae8] ;  /* 0x001ae800012b7983 */ /* 0x001f220000300800 */
[----:B--2---:R-:W-:Y:S01]  /*4f200*/  IADD3 R44, P5, PT, R44, R58, RZ ;  /* 0x0000003a2c2c7210 */ /* 0x004fe20007fbe0ff */
[----:B------:R-:W-:-:S05]  /*4f210*/  IMAD.X R45, R45, 0x1, R2, P6 ;  /* 0x000000012d2d7824 */ /* 0x000fca00030e0602 */
[----:B------:R0:W-:Y:S04]  /*4f220*/  STL [R1+0x1b64], R45 ;  /* 0x001b642d01007387 */ /* 0x0001e80000100800 */
[----:B------:R1:W-:Y:S04]  /*4f230*/  STL [R1+0x1b40], R44 ;  /* 0x001b402c01007387 */ /* 0x0003e80000100800 */
[----:B0-----:R-:W2:Y:S04]  /*4f240*/  LDL.LU R45, [R1+0x1b0c] ;  /* 0x001b0c00012d7983 */ /* 0x001ea80000300800 */
[----:B-1----:R-:W2:Y:S01]  /*4f250*/  LDL.LU R44, [R1+0x1ae0] ;  /* 0x001ae000012c7983 */ /* 0x002ea20000300800 */
        /* <DEDUP_REMOVED lines=8> */
[----:B------:R-:W-:Y:S01]  /*4f2e0*/  STL [R1+0x1b54], R56 ;  /* 0x001b543801007387 */ /* 0x000fe20000100800 */
[----:B----4-:R-:W-:Y:S01]  /*4f2f0*/  IMAD.X R59, R59, 0x1, R2, P3 ;  /* 0x000000013b3b7824 */ /* 0x010fe200018e0602 */
[----:B------:R-:W-:-:S02]  /*4f300*/  IADD3 R57, P2, PT, R57, R58, RZ ;  /* 0x0000003a39397210 */ /* 0x000fc40007f5e0ff */
[-C--:B------:R-:W-:Y:S01]  /*4f310*/  IADD3 R60, P3, PT, R60, R58.reuse, RZ ;  /* 0x0000003a3c3c7210 */ /* 0x080fe20007f7e0ff */
[----:B------:R-:W-:Y:S01]  /*4f320*/  IMAD.X R30, R30, 0x1, R2, P4 ;  /* 0x000000011e1e7824 */ /* 0x000fe200020e0602 */
[----:B------:R-:W-:-:S03]  /*4f330*/  IADD3 R31, P4, PT, R31, R58, RZ ;  /* 0x0000003a1f1f7210 */ /* 0x000fc60007f9e0ff */
[----:B------:R0:W-:Y:S04]  /*4f340*/  STL [R1+0x1b20], R60 ;  /* 0x001b203c01007387 */ /* 0x0001e80000100800 */
[----:B------:R-:W-:Y:S01]  /*4f350*/  STL [R1+0x1b28], R57 ;  /* 0x001b283901007387 */ /* 0x000fe20000100800 */
[----:B------:R-:W-:-:S03]  /*4f360*/  IMAD.X R22, R22, 0x1, R2, P5 ;  /* 0x0000000116167824 */ /* 0x000fc600028e0602 */
[----:B0-----:R-:W4:Y:S04]  /*4f370*/  LDL.LU R60, [R1+0x1ad8] ;  /* 0x001ad800013c7983 */ /* 0x001f280000300800 */
[----:B------:R-:W-:Y:S04]  /*4f380*/  STL [R1+0x1b4c], R59 ;  /* 0x001b4c3b01007387 */ /* 0x000fe80000100800 */
[----:B------:R-:W-:Y:S04]  /*4f390*/  STL [R1+0x1b44], R30 ;  /* 0x001b441e01007387 */ /* 0x000fe80000100800 */
[----:B------:R-:W-:Y:S04]  /*4f3a0*/  STL [R1+0x1b18], R31 ;  /* 0x001b181f01007387 */ /* 0x000fe80000100800 */
[----:B------:R-:W-:Y:S01]  /*4f3b0*/  STL [R1+0x1b3c], R22 ;  /* 0x001b3c1601007387 */ /* 0x000fe20000100800 */
[-C--:B------:R-:W-:Y:S01]  /*4f3c0*/  IADD3 R23, P5, PT, R23, R58.reuse, RZ ;  /* 0x0000003a17177210 */ /* 0x080fe20007fbe0ff */
        /* <DEDUP_REMOVED lines=15> */
[----:B0-----:R-:W4:Y:S04]  /*4f4c0*/  LDL.LU R3, [R1+0x1afc] ;  /* 0x001afc0001037983 */ /* 0x001f280000300800 */
[----:B------:R0:W-:Y:S04]  /*4f4d0*/  STL [R1+0x1af8], R39 ;  /* 0x001af82701007387 */ /* 0x0001e80000100800 */
[----:B------:R-:W4:Y:S04]  /*4f4e0*/  LDL.LU R48, [R1+0x1ad0] ;  /* 0x001ad00001307983 */ /* 0x000f280000300800 */
[----:B------:R-:W4:Y:S04]  /*4f4f0*/  LDL.LU R49, [R1+0x1af4] ;  /* 0x001af40001317983 */ /* 0x000f280000300800 */
[----:B------:R1:W-:Y:S04]  /*4f500*/  STL [R1+0x1af0], R42 ;  /* 0x001af02a01007387 */ /* 0x0003e80000100800 */
[----:B0-----:R-:W4:Y:S01]  /*4f510*/  LDL.LU R39, [R1+0x1ac8] ;  /* 0x001ac80001277983 */ /* 0x001f220000300800 */
[----:B------:R-:W-:-:S05]  /*4f520*/  IMAD.X R47, R47, 0x1, R2, P4 ;  /* 0x000000012f2f7824 */ /* 0x000fca00020e0602 */
[----:B------:R0:W-:Y:S04]  /*4f530*/  STL [R1+0x1b14], R47 ;  /* 0x001b142f01007387 */ /* 0x0001e80000100800 */
[----:B-1----:R-:W4:Y:S04]  /*4f540*/  LDL.LU R42, [R1+0x1aec] ;  /* 0x001aec00012a7983 */ /* 0x002f280000300800 */
[----:B0-----:R-:W4:Y:S01]  /*4f550*/  LDL.LU R47, [R1+0x1ac0] ;  /* 0x001ac000012f7983 */ /* 0x001f220000300800 */
[-C--:B------:R-:W-:Y:S01]  /*4f560*/  IADD3 R43, P4, PT, R43, R58.reuse, RZ ;  /* 0x0000003a2b2b7210 */ /* 0x080fe20007f9e0ff */
[----:B--2---:R-:W-:Y:S01]  /*4f570*/  IMAD.X R45, R45, 0x1, R2, P5 ;  /* 0x000000012d2d7824 */ /* 0x004fe200028e0602 */
[----:B------:R-:W-:-:S04]  /*4f580*/  IADD3 R44, P5, PT, R44, R58, RZ ;  /* 0x0000003a2c2c7210 */ /* 0x000fc80007fbe0ff */
[----:B------:R0:W-:Y:S04]  /*4f590*/  STL [R1+0x1b0c], R45 ;  /* 0x001b0c2d01007387 */ /* 0x0001e80000100800 */
[----:B0-----:R-:W2:Y:S04]  /*4f5a0*/  LDL.LU R45, [R1+0x1ae4] ;  /* 0x001ae400012d7983 */ /* 0x001ea80000300800 */
[----:B------:R-:W-:Y:S04]  /*4f5b0*/  STL [R1+0x1ae8], R43 ;  /* 0x001ae82b01007387 */ /* 0x000fe80000100800 */
[----:B------:R-:W2:Y:S04]  /*4f5c0*/  LDL.LU R50, [R1+0x1ab8] ;  /* 0x001ab80001327983 */ /* 0x000ea80000300800 */
[----:B------:R-:W2:Y:S04]  /*4f5d0*/  LDL.LU R51, [R1+0x1adc] ;  /* 0x001adc0001337983 */ /* 0x000ea80000300800 */
[----:B------:R-:W-:Y:S04]  /*4f5e0*/  STL [R1+0x1ae0], R44 ;  /* 0x001ae02c01007387 */ /* 0x000fe80000100800 */
[----:B------:R-:W2:Y:S01]  /*4f5f0*/  LDL.LU R56, [R1+0x1ab0] ;  /* 0x001ab00001387983 */ /* 0x000ea20000300800 */
[----:B---3--:R-:W-:-:S05]  /*4f600*/  IMAD.X R46, R46, 0x1, R2, P6 ;  /* 0x000000012e2e7824 */ /* 0x008fca00030e0602 */
[----:B------:R0:W-:Y:S04]  /*4f610*/  STL [R1+0x1b04], R46 ;  /* 0x001b042e01007387 */ /* 0x0001e80000100800 */
[----:B------:R-:W3:Y:S04]  /*4f620*/  LDL.LU R57, [R1+0x1ad4] ;  /* 0x001ad40001397983 */ /* 0x000ee80000300800 */
[----:B------:R-:W3:Y:S04]  /*4f630*/  LDL.LU R59, [R1+0x1aa8] ;  /* 0x001aa800013b7983 */ /* 0x000ee80000300800 */
[----:B0-----:R-:W3:Y:S04]  /*4f640*/  LDL.LU R46, [R1+0x1acc] ;  /* 0x001acc00012e7983 */ /* 0x001ee80000300800 */
[----:B------:R-:W3:Y:S04]  /*4f650*/  LDL.LU R30, [R1+0x1aa0] ;  /* 0x001aa000011e7983 */ /* 0x000ee80000300800 */
[----:B------:R-:W3:Y:S04]  /*4f660*/  LDL.LU R31, [R1+0x1ac4] ;  /* 0x001ac400011f7983 */ /* 0x000ee80000300800 */
[----:B------:R-:W3:Y:S01]  /*4f670*/  LDL.LU R22, [R1+0x1a98] ;  /* 0x001a980001167983 */ /* 0x000ee20000300800 */
[----:B----4-:R-:W-:-:S05]  /*4f680*/  IADD3 R60, P6, PT, R60, R58, RZ ;  /* 0x0000003a3c3c7210 */ /* 0x010fca0007fde0ff */
        /* <DEDUP_REMOVED lines=10> */
[--C-:B------:R-:W-:Y:S01]  /*4f730*/  IMAD.X R3, R3, 0x1, R2.reuse, P1 ;  /* 0x0000000103037824 */ /* 0x100fe200008e0602 */
[----:B------:R-:W-:Y:S01]  /*4f740*/  IADD3 R48, P1, PT, R48, R58, RZ ;  /* 0x0000003a30307210 */ /* 0x000fe20007f3e0ff */
[----:B------:R-:W-:-:S03]  /*4f750*/  IMAD.X R49, R49, 0x1, R2, P2 ;  /* 0x0000000131317824 */ /* 0x000fc600010e0602 */
[----:B------:R0:W-:Y:S01]  /*4f760*/  STL [R1+0x1afc], R3 ;  /* 0x001afc0301007387 */ /* 0x0001e20000100800 */
[----:B------:R-:W-:-:S03]  /*4f770*/  IADD3 R39, P2, PT, R39, R58, RZ ;  /* 0x0000003a27277210 */ /* 0x000fc60007f5e0ff */
[----:B0-----:R-:W4:Y:S04]  /*4f780*/  LDL.LU R3, [R1+0x1a70] ;  /* 0x001a700001037983 */ /* 0x001f280000300800 */
[----:B------:R-:W-:Y:S01]  /*4f790*/  STL [R1+0x1ad0], R48 ;  /* 0x001ad03001007387 */ /* 0x000fe20000100800 */
[----:B------:R-:W-:-:S03]  /*4f7a0*/  IMAD.X R42, R42, 0x1, R2, P3 ;  /* 0x000000012a2a7824 */ /* 0x000fc600018e0602 */
[----:B------:R-:W-:Y:S04]  /*4f7b0*/  STL [R1+0x1af4], R49 ;  /* 0x001af43101007387 */ /* 0x000fe80000100800 */
[----:B------:R0:W-:Y:S01]  /*4f7c0*/  STL [R1+0x1ac8], R39 ;  /* 0x001ac82701007387 */ /* 0x0001e20000100800 */
[----:B------:R-:W-:-:S03]  /*4f7d0*/  IADD3 R47, P3, PT, R47, R58, RZ ;  /* 0x0000003a2f2f7210 */ /* 0x000fc60007f7e0ff */
[----:B0-----:R-:W4:Y:S04]  /*4f7e0*/  LDL.LU R39, [R1+0x1a94] ;  /* 0x001a940001277983 */ /* 0x001f280000300800 */
[----:B------:R0:W-:Y:S04]  /*4f7f0*/  STL [R1+0x1ac0], R47 ;  /* 0x001ac02f01007387 */ /* 0x0001e80000100800 */
[----:B------:R1:W-:Y:S04]  /*4f800*/  STL [R1+0x1aec], R42 ;  /* 0x001aec2a01007387 */ /* 0x0003e80000100800 */
[----:B0-----:R-:W4:Y:S04]  /*4f810*/  LDL.LU R47, [R1+0x1a68] ;  /* 0x001a6800012f7983 */ /* 0x001f280000300800 */
[----:B-1----:R-:W4:Y:S01]  /*4f820*/  LDL.LU R42, [R1+0x1a8c] ;  /* 0x001a8c00012a7983 */ /* 0x002f220000300800 */
        /* <DEDUP_REMOVED lines=17> */
[----:B0-----:R-:W3:Y:S04]  /*4f940*/  LDL.LU R46, [R1+0x1a84] ;  /* 0x001a8400012e7983 */ /* 0x001ee80000300800 */
[----:B------:R-:W-:Y:S04]  /*4f950*/  STL [R1+0x1aa8], R59 ;  /* 0x001aa83b01007387 */ /* 0x000fe80000100800 */
[----:B------:R-:W-:Y:S04]  /*4f960*/  STL [R1+0x1aa0], R30 ;  /* 0x001aa01e01007387 */ /* 0x000fe80000100800 */
[----:B------:R-:W-:Y:S04]  /*4f970*/  STL [R1+0x1ac4], R31 ;  /* 0x001ac41f01007387 */ /* 0x000fe80000100800 */
[----:B------:R-:W-:Y:S01]  /*4f980*/  STL [R1+0x1a98], R22 ;  /* 0x001a981601007387 */ /* 0x000fe20000100800 */
[--C-:B----4-:R-:W-:Y:S01]  /*4f990*/  IMAD.X R23, R23, 0x1, R2.reuse, P3 ;  /* 0x0000000117177824 */ /* 0x110fe200018e0602 */
        /* <DEDUP_REMOVED lines=11> */
[----:B------:R-:W-:Y:S01]  /*4fa50*/  STL [R1+0x1aac], R35 ;  /* 0x001aac2301007387 */ /* 0x000fe20000100800 */
[----:B------:R-:W-:-:S03]  /*4fa60*/  IMAD.X R44, R44, 0x1, R2, P1 ;  /* 0x000000012c2c7824 */ /* 0x000fc600008e0602 */
[----:B------:R0:W-:Y:S04]  /*4fa70*/  STL [R1+0x1a78], R60 ;  /* 0x001a783c01007387 */ /* 0x0001e80000100800 */
[----:B------:R-:W-:Y:S04]  /*4fa80*/  STL [R1+0x1a80], R38 ;  /* 0x001a802601007387 */ /* 0x000fe80000100800 */
[----:B0-----:R-:W4:Y:S04]  /*4fa90*/  LDL.LU R60, [R1+0x1a58] ;  /* 0x001a5800013c7983 */ /* 0x001f280000300800 */
[----:B------:R0:W-:Y:S04]  /*4faa0*/  STL [R1+0x1aa4], R43 ;  /* 0x001aa42b01007387 */ /* 0x0001e80000100800 */
[----:B------:R-:W4:Y:S04]  /*4fab0*/  LDL.LU R48, [R1+0x1a7c] ;  /* 0x001a7c0001307983 */ /* 0x000f280000300800 */
[----:B------:R-:W4:Y:S04]  /*4fac0*/  LDL.LU R49, [R1+0x1a50] ;  /* 0x001a500001317983 */ /* 0x000f280000300800 */
[----:B------:R1:W-:Y:S04]  /*4fad0*/  STL [R1+0x1a9c], R44 ;  /* 0x001a9c2c01007387 */ /* 0x0003e80000100800 */
[----:B0-----:R-:W4:Y:S01]  /*4fae0*/  LDL.LU R43, [R1+0x1a74] ;  /* 0x001a7400012b7983 */ /* 0x001f220000300800 */
[----:B------:R-:W-:-:S05]  /*4faf0*/  IADD3 R3, P1, PT, R3, R58, RZ ;  /* 0x0000003a03037210 */ /* 0x000fca0007f3e0ff */
[----:B------:R0:W-:Y:S04]  /*4fb00*/  STL [R1+0x1a70], R3 ;  /* 0x001a700301007387 */ /* 0x0001e80000100800 */
[----:B-1----:R-:W4:Y:S01]  /*4fb10*/  LDL.LU R44, [R1+0x1a48] ;  /* 0x001a4800012c7983 */ /* 0x002f220000300800 */
[----:B------:R-:W-:-:S03]  /*4fb20*/  IMAD.X R39, R39, 0x1, R2, P2 ;  /* 0x0000000127277824 */ /* 0x000fc600010e0602 */
[----:B0-----:R-:W4:Y:S01]  /*4fb30*/  LDL.LU R3, [R1+0x1a6c] ;  /* 0x001a6c0001037983 */ /* 0x001f220000300800 */
[----:B------:R-:W-:-:S05]  /*4fb40*/  IADD3 R47, P2, PT, R47, R58, RZ ;  /* 0x0000003a2f2f7210 */ /* 0x000fca0007f5e0ff */
[----:B------:R0:W-:Y:S04]  /*4fb50*/  STL [R1+0x1a68], R47 ;  /* 0x001a682f01007387 */ /* 0x0001e80000100800 */
[----:B0-----:R-:W4:Y:S01]  /*4fb60*/  LDL.LU R47, [R1+0x1a40] ;  /* 0x001a4000012f7983 */ /* 0x001f220000300800 */
[----:B------:R-:W-:-:S03]  /*4fb70*/  IMAD.X R42, R42, 0x1, R2, P3 ;  /* 0x000000012a2a7824 */ /* 0x000fc600018e0602 */
[----:B------:R-:W-:Y:S04]  /*4fb80*/  STL [R1+0x1a94], R39 ;  /* 0x001a942701007387 */ /* 0x000fe80000100800 */
[----:B------:R-:W4:Y:S04]  /*4fb90*/  LDL.LU R50, [R1+0x1a64] ;  /* 0x001a640001327983 */ /* 0x000f280000300800 */
[----:B------:R-:W4:Y:S04]  /*4fba0*/  LDL.LU R51, [R1+0x1a38] ;  /* 0x001a380001337983 */ /* 0x000f280000300800 */
[----:B------:R-:W-:Y:S04]  /*4fbb0*/  STL [R1+0x1a8c], R42 ;  /* 0x001a8c2a01007387 */ /* 0x000fe80000100800 */
[----:B------:R-:W4:Y:S01]  /*4fbc0*/  LDL.LU R56, [R1+0x1a5c] ;  /* 0x001a5c0001387983 */ /* 0x000f220000300800 */
[----:B--2---:R-:W-:-:S05]  /*4fbd0*/  IADD3 R45, P3, PT, R45, R58, RZ ;  /* 0x0000003a2d2d7210 */ /* 0x004fca0007f7e0ff */
[----:B------:R0:W-:Y:S04]  /*4fbe0*/  STL [R1+0x1a60], R45 ;  /* 0x001a602d01007387 */ /* 0x0001e80000100800 */
[----:B------:R-:W2:Y:S04]  /*4fbf0*/  LDL.LU R57, [R1+0x1a30] ;  /* 0x001a300001397983 */ /* 0x000ea80000300800 */
[----:B------:R-:W2:Y:S04]  /*4fc00*/  LDL.LU R59, [R1+0x1a54] ;  /* 0x001a5400013b7983 */ /* 0x000ea80000300800 */
[----:B0-----:R-:W2:Y:S04]  /*4fc10*/  LDL.LU R45, [R1+0x1a28] ;  /* 0x001a2800012d7983 */ /* 0x001ea80000300800 */
[----:B------:R-:W2:Y:S04]  /*4fc20*/  LDL.LU R30, [R1+0x1a4c] ;  /* 0x001a4c00011e7983 */ /* 0x000ea80000300800 */
[----:B------:R-:W2:Y:S04]  /*4fc30*/  LDL.LU R31, [R1+0x1a20] ;  /* 0x001a2000011f7983 */ /* 0x000ea80000300800 */
[----:B------:R-:W2:Y:S01]  /*4fc40*/  LDL.LU R22, [R1+0x1a44] ;  /* 0x001a440001167983 */ /* 0x000ea20000300800 */
[----:B---3--:R-:W-:-:S05]  /*4fc50*/  IMAD.X R46, R46, 0x1, R2, P4 ;  /* 0x000000012e2e7824 */ /* 0x008fca00020e0602 */
        /* <DEDUP_REMOVED lines=10> */
[-C--:B----4-:R-:W-:Y:S01]  /*4fd00*/  IADD3 R60, P4, PT, R60, R58.reuse, RZ ;  /* 0x0000003a3c3c7210 */ /* 0x090fe20007f9e0ff */
[----:B------:R-:W-:Y:S01]  /*4fd10*/  IMAD.X R48, R48, 0x1, R2, P5 ;  /* 0x0000000130307824 */ /* 0x000fe200028e0602 */
[----:B------:R-:W-:-:S03]  /*4fd20*/  IADD3 R49, P5, PT, R49, R58, RZ ;  /* 0x0000003a31317210 */ /* 0x000fc60007fbe0ff */
[----:B------:R0:W-:Y:S01]  /*4fd30*/  STL [R1+0x1a58], R60 ;  /* 0x001a583c01007387 */ /* 0x0001e20000100800 */
[----:B------:R-:W-:-:S03]  /*4fd40*/  IMAD.X R43, R43, 0x1, R2, P6 ;  /* 0x000000012b2b7824 */ /* 0x000fc600030e0602 */
[----:B0-----:R-:W4:Y:S04]  /*4fd50*/  LDL.LU R60, [R1+0x1a1c] ;  /* 0x001a1c00013c7983 */ /* 0x001f280000300800 */
[----:B------:R-:W-:Y:S04]  /*4fd60*/  STL [R1+0x1a7c], R48 ;  /* 0x001a7c3001007387 */ /* 0x000fe80000100800 */
[----:B------:R-:W-:Y:S04]  /*4fd70*/  STL [R1+0x1a50], R49 ;  /* 0x001a503101007387 */ /* 0x000fe80000100800 */
[----:B------:R0:W-:Y:S01]  /*4fd80*/  STL [R1+0x1a74], R43 ;  /* 0x001a742b01007387 */ /* 0x0001e20000100800 */
[----:B------:R-:W-:-:S03]  /*4fd90*/  IADD3 R44, P6, PT, R44, R58, RZ ;  /* 0x0000003a2c2c7210 */ /* 0x000fc60007fde0ff */
[----:B0-----:R-:W4:Y:S01]  /*4fda0*/  LDL.LU R43, [R1+0x19f0] ;  /* 0x0019f000012b7983 */ /* 0x001f220000300800 */
[----:B------:R-:W-:-:S05]  /*4fdb0*/  IMAD.X R3, R3, 0x1, R2, P1 ;  /* 0x0000000103037824 */ /* 0x000fca00008e0602 */
[----:B------:R0:W-:Y:S04]  /*4fdc0*/  STL [R1+0x1a6c], R3 ;  /* 0x001a6c0301007387 */ /* 0x0001e80000100800 */
[----:B------:R1:W-:Y:S04]  /*4fdd0*/  STL [R1+0x1a48], R44 ;  /* 0x001a482c01007387 */ /* 0x0003e80000100800 */
[----:B0-----:R-:W4:Y:S04]  /*4fde0*/  LDL.LU R3, [R1+0x1a14] ;  /* 0x001a140001037983 */ /* 0x001f280000300800 */
[----:B-1----:R-:W4:Y:S01]  /*4fdf0*/  LDL.LU R44, [R1+0x19e8] ;  /* 0x0019e800012c7983 */ /* 0x002f220000300800 */
        /* <DEDUP_REMOVED lines=8> */
[----:B------:R-:W-:Y:S01]  /*4fe80*/  STL [R1+0x1a5c], R56 ;  /* 0x001a5c3801007387 */ /* 0x000fe20000100800 */
[----:B--2---:R-:W-:Y:S01]  /*4fe90*/  IMAD.X R59, R59, 0x1, R2, P4 ;  /* 0x000000013b3b7824 */ /* 0x004fe200020e0602 */
[----:B------:R-:W-:-:S02]  /*4fea0*/  IADD3 R57, P3, PT, R57, R58, RZ ;  /* 0x0000003a39397210 */ /* 0x000fc40007f7e0ff */
[-C--:B------:R-:W-:Y:S01]  /*4feb0*/  IADD3 R45, P4, PT, R45, R58.reuse, RZ ;  /* 0x0000003a2d2d7210 */ /* 0x080fe20007f9e0ff */
[----:B------:R-:W-:Y:S01]  /*4fec0*/  IMAD.X R30, R30, 0x1, R2, P5 ;  /* 0x000000011e1e7824 */ /* 0x000fe200028e0602 */
[----:B------:R-:W-:-:S03]  /*4fed0*/  IADD3 R31, P5, PT, R31, R58, RZ ;  /* 0x0000003a1f1f7210 */ /* 0x000fc60007fbe0ff */
[----:B------:R0:W-:Y:S04]  /*4fee0*/  STL [R1+0x1a28], R45 ;  /* 0x001a282d01007387 */ /* 0x0001e80000100800 */
[----:B------:R-:W-:Y:S01]  /*4fef0*/  STL [R1+0x1a30], R57 ;  /* 0x001a303901007387 */ /* 0x000fe20000100800 */
[----:B------:R-:W-:-:S03]  /*4ff00*/  IMAD.X R22, R22, 0x1, R2, P6 ;  /* 0x0000000116167824 */ /* 0x000fc600030e0602 */
[----:B0-----:R-:W2:Y:S04]  /*4ff10*/  LDL.LU R45, [R1+0x19e0] ;  /* 0x0019e000012d7983 */ /* 0x001ea80000300800 */
[----:B------:R-:W-:Y:S04]  /*4ff20*/  STL [R1+0x1a54], R59 ;  /* 0x001a543b01007387 */ /* 0x000fe80000100800 */
[----:B------:R-:W-:Y:S01]  /*4ff30*/  STL [R1+0x1a4c], R30 ;  /* 0x001a4c1e01007387 */ /* 0x000fe20000100800 */
[-C--:B---3--:R-:W-:Y:S01]  /*4ff40*/  IADD3 R23, P6, PT, R23, R58.reuse, RZ ;  /* 0x0000003a17177210 */ /* 0x088fe20007fde0ff */
[--C-:B------:R-:W-:Y:S01]  /*4ff50*/  IMAD.X R54, R54, 0x1, R2.reuse, P1 ;  /* 0x0000000136367824 */ /* 0x100fe200008e0602 */
[----:B------:R-:W-:Y:S01]  /*4ff60*/  IADD3 R55, P1, PT, R55, R58, RZ ;  /* 0x0000003a37377210 */ /* 0x000fe20007f3e0ff */
[----:B------:R-:W-:Y:S01]  /*4ff70*/  STL [R1+0x1a20], R31 ;  /* 0x001a201f01007387 */ /* 0x000fe20000100800 */
[----:B------:R-:W-:-:S03]  /*4ff80*/  IMAD.X R34, R34, 0x1, R2, P2 ;  /* 0x0000000122227824 */ /* 0x000fc600010e0602 */
[----:B------:R-:W-:Y:S01]  /*4ff90*/  STL [R1+0x1a44], R22 ;  /* 0x001a441601007387 */ /* 0x000fe20000100800 */
[----:B------:R-:W-:-:S03]  /*4ffa0*/  IADD3 R35, P2, PT, R35, R58, RZ ;  /* 0x0000003a23237210 */ /* 0x000fc60007f5e0ff */
[----:B------:R-:W-:Y:S04]  /*4ffb0*/  STL [R1+0x1a18], R23 ;  /* 0x001a181701007387 */ /* 0x000fe80000100800 */
[----:B------:R-:W-:Y:S01]  /*4ffc0*/  STL [R1+0x1a3c], R54 ;  /* 0x001a3c3601007387 */ /* 0x000fe20000100800 */
[--C-:B------:R-:W-:Y:S02]  /*4ffd0*/  IMAD.X R46, R46, 0x1, R2.reuse, P4 ;  /* 0x000000012e2e7824 */ /* 0x100fe400020e0602 */
        /* <DEDUP_REMOVED lines=8> */
[----:B0-----:R-:W3:Y:S04]  /*50060*/  LDL.LU R46, [R1+0x1a04] ;  /* 0x001a0400012e7983 */ /* 0x001ee80000300800 */
[----:B------:R0:W-:Y:S04]  /*50070*/  STL [R1+0x1a00], R39 ;  /* 0x001a002701007387 */ /* 0x0001e80000100800 */
[----:B------:R-:W3:Y:S04]  /*50080*/  LDL.LU R48, [R1+0x19d8] ;  /* 0x0019d80001307983 */ /* 0x000ee80000300800 */
[----:B------:R-:W3:Y:S04]  /*50090*/  LDL.LU R49, [R1+0x19fc] ;  /* 0x0019fc0001317983 */ /* 0x000ee80000300800 */
[----:B------:R1:W-:Y:S04]  /*500a0*/  STL [R1+0x19f8], R42 ;  /* 0x0019f82a01007387 */ /* 0x0003e80000100800 */
[----:B0-----:R-:W3:Y:S01]  /*500b0*/  LDL.LU R39, [R1+0x19d0] ;  /* 0x0019d00001277983 */ /* 0x001ee20000300800 */
[----:B----4-:R-:W-:-:S05]  /*500c0*/  IMAD.X R60, R60, 0x1, R2, P5 ;  /* 0x000000013c3c7824 */ /* 0x010fca00028e0602 */
[----:B------:R0:W-:Y:S04]  /*500d0*/  STL [R1+0x1a1c], R60 ;  /* 0x001a1c3c01007387 */ /* 0x0001e80000100800 */
[----:B-1----:R-:W4:Y:S04]  /*500e0*/  LDL.LU R42, [R1+0x19f4] ;  /* 0x0019f400012a7983 */ /* 0x002f280000300800 */
[----:B0-----:R-:W4:Y:S01]  /*500f0*/  LDL.LU R60, [R1+0x19c8] ;  /* 0x0019c800013c7983 */ /* 0x001f220000300800 */
[-C--:B------:R-:W-:Y:S01]  /*50100*/  IADD3 R43, P5, PT, R43, R58.reuse, RZ ;  /* 0x0000003a2b2b7210 */ /* 0x080fe20007fbe0ff */
[----:B------:R-:W-:Y:S01]  /*50110*/  IMAD.X R3, R3, 0x1, R2, P6 ;  /* 0x0000000103037824 */ /* 0x000fe200030e0602 */
        /* <DEDUP_REMOVED lines=12> */
[----:B0-----:R-:W4:Y:S04]  /*501e0*/  LDL.LU R47, [R1+0x19d4] ;  /* 0x0019d400012f7983 */ /* 0x001f280000300800 */
[----:B------:R-:W4:Y:S04]  /*501f0*/  LDL.LU R30, [R1+0x19a8] ;  /* 0x0019a800011e7983 */ /* 0x000f280000300800 */
[----:B------:R-:W4:Y:S04]  /*50200*/  LDL.LU R31, [R1+0x19cc] ;  /* 0x0019cc00011f7983 */ /* 0x000f280000300800 */
[----:B------:R-:W4:Y:S01]  /*50210*/  LDL.LU R22, [R1+0x19a0] ;  /* 0x0019a00001167983 */ /* 0x000f220000300800 */
[----:B--2---:R-:W-:-:S05]  /*50220*/  IADD3 R45, P1, PT, R45, R58, RZ ;  /* 0x0000003a2d2d7210 */ /* 0x004fca0007f3e0ff */
        /* <DEDUP_REMOVED lines=10> */
[--C-:B---3--:R-:W-:Y:S01]  /*502d0*/  IMAD.X R46, R46, 0x1, R2.reuse, P2 ;  /* 0x000000012e2e7824 */ /* 0x108fe200010e0602 */
[----:B------:R-:W-:Y:S01]  /*502e0*/  IADD3 R48, P2, PT, R48, R58, RZ ;  /* 0x0000003a30307210 */ /* 0x000fe20007f5e0ff */
[----:B------:R-:W-:-:S03]  /*502f0*/  IMAD.X R49, R49, 0x1, R2, P3 ;  /* 0x0000000131317824 */ /* 0x000fc600018e0602 */
[----:B------:R0:W-:Y:S01]  /*50300*/  STL [R1+0x1a04], R46 ;  /* 0x001a042e01007387 */ /* 0x0001e20000100800 */
[----:B------:R-:W-:-:S03]  /*50310*/  IADD3 R39, P3, PT, R39, R58, RZ ;  /* 0x0000003a27277210 */ /* 0x000fc60007f7e0ff */
[----:B0-----:R-:W3:Y:S04]  /*50320*/  LDL.LU R46, [R1+0x1978] ;  /* 0x00197800012e7983 */ /* 0x001ee80000300800 */
[----:B------:R-:W-:Y:S04]  /*50330*/  STL [R1+0x19d8], R48 ;  /* 0x0019d83001007387 */ /* 0x000fe80000100800 */
[----:B------:R-:W-:Y:S04]  /*50340*/  STL [R1+0x19fc], R49 ;  /* 0x0019fc3101007387 */ /* 0x000fe80000100800 */
[----:B------:R0:W-:Y:S04]  /*50350*/  STL [R1+0x19d0], R39 ;  /* 0x0019d02701007387 */ /* 0x0001e80000100800 */
[----:B0-----:R-:W3:Y:S01]  /*50360*/  LDL.LU R39, [R1+0x199c] ;  /* 0x00199c0001277983 */ /* 0x001ee20000300800 */
[----:B----4-:R-:W-:Y:S01]  /*50370*/  IMAD.X R42, R42, 0x1, R2, P4 ;  /* 0x000000012a2a7824 */ /* 0x010fe200020e0602 */
[----:B------:R-:W-:-:S05]  /*50380*/  IADD3 R60, P4, PT, R60, R58, RZ ;  /* 0x0000003a3c3c7210 */ /* 0x000fca0007f9e0ff */
[----:B------:R0:W-:Y:S04]  /*50390*/  STL [R1+0x19c8], R60 ;  /* 0x0019c83c01007387 */ /* 0x0001e80000100800 */
[----:B------:R1:W-:Y:S04]  /*503a0*/  STL [R1+0x19f4], R42 ;  /* 0x0019f42a01007387 */ /* 0x0003e80000100800 */
[----:B0-----:R-:W4:Y:S04]  /*503b0*/  LDL.LU R60, [R1+0x1970] ;  /* 0x00197000013c7983 */ /* 0x001f280000300800 */
[----:B-1----:R-:W4:Y:S01]  /*503c0*/  LDL.LU R42, [R1+0x1994] ;  /* 0x00199400012a7983 */ /* 0x002f220000300800 */
[--C-:B------:R-:W-:Y:S01]  /*503d0*/  IMAD.X R3, R3, 0x1, R2.reuse, P5 ;  /* 0x0000000103037824 */ /* 0x100fe200028e0602 */
[----:B------:R-:W-:Y:S01]  /*503e0*/  IADD3 R50, P5, PT, R50, R58, RZ ;  /* 0x0000003a32327210 */ /* 0x000fe20007fbe0ff */
[----:B------:R-:W-:-:S03]  /*503f0*/  IMAD.X R51, R51, 0x1, R2, P6 ;  /* 0x0000000133337824 */ /* 0x000fc600030e0602 */
[----:B------:R0:W-:Y:S01]  /*50400*/  STL [R1+0x19ec], R3 ;  /* 0x0019ec0301007387 */ /* 0x0001e20000100800 */
[----:B------:R-:W-:-:S03]  /*50410*/  IADD3 R56, P6, PT, R56, R58, RZ ;  /* 0x0000003a38387210 */ /* 0x000fc60007fde0ff */
[----:B0-----:R-:W4:Y:S01]  /*50420*/  LDL.LU R3, [R1+0x1968] ;  /* 0x0019680001037983 */ /* 0x001f220000300800 */
[----:B------:R-:W-:-:S03]  /*50430*/  IMAD.X R57, R57, 0x1, R2, P1 ;  /* 0x0000000139397824 */ /* 0x000fc600008e0602 */
[----:B------:R-:W-:Y:S04]  /*50440*/  STL [R1+0x19c0], R50 ;  /* 0x0019c03201007387 */ /* 0x000fe80000100800 */
[----:B------:R-:W-:Y:S04]  /*50450*/  STL [R1+0x19e4], R51 ;  /* 0x0019e43301007387 */ /* 0x000fe80000100800 */
[----:B------:R-:W-:Y:S01]  /*50460*/  STL [R1+0x19b8], R56 ;  /* 0x0019b83801007387 */ /* 0x000fe20000100800 */
[----:B------:R-:W-:-:S05]  /*50470*/  IMAD.X R47, R47, 0x1, R2, P2 ;  /* 0x000000012f2f7824 */ /* 0x000fca00010e0602 */
[----:B------:R0:W-:Y:S04]  /*50480*/  STL [R1+0x19d4], R47 ;  /* 0x0019d42f01007387 */ /* 0x0001e80000100800 */
[----:B------:R-:W-:Y:S04]  /*50490*/  STL [R1+0x19dc], R57 ;  /* 0x0019dc3901007387 */ /* 0x000fe80000100800 */
[----:B0-----:R-:W4:Y:S01]  /*504a0*/  LDL.LU R47, [R1+0x198c] ;  /* 0x00198c00012f7983 */ /* 0x001f220000300800 */
[-C--:B------:R-:W-:Y:S02]  /*504b0*/  IADD3 R59, P1, PT, R59, R58.reuse, RZ ;  /* 0x0000003a3b3b7210 */ /* 0x080fe40007f3e0ff */
[-C--:B------:R-:W-:Y:S01]  /*504c0*/  IADD3 R30, P2, PT, R30, R58.reuse, RZ ;  /* 0x0000003a1e1e7210 */ /* 0x080fe20007f5e0ff */
[--C-:B------:R-:W-:Y:S01]  /*504d0*/  IMAD.X R31, R31, 0x1, R2.reuse, P3 ;  /* 0x000000011f1f7824 */ /* 0x100fe200018e0602 */
[-C--:B------:R-:W-:Y:S01]  /*504e0*/  IADD3 R22, P3, PT, R22, R58.reuse, RZ ;  /* 0x0000003a16167210 */ /* 0x080fe20007f7e0ff */
[----:B------:R-:W-:Y:S04]  /*504f0*/  STL [R1+0x19b0], R59 ;  /* 0x0019b03b01007387 */ /* 0x000fe80000100800 */
[----:B------:R-:W-:Y:S04]  /*50500*/  STL [R1+0x19a8], R30 ;  /* 0x0019a81e01007387 */ /* 0x000fe80000100800 */
[----:B------:R-:W-:Y:S04]  /*50510*/  STL [R1+0x19cc], R31 ;  /* 0x0019cc1f01007387 */ /* 0x000fe80000100800 */
[----:B------:R-:W-:Y:S01]  /*50520*/  STL [R1+0x19a0], R22 ;  /* 0x0019a01601007387 */ /* 0x000fe20000100800 */
[--C-:B--2---:R-:W-:Y:S01]  /*50530*/  IMAD.X R23, R23, 0x1, R2.reuse, P4 ;  /* 0x0000000117177824 */ /* 0x104fe200020e0602 */
        /* <DEDUP_REMOVED lines=15> */
[----:B0-----:R-:W2:Y:S04]  /*50630*/  LDL.LU R45, [R1+0x1960] ;  /* 0x00196000012d7983 */ /* 0x001ea80000300800 */
[----:B------:R0:W-:Y:S04]  /*50640*/  STL [R1+0x19ac], R43 ;  /* 0x0019ac2b01007387 */ /* 0x0001e80000100800 */
[----:B------:R-:W2:Y:S04]  /*50650*/  LDL.LU R48, [R1+0x1984] ;  /* 0x0019840001307983 */ /* 0x000ea80000300800 */
[----:B------:R-:W2:Y:S04]  /*50660*/  LDL.LU R49, [R1+0x1958] ;  /* 0x0019580001317983 */ /* 0x000ea80000300800 */
[----:B------:R1:W-:Y:S04]  /*50670*/  STL [R1+0x19a4], R44 ;  /* 0x0019a42c01007387 */ /* 0x0003e80000100800 */
[----:B0-----:R-:W2:Y:S01]  /*50680*/  LDL.LU R43, [R1+0x197c] ;  /* 0x00197c00012b7983 */ /* 0x001ea20000300800 */
[----:B---3--:R-:W-:-:S05]  /*50690*/  IADD3 R46, P2, PT, R46, R58, RZ ;  /* 0x0000003a2e2e7210 */ /* 0x008fca0007f5e0ff */
[----:B------:R0:W-:Y:S04]  /*506a0*/  STL [R1+0x1978], R46 ;  /* 0x0019782e01007387 */ /* 0x0001e80000100800 */
[----:B-1----:R-:W3:Y:S01]  /*506b0*/  LDL.LU R44, [R1+0x1950] ;  /* 0x00195000012c7983 */ /* 0x002ee20000300800 */
[----:B------:R-:W-:-:S03]  /*506c0*/  IMAD.X R39, R39, 0x1, R2, P3 ;  /* 0x0000000127277824 */ /* 0x000fc600018e0602 */
[----:B0-----:R-:W3:Y:S01]  /*506d0*/  LDL.LU R46, [R1+0x1974] ;  /* 0x00197400012e7983 */ /* 0x001ee20000300800 */
[----:B----4-:R-:W-:Y:S01]  /*506e0*/  IADD3 R60, P3, PT, R60, R58, RZ ;  /* 0x0000003a3c3c7210 */ /* 0x010fe20007f7e0ff */
[----:B------:R-:W-:-:S04]  /*506f0*/  IMAD.X R42, R42, 0x1, R2, P4 ;  /* 0x000000012a2a7824 */ /* 0x000fc800020e0602 */
[----:B------:R0:W-:Y:S04]  /*50700*/  STL [R1+0x1970], R60 ;  /* 0x0019703c01007387 */ /* 0x0001e80000100800 */
[----:B0-----:R-:W4:Y:S04]  /*50710*/  LDL.LU R60, [R1+0x1948] ;  /* 0x00194800013c7983 */ /* 0x001f280000300800 */
[----:B------:R-:W-:Y:S04]  /*50720*/  STL [R1+0x199c], R39 ;  /* 0x00199c2701007387 */ /* 0x000fe80000100800 */
[----:B------:R-:W4:Y:S04]  /*50730*/  LDL.LU R50, [R1+0x196c] ;  /* 0x00196c0001327983 */ /* 0x000f280000300800 */
[----:B------:R-:W4:Y:S04]  /*50740*/  LDL.LU R51, [R1+0x1940] ;  /* 0x0019400001337983 */ /* 0x000f280000300800 */
[----:B------:R-:W-:Y:S04]  /*50750*/  STL [R1+0x1994], R42 ;  /* 0x0019942a01007387 */ /* 0x000fe80000100800 */
[----:B------:R-:W4:Y:S01]  /*50760*/  LDL.LU R56, [R1+0x1964] ;  /* 0x0019640001387983 */ /* 0x000f220000300800 */
[----:B------:R-:W-:-:S05]  /*50770*/  IADD3 R3, P4, PT, R3, R58, RZ ;  /* 0x0000003a03037210 */ /* 0x000fca0007f9e0ff */
        /* <DEDUP_REMOVED lines=18> */
[-C--:B--2---:R-:W-:Y:S01]  /*508a0*/  IADD3 R45, P5, PT, R45, R58.reuse, RZ ;  /* 0x0000003a2d2d7210 */ /* 0x084fe20007fbe0ff */
[----:B------:R-:W-:Y:S01]  /*508b0*/  IMAD.X R48, R48, 0x1, R2, P6 ;  /* 0x0000000130307824 */ /* 0x000fe200030e0602 */
[----:B------:R-:W-:-:S03]  /*508c0*/  IADD3 R49, P6, PT, R49, R58, RZ ;  /* 0x0000003a31317210 */ /* 0x000fc60007fde0ff */
[----:B------:R0:W-:Y:S01]  /*508d0*/  STL [R1+0x1960], R45 ;  /* 0x0019602d01007387 */ /* 0x0001e20000100800 */
[----:B------:R-:W-:-:S03]  /*508e0*/  IMAD.X R43, R43, 0x1, R2, P1 ;  /* 0x000000012b2b7824 */ /* 0x000fc600008e0602 */
[----:B0-----:R-:W2:Y:S04]  /*508f0*/  LDL.LU R45, [R1+0x1924] ;  /* 0x00192400012d7983 */ /* 0x001ea80000300800 */
[----:B------:R-:W-:Y:S04]  /*50900*/  STL [R1+0x1984], R48 ;  /* 0x0019843001007387 */ /* 0x000fe80000100800 */
[----:B------:R-:W-:Y:S04]  /*50910*/  STL [R1+0x1958], R49 ;  /* 0x0019583101007387 */ /* 0x000fe80000100800 */
[----:B------:R0:W-:Y:S01]  /*50920*/  STL [R1+0x197c], R43 ;  /* 0x00197c2b01007387 */ /* 0x0001e20000100800 */
[----:B---3--:R-:W-:-:S03]  /*50930*/  IADD3 R44, P1, PT, R44, R58, RZ ;  /* 0x0000003a2c2c7210 */ /* 0x008fc60007f3e0ff */
[----:B0-----:R-:W3:Y:S01]  /*50940*/  LDL.LU R43, [R1+0x18f8] ;  /* 0x0018f800012b7983 */ /* 0x001ee20000300800 */
[----:B------:R-:W-:-:S05]  /*50950*/  IMAD.X R46, R46, 0x1, R2, P2 ;  /* 0x000000012e2e7824 */ /* 0x000fca00010e0602 */
[----:B------:R0:W-:Y:S04]  /*50960*/  STL [R1+0x1974], R46 ;  /* 0x0019742e01007387 */ /* 0x0001e80000100800 */
[----:B------:R1:W-:Y:S04]  /*50970*/  STL [R1+0x1950], R44 ;  /* 0x0019502c01007387 */ /* 0x0003e80000100800 */
[----:B0-----:R-:W3:Y:S04]  /*50980*/  LDL.LU R46, [R1+0x191c] ;  /* 0x00191c00012e7983 */ /* 0x001ee80000300800 */
[----:B-1----:R-:W3:Y:S01]  /*50990*/  LDL.LU R44, [R1+0x18f0] ;  /* 0x0018f000012c7983 */ /* 0x002ee20000300800 */
        /* <DEDUP_REMOVED lines=8> */
[----:B------:R-:W-:Y:S01]  /*50a20*/  STL [R1+0x1964], R56 ;  /* 0x0019643801007387 */ /* 0x000fe20000100800 */
[----:B------:R-:W-:Y:S01]  /*50a30*/  IMAD.X R59, R59, 0x1, R2, P5 ;  /* 0x000000013b3b7824 */ /* 0x000fe200028e0602 */
[----:B------:R-:W-:-:S02]  /*50a40*/  IADD3 R57, P4, PT, R57, R58, RZ ;  /* 0x0000003a39397210 */ /* 0x000fc40007f9e0ff */
[-C--:B------:R-:W-:Y:S01]  /*50a50*/  IADD3 R3, P5, PT, R3, R58.reuse, RZ ;  /* 0x0000003a03037210 */ /* 0x080fe20007fbe0ff */
[----:B------:R-:W-:Y:S01]  /*50a60*/  IMAD.X R30, R30, 0x1, R2, P6 ;  /* 0x000000011e1e7824 */ /* 0x000fe200030e0602 */
[----:B------:R-:W-:-:S03]  /*50a70*/  IADD3 R31, P6, PT, R31, R58, RZ ;  /* 0x0000003a1f1f7210 */ /* 0x000fc60007fde0ff */
[----:B------:R0:W-:Y:S04]  /*50a80*/  STL [R1+0x1930], R3 ;  /* 0x0019300301007387 */ /* 0x0001e80000100800 */
[----:B------:R-:W-:Y:S01]  /*50a90*/  STL [R1+0x1938], R57 ;  /* 0x0019383901007387 */ /* 0x000fe20000100800 */
[----:B------:R-:W-:-:S03]  /*50aa0*/  IMAD.X R22, R22, 0x1, R2, P1 ;  /* 0x0000000116167824 */ /* 0x000fc600008e0602 */
[----:B0-----:R-:W4:Y:S01]  /*50ab0*/  LDL.LU R3, [R1+0x18e8] ;  /* 0x0018e80001037983 */ /* 0x001f220000300800 */
[----:B------:R-:W-:-:S03]  /*50ac0*/  IADD3 R23, P1, PT, R23, R58, RZ ;  /* 0x0000003a17177210 */ /* 0x000fc60007f3e0ff */
[----:B------:R-:W-:Y:S01]  /*50ad0*/  STL [R1+0x195c], R59 ;  /* 0x00195c3b01007387 */ /* 0x000fe20000100800 */
[----:B------:R-:W-:-:S03]  /*50ae0*/  IMAD.X R54, R54, 0x1, R2, P2 ;  /* 0x0000000136367824 */ /* 0x000fc600010e0602 */
[----:B------:R-:W-:Y:S01]  /*50af0*/  STL [R1+0x1954], R30 ;  /* 0x0019541e01007387 */ /* 0x000fe20000100800 */
        /* <DEDUP_REMOVED lines=8> */
[----:B------:R-:W-:-:S03]  /*50b80*/  IMAD.X R38, R38, 0x1, R2, P4 ;  /* 0x0000000126267824 */ /* 0x000fc600020e0602 */
[----:B------:R-:W-:Y:S04]  /*50b90*/  STL [R1+0x1918], R55 ;  /* 0x0019183701007387 */ /* 0x000fe80000100800 */
[----:B------:R-:W-:Y:S04]  /*50ba0*/  STL [R1+0x193c], R34 ;  /* 0x00193c2201007387 */ /* 0x000fe80000100800 */
[----:B------:R-:W-:Y:S04]  /*50bb0*/  STL [R1+0x1910], R35 ;  /* 0x0019102301007387 */ /* 0x000fe80000100800 */
[----:B------:R0:W-:Y:S04]  /*50bc0*/  STL [R1+0x192c], R47 ;  /* 0x00192c2f01007387 */ /* 0x0001e80000100800 */
[----:B------:R-:W-:Y:S04]  /*50bd0*/  STL [R1+0x1934], R38 ;  /* 0x0019342601007387 */ /* 0x000fe80000100800 */
[----:B0-----:R-:W4:Y:S01]  /*50be0*/  LDL.LU R47, [R1+0x190c] ;  /* 0x00190c00012f7983 */ /* 0x001f220000300800 */
[----:B------:R-:W-:-:S02]  /*50bf0*/  IADD3 R39, P4, PT, R39, R58, RZ ;  /* 0x0000003a27277210 */ /* 0x000fc40007f9e0ff */
[----:B------:R-:W-:-:S03]  /*50c00*/  IADD3 R42, P5, PT, R42, R58, RZ ;  /* 0x0000003a2a2a7210 */ /* 0x000fc60007fbe0ff */
[----:B------:R0:W-:Y:S04]  /*50c10*/  STL [R1+0x1908], R39 ;  /* 0x0019082701007387 */ /* 0x0001e80000100800 */
[----:B------:R-:W4:Y:S04]  /*50c20*/  LDL.LU R48, [R1+0x18e0] ;  /* 0x0018e00001307983 */ /* 0x000f280000300800 */
[----:B------:R-:W4:Y:S04]  /*50c30*/  LDL.LU R49, [R1+0x1904] ;  /* 0x0019040001317983 */ /* 0x000f280000300800 */
[----:B------:R1:W-:Y:S04]  /*50c40*/  STL [R1+0x1900], R42 ;  /* 0x0019002a01007387 */ /* 0x0003e80000100800 */
[----:B0-----:R-:W4:Y:S01]  /*50c50*/  LDL.LU R39, [R1+0x18d8] ;  /* 0x0018d80001277983 */ /* 0x001f220000300800 */
[----:B--2---:R-:W-:-:S05]  /*50c60*/  IMAD.X R45, R45, 0x1, R2, P6 ;  /* 0x000000012d2d7824 */ /* 0x004fca00030e0602 */
[----:B------:R0:W-:Y:S04]  /*50c70*/  STL [R1+0x1924], R45 ;  /* 0x0019242d01007387 */ /* 0x0001e80000100800 */
[----:B-1----:R-:W2:Y:S04]  /*50c80*/  LDL.LU R42, [R1+0x18fc] ;  /* 0x0018fc00012a7983 */ /* 0x002ea80000300800 */
[----:B0-----:R-:W2:Y:S01]  /*50c90*/  LDL.LU R45, [R1+0x18d0] ;  /* 0x0018d000012d7983 */ /* 0x001ea20000300800 */
[-C--:B---3--:R-:W-:Y:S01]  /*50ca0*/  IADD3 R43, P6, PT, R43, R58.reuse, RZ ;  /* 0x0000003a2b2b7210 */ /* 0x088fe20007fde0ff */
[----:B------:R-:W-:Y:S01]  /*50cb0*/  IMAD.X R46, R46, 0x1, R2, P1 ;  /* 0x000000012e2e7824 */ /* 0x000fe200008e0602 */
[----:B------:R-:W-:-:S04]  /*50cc0*/  IADD3 R44, P1, PT, R44, R58, RZ ;  /* 0x0000003a2c2c7210 */ /* 0x000fc80007f3e0ff */
[----:B------:R0:W-:Y:S04]  /*50cd0*/  STL [R1+0x191c], R46 ;  /* 0x00191c2e01007387 */ /* 0x0001e80000100800 */
[----:B0-----:R-:W3:Y:S04]  /*50ce0*/  LDL.LU R46, [R1+0x18f4] ;  /* 0x0018f400012e7983 */ /* 0x001ee80000300800 */
[----:B------:R-:W-:Y:S04]  /*50cf0*/  STL [R1+0x18f8], R43 ;  /* 0x0018f82b01007387 */ /* 0x000fe80000100800 */
[----:B------:R-:W3:Y:S04]  /*50d00*/  LDL.LU R50, [R1+0x18c8] ;  /* 0x0018c80001327983 */ /* 0x000ee80000300800 */
[----:B------:R-:W3:Y:S04]  /*50d10*/  LDL.LU R51, [R1+0x18ec] ;  /* 0x0018ec0001337983 */ /* 0x000ee80000300800 */
[----:B------:R-:W-:Y:S04]  /*50d20*/  STL [R1+0x18f0], R44 ;  /* 0x0018f02c01007387 */ /* 0x000fe80000100800 */
[----:B------:R-:W3:Y:S01]  /*50d30*/  LDL.LU R56, [R1+0x18c0] ;  /* 0x0018c00001387983 */ /* 0x000ee20000300800 */
[----:B----4-:R-:W-:-:S05]  /*50d40*/  IMAD.X R60, R60, 0x1, R2, P2 ;  /* 0x000000013c3c7824 */ /* 0x010fca00010e0602 */
[----:B------:R0:W-:Y:S04]  /*50d50*/  STL [R1+0x1914], R60 ;  /* 0x0019143c01007387 */ /* 0x0001e80000100800 */
[----:B------:R-:W4:Y:S04]  /*50d60*/  LDL.LU R57, [R1+0x18e4] ;  /* 0x0018e40001397983 */ /* 0x000f280000300800 */
        /* <DEDUP_REMOVED lines=16> */
[----:B------:R-:W-:-:S05]  /*50e70*/  IMAD.X R47, R47, 0x1, R2, P3 ;  /* 0x000000012f2f7824 */ /* 0x000fca00018e0602 */
[----:B------:R0:W-:Y:S04]  /*50e80*/  STL [R1+0x190c], R47 ;  /* 0x00190c2f01007387 */ /* 0x0001e80000100800 */
[----:B0-----:R-:W4:Y:S01]  /*50e90*/  LDL.LU R47, [R1+0x1880] ;  /* 0x00188000012f7983 */ /* 0x001f220000300800 */
[-C--:B------:R-:W-:Y:S01]  /*50ea0*/  IADD3 R48, P3, PT, R48, R58.reuse, RZ ;  /* 0x0000003a30307210 */ /* 0x080fe20007f7e0ff */
[----:B------:R-:W-:Y:S01]  /*50eb0*/  IMAD.X R49, R49, 0x1, R2, P4 ;  /* 0x0000000131317824 */ /* 0x000fe200020e0602 */
[----:B------:R-:W-:-:S03]  /*50ec0*/  IADD3 R39, P4, PT, R39, R58, RZ ;  /* 0x0000003a27277210 */ /* 0x000fc60007f9e0ff */
[----:B------:R-:W-:Y:S04]  /*50ed0*/  STL [R1+0x18e0], R48 ;  /* 0x0018e03001007387 */ /* 0x000fe80000100800 */
[----:B------:R-:W-:Y:S04]  /*50ee0*/  STL [R1+0x1904], R49 ;  /* 0x0019043101007387 */ /* 0x000fe80000100800 */
[----:B------:R0:W-:Y:S04]  /*50ef0*/  STL [R1+0x18d8], R39 ;  /* 0x0018d82701007387 */ /* 0x0001e80000100800 */
[----:B0-----:R-:W4:Y:S01]  /*50f00*/  LDL.LU R39, [R1+0x18a4] ;  /* 0x0018a40001277983 */ /* 0x001f220000300800 */
[----:B--2---:R-:W-:Y:S01]  /*50f10*/  IMAD.X R42, R42, 0x1, R2, P5 ;  /* 0x000000012a2a7824 */ /* 0x004fe200028e0602 */
[----:B------:R-:W-:-:S05]  /*50f20*/  IADD3 R45, P5, PT, R45, R58, RZ ;  /* 0x0000003a2d2d7210 */ /* 0x000fca0007fbe0ff */
[----:B------:R0:W-:Y:S04]  /*50f30*/  STL [R1+0x18d0], R45 ;  /* 0x0018d02d01007387 */ /* 0x0001e80000100800 */
[----:B------:R1:W-:Y:S04]  /*50f40*/  STL [R1+0x18fc], R42 ;  /* 0x0018fc2a01007387 */ /* 0x0003e80000100800 */
[----:B0-----:R-:W2:Y:S04]  /*50f50*/  LDL.LU R45, [R1+0x1878] ;  /* 0x00187800012d7983 */ /* 0x001ea80000300800 */
[----:B-1----:R-:W2:Y:S01]  /*50f60*/  LDL.LU R42, [R1+0x189c] ;  /* 0x00189c00012a7983 */ /* 0x002ea20000300800 */
        /* <DEDUP_REMOVED lines=8> */
[----:B------:R-:W-:Y:S01]  /*50ff0*/  STL [R1+0x18c0], R56 ;  /* 0x0018c03801007387 */ /* 0x000fe20000100800 */
[--C-:B----4-:R-:W-:Y:S01]  /*51000*/  IMAD.X R57, R57, 0x1, R2.reuse, P2 ;  /* 0x0000000139397824 */ /* 0x110fe200010e0602 */
        /* <DEDUP_REMOVED lines=36> */
[----:B-1----:R-:W4:Y:S04]  /*51250*/  LDL.LU R44, [R1+0x1858] ;  /* 0x00185800012c7983 */ /* 0x002f280000300800 */
[----:B0-----:R-:W4:Y:S01]  /*51260*/  LDL.LU R47, [R1+0x187c] ;  /* 0x00187c00012f7983 */ /* 0x001f220000300800 */
[--C-:B------:R-:W-:Y:S01]  /*51270*/  IMAD.X R39, R39, 0x1, R2.reuse, P4 ;  /* 0x0000000127277824 */ /* 0x100fe200020e0602 */
[----:B--2---:R-:W-:Y:S01]  /*51280*/  IADD3 R45, P4, PT, R45, R58, RZ ;  /* 0x0000003a2d2d7210 */ /* 0x004fe20007f9e0ff */
[----:B------:R-:W-:-:S04]  /*51290*/  IMAD.X R42, R42, 0x1, R2, P5 ;  /* 0x000000012a2a7824 */ /* 0x000fc800028e0602 */
[----:B------:R0:W-:Y:S04]  /*512a0*/  STL [R1+0x1878], R45 ;  /* 0x0018782d01007387 */ /* 0x0001e80000100800 */
[----:B0-----:R-:W2:Y:S04]  /*512b0*/  LDL.LU R45, [R1+0x1850] ;  /* 0x00185000012d7983 */ /* 0x001ea80000300800 */
[----:B------:R-:W-:Y:S04]  /*512c0*/  STL [R1+0x18a4], R39 ;  /* 0x0018a42701007387 */ /* 0x000fe80000100800 */
[----:B------:R-:W2:Y:S04]  /*512d0*/  LDL.LU R50, [R1+0x1874] ;  /* 0x0018740001327983 */ /* 0x000ea80000300800 */
[----:B------:R-:W2:Y:S04]  /*512e0*/  LDL.LU R51, [R1+0x1848] ;  /* 0x0018480001337983 */ /* 0x000ea80000300800 */
[----:B------:R-:W-:Y:S04]  /*512f0*/  STL [R1+0x189c], R42 ;  /* 0x00189c2a01007387 */ /* 0x000fe80000100800 */
[----:B------:R-:W2:Y:S01]  /*51300*/  LDL.LU R56, [R1+0x186c] ;  /* 0x00186c0001387983 */ /* 0x000ea20000300800 */
[----:B---3--:R-:W-:-:S05]  /*51310*/  IADD3 R46, P5, PT, R46, R58, RZ ;  /* 0x0000003a2e2e7210 */ /* 0x008fca0007fbe0ff */
[----:B------:R0:W-:Y:S04]  /*51320*/  STL [R1+0x1870], R46 ;  /* 0x0018702e01007387 */ /* 0x0001e80000100800 */
[----:B------:R-:W3:Y:S04]  /*51330*/  LDL.LU R57, [R1+0x1840] ;  /* 0x0018400001397983 */ /* 0x000ee80000300800 */
        /* <DEDUP_REMOVED lines=16> */
[-C--:B------:R-:W-:Y:S01]  /*51440*/  IADD3 R3, P6, PT, R3, R58.reuse, RZ ;  /* 0x0000003a03037210 */ /* 0x080fe20007fde0ff */
[----:B------:R-:W-:Y:S01]  /*51450*/  IMAD.X R48, R48, 0x1, R2, P1 ;  /* 0x0000000130307824 */ /* 0x000fe200008e0602 */
[----:B------:R-:W-:-:S03]  /*51460*/  IADD3 R49, P1, PT, R49, R58, RZ ;  /* 0x0000003a31317210 */ /* 0x000fc60007f3e0ff */
[----:B------:R0:W-:Y:S01]  /*51470*/  STL [R1+0x1868], R3 ;  /* 0x0018680301007387 */ /* 0x0001e20000100800 */
[----:B------:R-:W-:-:S03]  /*51480*/  IMAD.X R43, R43, 0x1, R2, P2 ;  /* 0x000000012b2b7824 */ /* 0x000fc600010e0602 */
[----:B0-----:R-:W4:Y:S04]  /*51490*/  LDL.LU R3, [R1+0x182c] ;  /* 0x00182c0001037983 */ /* 0x001f280000300800 */
[----:B------:R-:W-:Y:S04]  /*514a0*/  STL [R1+0x188c], R48 ;  /* 0x00188c3001007387 */ /* 0x000fe80000100800 */
[----:B------:R-:W-:Y:S01]  /*514b0*/  STL [R1+0x1860], R49 ;  /* 0x0018603101007387 */ /* 0x000fe20000100800 */
[----:B------:R-:W-:-:S03]  /*514c0*/  IADD3 R44, P2, PT, R44, R58, RZ ;  /* 0x0000003a2c2c7210 */ /* 0x000fc60007f5e0ff */
[----:B------:R0:W-:Y:S01]  /*514d0*/  STL [R1+0x1884], R43 ;  /* 0x0018842b01007387 */ /* 0x0001e20000100800 */
[----:B------:R-:W-:-:S03]  /*514e0*/  IMAD.X R47, R47, 0x1, R2, P3 ;  /* 0x000000012f2f7824 */ /* 0x000fc600018e0602 */
[----:B0-----:R-:W4:Y:S04]  /*514f0*/  LDL.LU R43, [R1+0x1800] ;  /* 0x00180000012b7983 */ /* 0x001f280000300800 */
[----:B------:R0:W-:Y:S04]  /*51500*/  STL [R1+0x187c], R47 ;  /* 0x00187c2f01007387 */ /* 0x0001e80000100800 */
[----:B------:R1:W-:Y:S04]  /*51510*/  STL [R1+0x1858], R44 ;  /* 0x0018582c01007387 */ /* 0x0003e80000100800 */
[----:B0-----:R-:W4:Y:S04]  /*51520*/  LDL.LU R47, [R1+0x1824] ;  /* 0x00182400012f7983 */ /* 0x001f280000300800 */
[----:B-1----:R-:W4:Y:S01]  /*51530*/  LDL.LU R44, [R1+0x17f8] ;  /* 0x0017f800012c7983 */ /* 0x002f220000300800 */
[-C--:B--2---:R-:W-:Y:S01]  /*51540*/  IADD3 R45, P3, PT, R45, R58.reuse, RZ ;  /* 0x0000003a2d2d7210 */ /* 0x084fe20007f7e0ff */
[----:B------:R-:W-:Y:S01]  /*51550*/  IMAD.X R50, R50, 0x1, R2, P4 ;  /* 0x0000000132327824 */ /* 0x000fe200020e0602 */
[----:B------:R-:W-:-:S03]  /*51560*/  IADD3 R51, P4, PT, R51, R58, RZ ;  /* 0x0000003a33337210 */ /* 0x000fc60007f9e0ff */
[----:B------:R0:W-:Y:S01]  /*51570*/  STL [R1+0x1850], R45 ;  /* 0x0018502d01007387 */ /* 0x0001e20000100800 */
[----:B------:R-:W-:-:S03]  /*51580*/  IMAD.X R56, R56, 0x1, R2, P5 ;  /* 0x0000000138387824 */ /* 0x000fc600028e0602 */
[----:B0-----:R-:W2:Y:S04]  /*51590*/  LDL.LU R45, [R1+0x181c] ;  /* 0x00181c00012d7983 */ /* 0x001ea80000300800 */
[----:B------:R-:W-:Y:S04]  /*515a0*/  STL [R1+0x1874], R50 ;  /* 0x0018743201007387 */ /* 0x000fe80000100800 */
[----:B------:R-:W-:Y:S01]  /*515b0*/  STL [R1+0x1848], R51 ;  /* 0x0018483301007387 */ /* 0x000fe20000100800 */
[----:B---3--:R-:W-:Y:S01]  /*515c0*/  IMAD.X R59, R59, 0x1, R2, P6 ;  /* 0x000000013b3b7824 */ /* 0x008fe200030e0602 */
[----:B------:R-:W-:-:S02]  /*515d0*/  IADD3 R57, P5, PT, R57, R58, RZ ;  /* 0x0000003a39397210 */ /* 0x000fc40007fbe0ff */
        /* <DEDUP_REMOVED lines=38> */
[----:B------:R-:W-:-:S05]  /*51840*/  IMAD.X R47, R47, 0x1, R2, P2 ;  /* 0x000000012f2f7824 */ /* 0x000fca00010e0602 */
[----:B------:R0:W-:Y:S04]  /*51850*/  STL [R1+0x1824], R47 ;  /* 0x0018242f01007387 */ /* 0x0001e80000100800 */
[----:B0-----:R-:W4:Y:S01]  /*51860*/  LDL.LU R47, [R1+0x17fc] ;  /* 0x0017fc00012f7983 */ /* 0x001f220000300800 */
[-C--:B------:R-:W-:Y:S02]  /*51870*/  IADD3 R43, P1, PT, R43, R58.reuse, RZ ;  /* 0x0000003a2b2b7210 */ /* 0x080fe40007f3e0ff */
[----:B------:R-:W-:-:S03]  /*51880*/  IADD3 R44, P2, PT, R44, R58, RZ ;  /* 0x0000003a2c2c7210 */ /* 0x000fc60007f5e0ff */
[----:B------:R-:W-:Y:S04]  /*51890*/  STL [R1+0x1800], R43 ;  /* 0x0018002b01007387 */ /* 0x000fe80000100800 */
[----:B------:R-:W4:Y:S04]  /*518a0*/  LDL.LU R50, [R1+0x17d0] ;  /* 0x0017d00001327983 */ /* 0x000f280000300800 */
[----:B------:R-:W4:Y:S04]  /*518b0*/  LDL.LU R51, [R1+0x17f4] ;  /* 0x0017f40001337983 */ /* 0x000f280000300800 */
[----:B------:R-:W-:Y:S04]  /*518c0*/  STL [R1+0x17f8], R44 ;  /* 0x0017f82c01007387 */ /* 0x000fe80000100800 */
[----:B------:R-:W4:Y:S01]  /*518d0*/  LDL.LU R56, [R1+0x17c8] ;  /* 0x0017c80001387983 */ /* 0x000f220000300800 */
[----:B--2---:R-:W-:-:S05]  /*518e0*/  IMAD.X R45, R45, 0x1, R2, P3 ;  /* 0x000000012d2d7824 */ /* 0x004fca00018e0602 */
[----:B------:R0:W-:Y:S04]  /*518f0*/  STL [R1+0x181c], R45 ;  /* 0x00181c2d01007387 */ /* 0x0001e80000100800 */
[----:B------:R-:W2:Y:S04]  /*51900*/  LDL.LU R57, [R1+0x17ec] ;  /* 0x0017ec0001397983 */ /* 0x000ea80000300800 */
[----:B------:R-:W2:Y:S04]  /*51910*/  LDL.LU R59, [R1+0x17c0] ;  /* 0x0017c000013b7983 */ /* 0x000ea80000300800 */
[----:B0-----:R-:W2:Y:S04]  /*51920*/  LDL.LU R45, [R1+0x17e4] ;  /* 0x0017e400012d7983 */ /* 0x001ea80000300800 */
[----:B------:R-:W2:Y:S04]  /*51930*/  LDL.LU R30, [R1+0x17b8] ;  /* 0x0017b800011e7983 */ /* 0x000ea80000300800 */
[----:B------:R-:W2:Y:S04]  /*51940*/  LDL.LU R31, [R1+0x17dc] ;  /* 0x0017dc00011f7983 */ /* 0x000ea80000300800 */
[----:B------:R-:W2:Y:S01]  /*51950*/  LDL.LU R22, [R1+0x17b0] ;  /* 0x0017b00001167983 */ /* 0x000ea20000300800 */
[----:B---3--:R-:W-:-:S05]  /*51960*/  IADD3 R46, P3, PT, R46, R58, RZ ;  /* 0x0000003a2e2e7210 */ /* 0x008fca0007f7e0ff */
        /* <DEDUP_REMOVED lines=18> */
[----:B------:R0:W-:Y:S01]  /*51a90*/  STL [R1+0x17e0], R39 ;  /* 0x0017e02701007387 */ /* 0x0001e20000100800 */
[----:B------:R-:W-:-:S03]  /*51aa0*/  IMAD.X R42, R42, 0x1, R2, P6 ;  /* 0x000000012a2a7824 */ /* 0x000fc600030e0602 */
[----:B0-----:R-:W4:Y:S01]  /*51ab0*/  LDL.LU R39, [R1+0x17ac] ;  /* 0x0017ac0001277983 */ /* 0x001f220000300800 */
[----:B------:R-:W-:-:S05]  /*51ac0*/  IADD3 R3, P6, PT, R3, R58, RZ ;  /* 0x0000003a03037210 */ /* 0x000fca0007fde0ff */
[----:B------:R0:W-:Y:S04]  /*51ad0*/  STL [R1+0x17d8], R3 ;  /* 0x0017d80301007387 */ /* 0x0001e80000100800 */
[----:B------:R1:W-:Y:S04]  /*51ae0*/  STL [R1+0x1804], R42 ;  /* 0x0018042a01007387 */ /* 0x0003e80000100800 */
[----:B0-----:R-:W4:Y:S04]  /*51af0*/  LDL.LU R3, [R1+0x1780] ;  /* 0x0017800001037983 */ /* 0x001f280000300800 */
[----:B-1----:R-:W4:Y:S01]  /*51b00*/  LDL.LU R42, [R1+0x17a4] ;  /* 0x0017a400012a7983 */ /* 0x002f220000300800 */
        /* <DEDUP_REMOVED lines=8> */
[----:B------:R-:W-:Y:S01]  /*51b90*/  STL [R1+0x17c8], R56 ;  /* 0x0017c83801007387 */ /* 0x000fe20000100800 */
[--C-:B--2---:R-:W-:Y:S01]  /*51ba0*/  IMAD.X R57, R57, 0x1, R2.reuse, P3 ;  /* 0x0000000139397824 */ /* 0x104fe200018e0602 */
        /* <DEDUP_REMOVED lines=8> */
[----:B------:R-:W-:Y:S04]  /*51c30*/  STL [R1+0x17c0], R59 ;  /* 0x0017c03b01007387 */ /* 0x000fe80000100800 */
[----:B------:R-:W-:Y:S04]  /*51c40*/  STL [R1+0x17b8], R30 ;  /* 0x0017b81e01007387 */ /* 0x000fe80000100800 */
[----:B------:R-:W-:Y:S01]  /*51c50*/  STL [R1+0x17dc], R31 ;  /* 0x0017dc1f01007387 */ /* 0x000fe20000100800 */
[--C-:B---3--:R-:W-:Y:S01]  /*51c60*/  IMAD.X R23, R23, 0x1, R2.reuse, P6 ;  /* 0x0000000117177824 */ /* 0x108fe200030e0602 */
[-C--:B------:R-:W-:Y:S01]  /*51c70*/  IADD3 R54, P6, PT, R54, R58.reuse, RZ ;  /* 0x0000003a36367210 */ /* 0x080fe20007fde0ff */
[--C-:B------:R-:W-:Y:S01]  /*51c80*/  IMAD.X R55, R55, 0x1, R2.reuse, P1 ;  /* 0x0000000137377824 */ /* 0x100fe200008e0602 */
[----:B------:R-:W-:Y:S01]  /*51c90*/  IADD3 R34, P1, PT, R34, R58, RZ ;  /* 0x0000003a22227210 */ /* 0x000fe20007f3e0ff */
[----:B------:R-:W-:Y:S01]  /*51ca0*/  STL [R1+0x17b0], R22 ;  /* 0x0017b01601007387 */ /* 0x000fe20000100800 */
[----:B------:R-:W-:-:S02]  /*51cb0*/  IMAD.X R35, R35, 0x1, R2, P2 ;  /* 0x0000000123237824 */ /* 0x000fc400010e0602 */
        /* <DEDUP_REMOVED lines=22> */
[----:B------:R-:W-:Y:S01]  /*51e20*/  IADD3 R3, P5, PT, R3, R58, RZ ;  /* 0x0000003a03037210 */ /* 0x000fe20007fbe0ff */
        /* <DEDUP_REMOVED lines=47> */
[----:B------:R-:W-:-:S03]  /*52120*/  IMAD.X R56, R56, 0x1, R2, P6 ;  /* 0x0000000138387824 */ /* 0x000fc600030e0602 */
[----:B0-----:R-:W4:Y:S01]  /*52130*/  LDL.LU R3, [R1+0x1724] ;  /* 0x0017240001037983 */ /* 0x001f220000300800 */
[----:B------:R-:W-:Y:S01]  /*52140*/  IMAD.X R59, R59, 0x1, R2, P1 ;  /* 0x000000013b3b7824 */ /* 0x000fe200008e0602 */
[-C--:B------:R-:W-:Y:S02]  /*52150*/  IADD3 R57, P6, PT, R57, R58.reuse, RZ ;  /* 0x0000003a39397210 */ /* 0x080fe40007fde0ff */
[----:B------:R-:W-:Y:S04]  /*52160*/  STL [R1+0x177c], R50 ;  /* 0x00177c3201007387 */ /* 0x000fe80000100800 */
        /* <DEDUP_REMOVED lines=75> */
[----:B------:R-:W-:Y:S04]  /*52620*/  STL [R1+0x1714], R49 ;  /* 0x0017143101007387 */ /* 0x000fe80000100800 */
[----:B------:R0:W-:Y:S01]  /*52630*/  STL [R1+0x16e8], R39 ;  /* 0x0016e82701007387 */ /* 0x0001e20000100800 */
[----:B---3--:R-:W-:-:S03]  /*52640*/  IMAD.X R42, R42, 0x1, R2, P1 ;  /* 0x000000012a2a7824 */ /* 0x008fc600008e0602 */
[----:B0-----:R-:W3:Y:S01]  /*52650*/  LDL.LU R39, [R1+0x16b4] ;  /* 0x0016b40001277983 */ /* 0x001ee20000300800 */
[----:B------:R-:W-:-:S05]  /*52660*/  IADD3 R46, P1, PT, R46, R58, RZ ;  /* 0x0000003a2e2e7210 */ /* 0x000fca0007f3e0ff */
        /* <DEDUP_REMOVED lines=15> */
[--C-:B------:R-:W-:Y:S01]  /*52760*/  IMAD.X R3, R3, 0x1, R2.reuse, P5 ;  /* 0x0000000103037824 */ /* 0x100fe200028e0602 */
[----:B------:R-:W-:Y:S01]  /*52770*/  IADD3 R30, P5, PT, R30, R58, RZ ;  /* 0x0000003a1e1e7210 */ /* 0x000fe20007fbe0ff */
[----:B------:R-:W-:-:S03]  /*52780*/  IMAD.X R31, R31, 0x1, R2, P6 ;  /* 0x000000011f1f7824 */ /* 0x000fc600030e0602 */
[----:B------:R0:W-:Y:S04]  /*52790*/  STL [R1+0x16ec], R3 ;  /* 0x0016ec0301007387 */ /* 0x0001e80000100800 */
[----:B------:R-:W-:Y:S01]  /*527a0*/  STL [R1+0x16f4], R57 ;  /* 0x0016f43901007387 */ /* 0x000fe20000100800 */
[----:B------:R-:W-:-:S03]  /*527b0*/  IADD3 R22, P6, PT, R22, R58, RZ ;  /* 0x0000003a16167210 */ /* 0x000fc60007fde0ff */
[----:B0-----:R-:W4:Y:S01]  /*527c0*/  LDL.LU R3, [R1+0x16a4] ;  /* 0x0016a40001037983 */ /* 0x001f220000300800 */
        /* <DEDUP_REMOVED lines=28> */
[----:B-1----:R-:W2:Y:S01]  /*52990*/  LDL.LU R44, [R1+0x1668] ;  /* 0x00166800012c7983 */ /* 0x002ea20000300800 */
[----:B---3--:R-:W-:-:S03]  /*529a0*/  IMAD.X R39, R39, 0x1, R2, P6 ;  /* 0x0000000127277824 */ /* 0x008fc600030e0602 */
[----:B0-----:R-:W3:Y:S01]  /*529b0*/  LDL.LU R45, [R1+0x168c] ;  /* 0x00168c00012d7983 */ /* 0x001ee20000300800 */
        /* <DEDUP_REMOVED lines=39> */
[----:B---3--:R-:W-:-:S05]  /*52c30*/  IMAD.X R45, R45, 0x1, R2, P5 ;  /* 0x000000012d2d7824 */ /* 0x008fca00028e0602 */
[----:B------:R0:W-:Y:S04]  /*52c40*/  STL [R1+0x168c], R45 ;  /* 0x00168c2d01007387 */ /* 0x0001e80000100800 */
[----:B------:R1:W-:Y:S04]  /*52c50*/  STL [R1+0x1668], R44 ;  /* 0x0016682c01007387 */ /* 0x0003e80000100800 */
[----:B0-----:R-:W2:Y:S04]  /*52c60*/  LDL.LU R45, [R1+0x1634] ;  /* 0x00163400012d7983 */ /* 0x001ea80000300800 */
[----:B-1----:R-:W3:Y:S01]  /*52c70*/  LDL.LU R44, [R1+0x1608] ;  /* 0x00160800012c7983 */ /* 0x002ee20000300800 */
[-C--:B------:R-:W-:Y:S01]  /*52c80*/  IADD3 R46, P5, PT, R46, R58.reuse, RZ ;  /* 0x0000003a2e2e7210 */ /* 0x080fe20007fbe0ff */
        /* <DEDUP_REMOVED lines=49> */
[----:B---3--:R-:W-:-:S04]  /*52fa0*/  IADD3 R44, P4, PT, R44, R58, RZ ;  /* 0x0000003a2c2c7210 */ /* 0x008fc80007f9e0ff */
[----:B------:R0:W-:Y:S04]  /*52fb0*/  STL [R1+0x1634], R45 ;  /* 0x0016342d01007387 */ /* 0x0001e80000100800 */
[----:B0-----:R-:W2:Y:S04]  /*52fc0*/  LDL.LU R45, [R1+0x160c] ;  /* 0x00160c00012d7983 */ /* 0x001ea80000300800 */
[----:B------:R-:W-:Y:S04]  /*52fd0*/  STL [R1+0x1610], R43 ;  /* 0x0016102b01007387 */ /* 0x000fe80000100800 */
[----:B------:R-:W3:Y:S04]  /*52fe0*/  LDL.LU R50, [R1+0x15e0] ;  /* 0x0015e00001327983 */ /* 0x000ee80000300800 */
[----:B------:R-:W3:Y:S04]  /*52ff0*/  LDL.LU R51, [R1+0x1604] ;  /* 0x0016040001337983 */ /* 0x000ee80000300800 */
[----:B------:R-:W-:Y:S04]  /*53000*/  STL [R1+0x1608], R44 ;  /* 0x0016082c01007387 */ /* 0x000fe80000100800 */
[----:B------:R-:W3:Y:S01]  /*53010*/  LDL.LU R56, [R1+0x15d8] ;  /* 0x0015d80001387983 */ /* 0x000ee20000300800 */
[----:B------:R-:W-:-:S05]  /*53020*/  IMAD.X R46, R46, 0x1, R2, P5 ;  /* 0x000000012e2e7824 */ /* 0x000fca00028e0602 */
        /* <DEDUP_REMOVED lines=24> */
[----:B------:R-:W-:Y:S04]  /*531b0*/  STL [R1+0x15f8], R48 ;  /* 0x0015f83001007387 */ /* 0x000fe80000100800 */
[----:B------:R-:W-:Y:S01]  /*531c0*/  STL [R1+0x161c], R49 ;  /* 0x00161c3101007387 */ /* 0x000fe20000100800 */
[----:B------:R-:W-:-:S03]  /*531d0*/  IMAD.X R42, R42, 0x1, R2, P2 ;  /* 0x000000012a2a7824 */ /* 0x000fc600010e0602 */
        /* <DEDUP_REMOVED lines=8> */
[----:B---3--:R-:W-:Y:S01]  /*53260*/  IADD3 R50, P3, PT, R50, R58, RZ ;  /* 0x0000003a32327210 */ /* 0x008fe20007f7e0ff */
[----:B------:R-:W-:-:S03]  /*53270*/  IMAD.X R51, R51, 0x1, R2, P4 ;  /* 0x0000000133337824 */ /* 0x000fc600020e0602 */
[----:B------:R0:W-:Y:S01]  /*53280*/  STL [R1+0x160c], R45 ;  /* 0x00160c2d01007387 */ /* 0x0001e20000100800 */
[----:B------:R-:W-:-:S03]  /*53290*/  IADD3 R56, P4, PT, R56, R58, RZ ;  /* 0x0000003a38387210 */ /* 0x000fc60007f9e0ff */
[----:B0-----:R-:W2:Y:S04]  /*532a0*/  LDL.LU R45, [R1+0x1588] ;  /* 0x00158800012d7983 */ /* 0x001ea80000300800 */
        /* <DEDUP_REMOVED lines=42> */
[----:B------:R-:W-:Y:S01]  /*53550*/  IMAD.X R39, R39, 0x1, R2, P1 ;  /* 0x0000000127277824 */ /* 0x000fe200008e0602 */
        /* <DEDUP_REMOVED lines=63> */
[----:B------:R-:W-:Y:S04]  /*53950*/  STL [R1+0x1574], R30 ;  /* 0x0015741e01007387 */ /* 0x000fe80000100800 */
[----:B------:R-:W-:Y:S01]  /*53960*/  STL [R1+0x1548], R31 ;  /* 0x0015481f01007387 */ /* 0x000fe20000100800 */
[-C--:B---3--:R-:W-:Y:S01]  /*53970*/  IADD3 R23, P5, PT, R23, R58.reuse, RZ ;  /* 0x0000003a17177210 */ /* 0x088fe20007fbe0ff */
[--C-:B------:R-:W-:Y:S01]  /*53980*/  IMAD.X R54, R54, 0x1, R2.reuse, P6 ;  /* 0x0000000136367824 */ /* 0x100fe200030e0602 */
[-C--:B------:R-:W-:Y:S01]  /*53990*/  IADD3 R55, P6, PT, R55, R58.reuse, RZ ;  /* 0x0000003a37377210 */ /* 0x080fe20007fde0ff */
[----:B------:R-:W-:Y:S01]  /*539a0*/  IMAD.X R34, R34, 0x1, R2, P1 ;  /* 0x0000000122227824 */ /* 0x000fe200008e0602 */
[----:B------:R-:W-:Y:S01]  /*539b0*/  STL [R1+0x156c], R22 ;  /* 0x00156c1601007387 */ /* 0x000fe20000100800 */
[----:B------:R-:W-:-:S03]  /*539c0*/  IADD3 R35, P1, PT, R35, R58, RZ ;  /* 0x0000003a23237210 */ /* 0x000fc60007f3e0ff */
[----:B------:R-:W-:Y:S01]  /*539d0*/  STL [R1+0x1540], R23 ;  /* 0x0015401701007387 */ /* 0x000fe20000100800 */
[----:B------:R-:W-:-:S03]  /*539e0*/  IMAD.X R46, R46, 0x1, R2, P3 ;  /* 0x000000012e2e7824 */ /* 0x000fc600018e0602 */
[----:B------:R-:W-:Y:S01]  /*539f0*/  STL [R1+0x1564], R54 ;  /* 0x0015643601007387 */ /* 0x000fe20000100800 */
[----:B------:R-:W-:-:S03]  /*53a00*/  IMAD.X R38, R38, 0x1, R2, P2 ;  /* 0x0000000126267824 */ /* 0x000fc600010e0602 */
        /* <DEDUP_REMOVED lines=174> */
[----:B------:R-:W-:Y:S01]  /*544f0*/  STL [R1+0x147c], R30 ;  /* 0x00147c1e01007387 */ /* 0x000fe20000100800 */
[-C--:B------:R-:W-:Y:S01]  /*54500*/  IADD3 R23, P6, PT, R23, R58.reuse, RZ ;  /* 0x0000003a17177210 */ /* 0x080fe20007fde0ff */
        /* <DEDUP_REMOVED lines=173> */
[----:B------:R-:W-:Y:S01]  /*54fe0*/  STL [R1+0x1394], R56 ;  /* 0x0013943801007387 */ /* 0x000fe20000100800 */
[----:B---3--:R-:W-:Y:S01]  /*54ff0*/  IMAD.X R59, R59, 0x1, R2, P5 ;  /* 0x000000013b3b7824 */ /* 0x008fe200028e0602 */
[----:B------:R-:W-:-:S02]  /*55000*/  IADD3 R57, P4, PT, R57, R58, RZ ;  /* 0x0000003a39397210 */ /* 0x000fc40007f9e0ff */
        /* <DEDUP_REMOVED lines=94> */
[-C--:B------:R-:W-:Y:S01]  /*555f0*/  IADD3 R30, P3, PT, R30, R58.reuse, RZ ;  /* 0x0000003a1e1e7210 */ /* 0x080fe20007f7e0ff */
[----:B------:R-:W-:Y:S01]  /*55600*/  IMAD.X R31, R31, 0x1, R2, P4 ;  /* 0x000000011f1f7824 */ /* 0x000fe200020e0602 */
[----:B------:R-:W-:-:S02]  /*55610*/  IADD3 R22, P4, PT, R22, R58, RZ ;  /* 0x0000003a16167210 */ /* 0x000fc40007f9e0ff */
[----:B------:R0:W-:Y:S04]  /*55620*/  STL [R1+0x130c], R45 ;  /* 0x00130c2d01007387 */ /* 0x0001e80000100800 */
[----:B------:R-:W-:Y:S04]  /*55630*/  STL [R1+0x1314], R57 ;  /* 0x0013143901007387 */ /* 0x000fe80000100800 */
        /* <DEDUP_REMOVED lines=84> */
[----:B------:R-:W-:Y:S01]  /*55b80*/  IMAD.X R59, R59, 0x1, R2, P6 ;  /* 0x000000013b3b7824 */ /* 0x000fe200030e0602 */
[----:B------:R-:W-:-:S02]  /*55b90*/  IADD3 R57, P5, PT, R57, R58, RZ ;  /* 0x0000003a39397210 */ /* 0x000fc40007fbe0ff */
        /* <DEDUP_REMOVED lines=36> */
[----:B-1----:R-:W3:Y:S01]  /*55de0*/  LDL.LU R42, [R1+0x1234] ;  /* 0x00123400012a7983 */ /* 0x002ee20000300800 */
[----:B------:R-:W-:-:S03]  /*55df0*/  IADD3 R43, P1, PT, R43, R58, RZ ;  /* 0x0000003a2b2b7210 */ /* 0x000fc60007f3e0ff */
[----:B0-----:R-:W3:Y:S01]  /*55e00*/  LDL.LU R46, [R1+0x1208] ;  /* 0x00120800012e7983 */ /* 0x001ee20000300800 */
        /* <DEDUP_REMOVED lines=63> */
[----:B------:R-:W-:Y:S01]  /*56200*/  STL [R1+0x11e8], R30 ;  /* 0x0011e81e01007387 */ /* 0x000fe20000100800 */
[----:B------:R-:W-:-:S03]  /*56210*/  IMAD.X R23, R23, 0x1, R2, P6 ;  /* 0x0000000117177824 */ /* 0x000fc600030e0602 */
[----:B------:R-:W-:Y:S01]  /*56220*/  STL [R1+0x120c], R31 ;  /* 0x00120c1f01007387 */ /* 0x000fe20000100800 */
[-C--:B------:R-:W-:Y:S01]  /*56230*/  IADD3 R54, P6, PT, R54, R58.reuse, RZ ;  /* 0x0000003a36367210 */ /* 0x080fe20007fde0ff */
[--C-:B------:R-:W-:Y:S01]  /*56240*/  IMAD.X R55, R55, 0x1, R2.reuse, P1 ;  /* 0x0000000137377824 */ /* 0x100fe200008e0602 */
[-C--:B------:R-:W-:Y:S01]  /*56250*/  IADD3 R34, P1, PT, R34, R58.reuse, RZ ;  /* 0x0000003a22227210 */ /* 0x080fe20007f3e0ff */
[----:B------:R-:W-:Y:S01]  /*56260*/  STL [R1+0x11e0], R22 ;  /* 0x0011e01601007387 */ /* 0x000fe20000100800 */
[--C-:B------:R-:W-:Y:S02]  /*56270*/  IMAD.X R35, R35, 0x1, R2.reuse, P2 ;  /* 0x0000000123237824 */ /* 0x100fe400010e0602 */
[----:B------:R-:W-:Y:S01]  /*56280*/  IMAD.X R43, R43, 0x1, R2, P3 ;  /* 0x000000012b2b7824 */ /* 0x000fe200018e0602 */
[----:B------:R-:W-:Y:S04]  /*56290*/  STL [R1+0x1204], R23 ;  /* 0x0012041701007387 */ /* 0x000fe80000100800 */
[----:B------:R-:W-:Y:S01]  /*562a0*/  STL [R1+0x11d8], R54 ;  /* 0x0011d83601007387 */ /* 0x000fe20000100800 */
[----:B------:R-:W-:-:S02]  /*562b0*/  IADD3 R47, P3, PT, R47, R58, RZ ;  /* 0x0000003a2f2f7210 */ /* 0x000fc40007f7e0ff */
[----:B------:R-:W-:Y:S01]  /*562c0*/  IADD3 R38, P2, PT, R38, R58, RZ ;  /* 0x0000003a26267210 */ /* 0x000fe20007f5e0ff */
        /* <DEDUP_REMOVED lines=55> */
[----:B--2---:R-:W-:-:S05]  /*56640*/  IADD3 R44, P3, PT, R44, R58, RZ ;  /* 0x0000003a2c2c7210 */ /* 0x004fca0007f7e0ff */
[----:B------:R0:W-:Y:S01]  /*56650*/  STL [R1+0x1190], R44 ;  /* 0x0011902c01007387 */ /* 0x0001e20000100800 */
[----:B---3--:R-:W-:-:S03]  /*56660*/  IMAD.X R45, R45, 0x1, R2, P4 ;  /* 0x000000012d2d7824 */ /* 0x008fc600020e0602 */
[----:B0-----:R-:W2:Y:S04]  /*56670*/  LDL.LU R44, [R1+0x115c] ;  /* 0x00115c00012c7983 */ /* 0x001ea80000300800 */
[----:B------:R0:W-:Y:S04]  /*56680*/  STL [R1+0x11b4], R45 ;  /* 0x0011b42d01007387 */ /* 0x0001e80000100800 */
[----:B0-----:R-:W3:Y:S01]  /*56690*/  LDL.LU R45, [R1+0x1130] ;  /* 0x00113000012d7983 */ /* 0x001ee20000300800 */
[-C--:B------:R-:W-:Y:S01]  /*566a0*/  IADD3 R46, P4, PT, R46, R58.reuse, RZ ;  /* 0x0000003a2e2e7210 */ /* 0x080fe20007f9e0ff */
[--C-:B------:R-:W-:Y:S01]  /*566b0*/  IMAD.X R50, R50, 0x1, R2.reuse, P5 ;  /* 0x0000000132327824 */ /* 0x100fe200028e0602 */
[----:B------:R-:W-:Y:S01]  /*566c0*/  IADD3 R51, P5, PT, R51, R58, RZ ;  /* 0x0000003a33337210 */ /* 0x000fe20007fbe0ff */
[----:B------:R-:W-:-:S02]  /*566d0*/  IMAD.X R56, R56, 0x1, R2, P6 ;  /* 0x0000000138387824 */ /* 0x000fc400030e0602 */
[----:B------:R0:W-:Y:S04]  /*566e0*/  STL [R1+0x1188], R46 ;  /* 0x0011882e01007387 */ /* 0x0001e80000100800 */
[----:B0-----:R-:W3:Y:S04]  /*566f0*/  LDL.LU R46, [R1+0x1154] ;  /* 0x00115400012e7983 */ /* 0x001ee80000300800 */
[----:B------:R-:W-:Y:S04]  /*56700*/  STL [R1+0x11ac], R50 ;  /* 0x0011ac3201007387 */ /* 0x000fe80000100800 */
[----:B------:R-:W-:Y:S04]  /*56710*/  STL [R1+0x1180], R51 ;  /* 0x0011803301007387 */ /* 0x000fe80000100800 */
[----:B------:R-:W-:Y:S01]  /*56720*/  STL [R1+0x11a4], R56 ;  /* 0x0011a43801007387 */ /* 0x000fe20000100800 */
[----:B----4-:R-:W-:Y:S01]  /*56730*/  IMAD.X R59, R59, 0x1, R2, P1 ;  /* 0x000000013b3b7824 */ /* 0x010fe200008e0602 */
[----:B------:R-:W-:-:S02]  /*56740*/  IADD3 R57, P6, PT, R57, R58, RZ ;  /* 0x0000003a39397210 */ /* 0x000fc40007fde0ff */
[-C--:B------:R-:W-:Y:S01]  /*56750*/  IADD3 R60, P1, PT, R60, R58.reuse, RZ ;  /* 0x0000003a3c3c7210 */ /* 0x080fe20007f3e0ff */
[--C-:B------:R-:W-:Y:S01]  /*56760*/  IMAD.X R30, R30, 0x1, R2.reuse, P2 ;  /* 0x000000011e1e7824 */ /* 0x100fe200010e0602 */
[-C--:B------:R-:W-:Y:S01]  /*56770*/  IADD3 R31, P2, PT, R31, R58.reuse, RZ ;  /* 0x0000003a1f1f7210 */ /* 0x080fe20007f5e0ff */
[--C-:B------:R-:W-:Y:S02]  /*56780*/  IMAD.X R22, R22, 0x1, R2.reuse, P3 ;  /* 0x0000000116167824 */ /* 0x100fe400018e0602 */
[----:B------:R0:W-:Y:S04]  /*56790*/  STL [R1+0x1170], R60 ;  /* 0x0011703c01007387 */ /* 0x0001e80000100800 */
[----:B------:R-:W-:Y:S04]  /*567a0*/  STL [R1+0x1178], R57 ;  /* 0x0011783901007387 */ /* 0x000fe80000100800 */
        /* <DEDUP_REMOVED lines=30> */
[----:B0-----:R-:W4:Y:S04]  /*56990*/  LDL.LU R47, [R1+0x1110] ;  /* 0x00111000012f7983 */ /* 0x001f280000300800 */
[----:B------:R-:W4:Y:S01]  /*569a0*/  LDL.LU R51, [R1+0x1134] ;  /* 0x0011340001337983 */ /* 0x000f220000300800 */
[----:B------:R-:W-:-:S05]  /*569b0*/  IADD3 R43, P2, PT, R43, R58, RZ ;  /* 0x0000003a2b2b7210 */ /* 0x000fca0007f5e0ff */
[----:B------:R0:W-:Y:S01]  /*569c0*/  STL [R1+0x1138], R43 ;  /* 0x0011382b01007387 */ /* 0x0001e20000100800 */
[----:B--2---:R-:W-:-:S05]  /*569d0*/  IMAD.X R44, R44, 0x1, R2, P3 ;  /* 0x000000012c2c7824 */ /* 0x004fca00018e0602 */
[----:B------:R1:W-:Y:S04]  /*569e0*/  STL [R1+0x115c], R44 ;  /* 0x00115c2c01007387 */ /* 0x0003e80000100800 */
[----:B------:R-:W2:Y:S04]  /*569f0*/  LDL.LU R57, [R1+0x112c] ;  /* 0x00112c0001397983 */ /* 0x000ea80000300800 */
[----:B------:R-:W2:Y:S01]  /*56a00*/  LDL.LU R59, [R1+0x1100] ;  /* 0x00110000013b7983 */ /* 0x000ea20000300800 */
[----:B---3--:R-:W-:-:S05]  /*56a10*/  IADD3 R45, P3, PT, R45, R58, RZ ;  /* 0x0000003a2d2d7210 */ /* 0x008fca0007f7e0ff */
[----:B------:R3:W-:Y:S04]  /*56a20*/  STL [R1+0x1130], R45 ;  /* 0x0011302d01007387 */ /* 0x0007e80000100800 */
[----:B------:R-:W2:Y:S01]  /*56a30*/  LDL.LU R30, [R1+0x1124] ;  /* 0x00112400011e7983 */ /* 0x000ea20000300800 */
[----:B------:R-:W-:-:S05]  /*56a40*/  IMAD.X R46, R46, 0x1, R2, P4 ;  /* 0x000000012e2e7824 */ /* 0x000fca00020e0602 */
[----:B------:R-:W-:Y:S04]  /*56a50*/  STL [R1+0x1154], R46 ;  /* 0x0011542e01007387 */ /* 0x000fe80000100800 */
[----:B------:R-:W2:Y:S04]  /*56a60*/  LDL.LU R31, [R1+0x10f8] ;  /* 0x0010f800011f7983 */ /* 0x000ea80000300800 */
[----:B------:R-:W2:Y:S04]  /*56a70*/  LDL.LU R22, [R1+0x111c] ;  /* 0x00111c0001167983 */ /* 0x000ea80000300800 */
[----:B------:R-:W2:Y:S04]  /*56a80*/  LDL.LU R23, [R1+0x10f0] ;  /* 0x0010f00001177983 */ /* 0x000ea80000300800 */
[----:B------:R-:W2:Y:S04]  /*56a90*/  LDL.LU R54, [R1+0x10e8] ;  /* 0x0010e80001367983 */ /* 0x000ea80000300800 */
[----:B------:R-:W2:Y:S04]  /*56aa0*/  LDL.LU R55, [R1+0x110c] ;  /* 0x00110c0001377983 */ /* 0x000ea80000300800 */
[----:B------:R-:W2:Y:S01]  /*56ab0*/  LDL.LU R34, [R1+0x10e0] ;  /* 0x0010e00001227983 */ /* 0x000ea20000300800 */
[----:B----4-:R-:W-:-:S05]  /*56ac0*/  IADD3 R60, P4, PT, R60, R58, RZ ;  /* 0x0000003a3c3c7210 */ /* 0x010fca0007f9e0ff */
[----:B------:R4:W-:Y:S04]  /*56ad0*/  STL [R1+0x1128], R60 ;  /* 0x0011283c01007387 */ /* 0x0009e80000100800 */
[----:B------:R-:W2:Y:S04]  /*56ae0*/  LDL.LU R35, [R1+0x1104] ;  /* 0x0011040001237983 */ /* 0x000ea80000300800 */
[----:B------:R-:W2:Y:S04]  /*56af0*/  LDL.LU R38, [R1+0x10d8] ;  /* 0x0010d80001267983 */ /* 0x000ea80000300800 */
[----:B------:R-:W2:Y:S04]  /*56b00*/  LDL.LU R39, [R1+0x10fc] ;  /* 0x0010fc0001277983 */ /* 0x000ea80000300800 */
[----:B------:R-:W2:Y:S04]  /*56b10*/  LDL.LU R42, [R1+0x10d0] ;  /* 0x0010d000012a7983 */ /* 0x000ea80000300800 */
[----:B0-----:R-:W2:Y:S04]  /*56b20*/  LDL.LU R43, [R1+0x10f4] ;  /* 0x0010f400012b7983 */ /* 0x001ea80000300800 */
[----:B-1----:R-:W2:Y:S04]  /*56b30*/  LDL.LU R44, [R1+0x10c8] ;  /* 0x0010c800012c7983 */ /* 0x002ea80000300800 */
[----:B---3--:R-:W3:Y:S04]  /*56b40*/  LDL.LU R45, [R1+0x10ec] ;  /* 0x0010ec00012d7983 */ /* 0x008ee80000300800 */
[----:B----4-:R-:W4:Y:S04]  /*56b50*/  LDL.LU R60, [R1+0x10c0] ;  /* 0x0010c000013c7983 */ /* 0x010f280000300800 */
[----:B------:R-:W3:Y:S01]  /*56b60*/  LDL.LU R46, [R1+0x10e4] ;  /* 0x0010e400012e7983 */ /* 0x000ee20000300800 */
[--C-:B------:R-:W-:Y:S01]  /*56b70*/  IMAD.X R3, R3, 0x1, R2.reuse, P5 ;  /* 0x0000000103037824 */ /* 0x100fe200028e0602 */
[----:B------:R-:W-:Y:S01]  /*56b80*/  IADD3 R48, P5, PT, R48, R58, RZ ;  /* 0x0000003a30307210 */ /* 0x000fe20007fbe0ff */
[----:B------:R-:W-:-:S03]  /*56b90*/  IMAD.X R49, R49, 0x1, R2, P6 ;  /* 0x0000000131317824 */ /* 0x000fc600030e0602 */
[----:B------:R0:W-:Y:S01]  /*56ba0*/  STL [R1+0x114c], R3 ;  /* 0x00114c0301007387 */ /* 0x0001e20000100800 */
[----:B------:R-:W-:-:S03]  /*56bb0*/  IADD3 R50, P6, PT, R50, R58, RZ ;  /* 0x0000003a32327210 */ /* 0x000fc60007fde0ff */
[----:B0-----:R-:W3:Y:S04]  /*56bc0*/  LDL.LU R3, [R1+0x10b8] ;  /* 0x0010b80001037983 */ /* 0x001ee80000300800 */
[----:B------:R-:W-:Y:S04]  /*56bd0*/  STL [R1+0x1120], R48 ;  /* 0x0011203001007387 */ /* 0x000fe80000100800 */
[----:B------:R-:W-:Y:S01]  /*56be0*/  STL [R1+0x1144], R49 ;  /* 0x0011443101007387 */ /* 0x000fe20000100800 */
[----:B------:R-:W-:-:S05]  /*56bf0*/  IMAD.X R56, R56, 0x1, R2, P1 ;  /* 0x0000000138387824 */ /* 0x000fca00008e0602 */
[----:B------:R0:W-:Y:S01]  /*56c00*/  STL [R1+0x113c], R56 ;  /* 0x00113c3801007387 */ /* 0x0001e20000100800 */
[-C--:B------:R-:W-:Y:S01]  /*56c10*/  IADD3 R47, P1, PT, R47, R58.reuse, RZ ;  /* 0x0000003a2f2f7210 */ /* 0x080fe20007f3e0ff */
[----:B------:R-:W-:Y:S01]  /*56c20*/  IMAD.X R51, R51, 0x1, R2, P2 ;  /* 0x0000000133337824 */ /* 0x000fe200010e0602 */
[----:B------:R-:W-:Y:S01]  /*56c30*/  IADD3 R0, P2, PT, R0, R58, RZ ;  /* 0x0000003a00007210 */ /* 0x000fe20007f5e0ff */
[----:B------:R-:W-:Y:S04]  /*56c40*/  STL [R1+0x1118], R50 ;  /* 0x0011183201007387 */ /* 0x000fe80000100800 */
[----:B------:R1:W-:Y:S01]  /*56c50*/  STL [R1+0x1110], R47 ;  /* 0x0011102f01007387 */ /* 0x0003e20000100800 */
[----:B0-----:R-:W0:Y:S03]  /*56c60*/  LDC R56, c[0x0][0x3ac] ;  /* 0x0000eb00ff387b82 */ /* 0x001e260000000800 */
[----:B-1----:R-:W3:Y:S04]  /*56c70*/  LDL.LU R47, [R1+0x10dc] ;  /* 0x0010dc00012f7983 */ /* 0x002ee80000300800 */
[----:B------:R1:W-:Y:S04]  /*56c80*/  STL [R1+0x1108], R0 ;  /* 0x0011080001007387 */ /* 0x0003e80000100800 */
[----:B-1----:R-:W3:Y:S01]  /*56c90*/  LDL.LU R0, [R1+0x2378] ;  /* 0x0023780001007983 */ /* 0x002ee20000300800 */
[----:B0-----:R-:W-:-:S04]  /*56ca0*/  IMAD.SHL.U32 R4, R56, 0x80, RZ ;  /* 0x0000008038047824 */ /* 0x001fc800078e00ff */
[----:B------:R-:W-:Y:S01]  /*56cb0*/  IMAD.SHL.U32 R4, R4, 0x2, RZ ;  /* 0x0000000204047824 */ /* 0x000fe200078e00ff */
[----:B------:R-:W-:Y:S01]  /*56cc0*/  STL [R1+0x1134], R51 ;  /* 0x0011343301007387 */ /* 0x000fe20000100800 */
[----:B--2---:R-:W-:Y:S01]  /*56cd0*/  IMAD.X R57, R57, 0x1, R2, P3 ;  /* 0x0000000139397824 */ /* 0x004fe200018e0602 */
[----:B------:R-:W-:-:S04]  /*56ce0*/  IADD3 R59, P3, PT, R59, R58, RZ ;  /* 0x0000003a3b3b7210 */ /* 0x000fc80007f7e0ff */
[----:B------:R-:W-:Y:S04]  /*56cf0*/  STL [R1+0x112c], R57 ;  /* 0x00112c3901007387 */ /* 0x000fe80000100800 */
[----:B------:R-:W-:Y:S01]  /*56d00*/  STL [R1+0x1100], R59 ;  /* 0x0011003b01007387 */ /* 0x000fe20000100800 */
[----:B------:R-:W-:-:S05]  /*56d10*/  IMAD.X R30, R30, 0x1, R2, P4 ;  /* 0x000000011e1e7824 */ /* 0x000fca00020e0602 */
[----:B------:R-:W-:Y:S01]  /*56d20*/  STL [R1+0x1124], R30 ;  /* 0x0011241e01007387 */ /* 0x000fe20000100800 */
[----:B------:R-:W-:Y:S01]  /*56d30*/  IADD3 R31, P4, PT, R31, R4, RZ ;  /* 0x000000041f1f7210 */ /* 0x000fe20007f9e0ff */
[----:B------:R-:W-:-:S04]  /*56d40*/  IMAD.X R22, R22, 0x1, R2, P5 ;  /* 0x0000000116167824 */ /* 0x000fc800028e0602 */
[----:B------:R-:W-:Y:S01]  /*56d50*/  STL [R1+0x10f8], R31 ;  /* 0x0010f81f01007387 */ /* 0x000fe20000100800 */
[----:B---3--:R-:W-:-:S05]  /*56d60*/  IMAD.X R0, R0, 0x1, R2, P6 ;  /* 0x0000000100007824 */ /* 0x008fca00030e0602 */
[----:B------:R0:W-:Y:S04]  /*56d70*/  STL [R1+0x1114], R0 ;  /* 0x0011140001007387 */ /* 0x0001e80000100800 */
[----:B------:R-:W-:Y:S04]  /*56d80*/  STL [R1+0x111c], R22 ;  /* 0x00111c1601007387 */ /* 0x000fe80000100800 */
[----:B0-----:R-:W2:Y:S01]  /*56d90*/  LDL.LU R0, [R1+0x2374] ;  /* 0x0023740001007983 */ /* 0x001ea20000300800 */
[-C--:B------:R-:W-:Y:S02]  /*56da0*/  IADD3 R23, P5, PT, R23, R4.reuse, RZ ;  /* 0x0000000417177210 */ /* 0x080fe40007fbe0ff */
[-C--:B------:R-:W-:Y:S01]  /*56db0*/  IADD3 R54, P6, PT, R54, R4.reuse, RZ ;  /* 0x0000000436367210 */ /* 0x080fe20007fde0ff */
        /* <DEDUP_REMOVED lines=8> */
[----:B------:R-:W-:-:S03]  /*56e40*/  IADD3 R42, P3, PT, R42, R4, RZ ;  /* 0x000000042a2a7210 */ /* 0x000fc60007f7e0ff */
[----:B------:R-:W-:Y:S04]  /*56e50*/  STL [R1+0x10e0], R34 ;  /* 0x0010e02201007387 */ /* 0x000fe80000100800 */
[----:B------:R-:W-:Y:S04]  /*56e60*/  STL [R1+0x1104], R35 ;  /* 0x0011042301007387 */ /* 0x000fe80000100800 */
[----:B------:R-:W-:Y:S04]  /*56e70*/  STL [R1+0x10d8], R38 ;  /* 0x0010d82601007387 */ /* 0x000fe80000100800 */
[----:B------:R-:W-:Y:S04]  /*56e80*/  STL [R1+0x10fc], R39 ;  /* 0x0010fc2701007387 */ /* 0x000fe80000100800 */
[----:B------:R-:W-:Y:S01]  /*56e90*/  STL [R1+0x10d0], R42 ;  /* 0x0010d02a01007387 */ /* 0x000fe20000100800 */
[----:B--2---:R-:W-:-:S02]  /*56ea0*/  IMAD.X R43, R43, 0x1, R0, P4 ;  /* 0x000000012b2b7824 */ /* 0x004fc400020e0600 */
[--C-:B------:R-:W-:Y:S01]  /*56eb0*/  IMAD.X R45, R45, 0x1, R0.reuse, P5 ;  /* 0x000000012d2d7824 */ /* 0x100fe200028e0600 */
[-C--:B----4-:R-:W-:Y:S02]  /*56ec0*/  IADD3 R60, P5, PT, R60, R4.reuse, RZ ;  /* 0x000000043c3c7210 */ /* 0x090fe40007fbe0ff */
[-C--:B------:R-:W-:Y:S01]  /*56ed0*/  IADD3 R44, P4, PT, R44, R4.reuse, RZ ;  /* 0x000000042c2c7210 */ /* 0x080fe20007f9e0ff */
[----:B------:R-:W-:Y:S04]  /*56ee0*/  STL [R1+0x10f4], R43 ;  /* 0x0010f42b01007387 */ /* 0x000fe80000100800 */
[----:B------:R0:W-:Y:S04]  /*56ef0*/  STL [R1+0x10c0], R60 ;  /* 0x0010c03c01007387 */ /* 0x0001e80000100800 */
[----:B------:R-:W-:Y:S01]  /*56f00*/  STL [R1+0x10c8], R44 ;  /* 0x0010c82c01007387 */ /* 0x000fe20000100800 */
[----:B------:R-:W-:Y:S01]  /*56f10*/  IMAD.X R46, R46, 0x1, R0, P6 ;  /* 0x000000012e2e7824 */ /* 0x000fe200030e0600 */
[----:B------:R-:W-:-:S02]  /*56f20*/  IADD3 R3, P6, PT, R3, R4, RZ ;  /* 0x0000000403037210 */ /* 0x000fc40007fde0ff */
[----:B0-----:R-:W2:Y:S04]  /*56f30*/  LDL.LU R60, [R1+0x10b0] ;  /* 0x0010b000013c7983 */ /* 0x001ea80000300800 */
[----:B------:R-:W-:Y:S04]  /*56f40*/  STL [R1+0x10ec], R45 ;  /* 0x0010ec2d01007387 */ /* 0x000fe80000100800 */
[----:B------:R-:W3:Y:S04]  /*56f50*/  LDL.LU R7, [R1+0x10d4] ;  /* 0x0010d40001077983 */ /* 0x000ee80000300800 */
[----:B------:R-:W4:Y:S04]  /*56f60*/  LDL.LU R11, [R1+0x10a8] ;  /* 0x0010a800010b7983 */ /* 0x000f280000300800 */
[----:B------:R-:W-:Y:S04]  /*56f70*/  STL [R1+0x10e4], R46 ;  /* 0x0010e42e01007387 */ /* 0x000fe80000100800 */
[----:B------:R-:W4:Y:S04]  /*56f80*/  LDL.LU R10, [R1+0x10cc] ;  /* 0x0010cc00010a7983 */ /* 0x000f280000300800 */
[----:B------:R0:W-:Y:S04]  /*56f90*/  STL [R1+0x10b8], R3 ;  /* 0x0010b80301007387 */ /* 0x0001e80000100800 */
[----:B------:R-:W4:Y:S04]  /*56fa0*/  LDL.LU R48, [R1+0x10a0] ;  /* 0x0010a00001307983 */ /* 0x000f280000300800 */
[----:B0-----:R-:W4:Y:S01]  /*56fb0*/  LDL.LU R3, [R1+0x10c4] ;  /* 0x0010c40001037983 */ /* 0x001f220000300800 */
[----:B------:R-:W-:-:S03]  /*56fc0*/  IMAD.X R47, R47, 0x1, R0, P1 ;  /* 0x000000012f2f7824 */ /* 0x000fc600008e0600 */
        /* <DEDUP_REMOVED lines=25> */
[----:B---3--:R-:W-:Y:S01]  /*57160*/  IMAD.X R7, R7, 0x1, R0, P2 ;  /* 0x0000000107077824 */ /* 0x008fe200010e0600 */
[----:B----4-:R-:W-:-:S03]  /*57170*/  IADD3 R11, P2, PT, R11, R4, RZ ;  /* 0x000000040b0b7210 */ /* 0x010fc60007f5e0ff */
[----:B------:R0:W-:Y:S01]  /*57180*/  STL [R1+0x10b0], R60 ;  /* 0x0010b03c01007387 */ /* 0x0001e20000100800 */
[----:B------:R-:W-:-:S03]  /*57190*/  IMAD.X R10, R10, 0x1, R0, P3 ;  /* 0x000000010a0a7824 */ /* 0x000fc600018e0600 */
[----:B0-----:R-:W2:Y:S01]  /*571a0*/  LDL.LU R60, [R1+0x1064] ;  /* 0x00106400013c7983 */ /* 0x001ea20000300800 */
[----:B------:R-:W-:-:S03]  /*571b0*/  IMAD.X R3, R3, 0x1, R0, P4 ;  /* 0x0000000103037824 */ /* 0x000fc600020e0600 */
[----:B------:R-:W-:Y:S04]  /*571c0*/  STL [R1+0x10d4], R7 ;  /* 0x0010d40701007387 */ /* 0x000fe80000100800 */
[----:B------:R-:W-:Y:S04]  /*571d0*/  STL [R1+0x10a8], R11 ;  /* 0x0010a80b01007387 */ /* 0x000fe80000100800 */
[----:B------:R0:W-:Y:S04]  /*571e0*/  STL [R1+0x10c4], R3 ;  /* 0x0010c40301007387 */ /* 0x0001e80000100800 */
[----:B------:R-:W-:Y:S04]  /*571f0*/  STL [R1+0x10cc], R10 ;  /* 0x0010cc0a01007387 */ /* 0x000fe80000100800 */
[----:B0-----:R-:W3:Y:S01]  /*57200*/  LDL.LU R3, [R1+0x1038] ;  /* 0x0010380001037983 */ /* 0x001ee20000300800 */
[----:B------:R-:W-:-:S02]  /*57210*/  IADD3 R48, P3, PT, R48, R4, RZ ;  /* 0x0000000430307210 */ /* 0x000fc40007f7e0ff */
        /* <DEDUP_REMOVED lines=54> */
[----:B0-----:R-:W2:Y:S01]  /*57580*/  LDL.LU R60, [R1+0x1020] ;  /* 0x00102000013c7983 */ /* 0x001ea20000300800 */
[----:B---3--:R-:W-:-:S03]  /*57590*/  IADD3 R3, P4, PT, R3, R4, RZ ;  /* 0x0000000403037210 */ /* 0x008fc60007f9e0ff */
        /* <DEDUP_REMOVED lines=31> */
[----:B------:R-:W-:Y:S01]  /*57790*/  STL [R1+0x1054], R11 ;  /* 0x0010540b01007387 */ /* 0x000fe20000100800 */
[--C-:B--2---:R-:W-:Y:S01]  /*577a0*/  IMAD.X R48, R48, 0x1, R0.reuse, P1 ;  /* 0x0000000130307824 */ /* 0x104fe200008e0600 */
[----:B------:R-:W-:Y:S01]  /*577b0*/  IADD3 R60, P1, PT, R60, R4, RZ ;  /* 0x000000043c3c7210 */ /* 0x000fe20007f3e0ff */
[----:B---3--:R-:W-:-:S04]  /*577c0*/  IMAD.X R49, R49, 0x1, R0, P2 ;  /* 0x0000000131317824 */ /* 0x008fc800010e0600 */
        /* <DEDUP_REMOVED lines=46> */
[----:B0-----:R-:W3:Y:S01]  /*57ab0*/  LDL.LU R3, [R1+0xfb8] ;  /* 0x000fb80001037983 */ /* 0x001ee20000300800 */
[----:B------:R-:W-:-:S03]  /*57ac0*/  IMAD.X R46, R46, 0x1, R0, P1 ;  /* 0x000000012e2e7824 */ /* 0x000fc600008e0600 */
[----:B------:R-:W-:Y:S04]  /*57ad0*/  STL [R1+0xff4], R45 ;  /* 0x000ff42d01007387 */ /* 0x000fe80000100800 */
[----:B------:R-:W3:Y:S04]  /*57ae0*/  LDL.LU R7, [R1+0xfdc] ;  /* 0x000fdc0001077983 */ /* 0x000ee80000300800 */
[----:B------:R-:W3:Y:S01]  /*57af0*/  LDL.LU R11, [R1+0xfb0] ;  /* 0x000fb000010b7983 */ /* 0x000ee20000300800 */
[----:B----4-:R-:W-:-:S03]  /*57b00*/  IADD3 R47, P1, PT, R47, R4, RZ ;  /* 0x000000042f2f7210 */ /* 0x010fc60007f3e0ff */
        /* <DEDUP_REMOVED lines=30> */
[----:B---3--:R-:W-:-:S05]  /*57cf0*/  IADD3 R3, P2, PT, R3, R4, RZ ;  /* 0x0000000403037210 */ /* 0x008fca0007f5e0ff */
[----:B------:R0:W-:Y:S04]  /*57d00*/  STL [R1+0xfb8], R3 ;  /* 0x000fb80301007387 */ /* 0x0001e80000100800 */
[----:B0-----:R-:W3:Y:S01]  /*57d10*/  LDL.LU R3, [R1+0xf6c] ;  /* 0x000f6c0001037983 */ /* 0x001ee20000300800 */
[--C-:B------:R-:W-:Y:S01]  /*57d20*/  IMAD.X R7, R7, 0x1, R0.reuse, P3 ;  /* 0x0000000107077824 */ /* 0x100fe200018e0600 */
[-C--:B------:R-:W-:Y:S01]  /*57d30*/  IADD3 R11, P3, PT, R11, R4.reuse, RZ ;  /* 0x000000040b0b7210 */ /* 0x080fe20007f7e0ff */
[--C-:B----4-:R-:W-:Y:S02]  /*57d40*/  IMAD.X R10, R10, 0x1, R0.reuse, P4 ;  /* 0x000000010a0a7824 */ /* 0x110fe400020e0600 */
[----:B------:R-:W-:Y:S01]  /*57d50*/  IMAD.X R47, R47, 0x1, R0, P5 ;  /* 0x000000012f2f7824 */ /* 0x000fe200028e0600 */
[----:B------:R-:W-:Y:S04]  /*57d60*/  STL [R1+0xfdc], R7 ;  /* 0x000fdc0701007387 */ /* 0x000fe80000100800 */
[----:B------:R-:W-:Y:S01]  /*57d70*/  STL [R1+0xfb0], R11 ;  /* 0x000fb00b01007387 */ /* 0x000fe20000100800 */
[----:B------:R-:W-:-:S03]  /*57d80*/  IADD3 R48, P4, PT, R48, R4, RZ ;  /* 0x0000000430307210 */ /* 0x000fc60007f9e0ff */
[----:B------:R0:W-:Y:S04]  /*57d90*/  STL [R1+0xfcc], R47 ;  /* 0x000fcc2f01007387 */ /* 0x0001e80000100800 */
[----:B------:R-:W-:Y:S01]  /*57da0*/  STL [R1+0xfd4], R10 ;  /* 0x000fd40a01007387 */ /* 0x000fe20000100800 */
[-C--:B------:R-:W-:Y:S01]  /*57db0*/  IADD3 R49, P5, PT, R49, R4.reuse, RZ ;  /* 0x0000000431317210 */ /* 0x080fe20007fbe0ff */
[--C-:B------:R-:W-:Y:S01]  /*57dc0*/  IMAD.X R50, R50, 0x1, R0.reuse, P6 ;  /* 0x0000000132327824 */ /* 0x100fe200030e0600 */
[-C--:B------:R-:W-:Y:S01]  /*57dd0*/  IADD3 R51, P6, PT, R51, R4.reuse, RZ ;  /* 0x0000000433337210 */ /* 0x080fe20007fde0ff */
[----:B0-----:R-:W4:Y:S04]  /*57de0*/  LDL.LU R47, [R1+0xf40] ;  /* 0x000f4000012f7983 */ /* 0x001f280000300800 */
[----:B------:R-:W-:Y:S04]  /*57df0*/  STL [R1+0xfa8], R48 ;  /* 0x000fa83001007387 */ /* 0x000fe80000100800 */
        /* <DEDUP_REMOVED lines=81> */
[----:B0-----:R-:W2:Y:S01]  /*58310*/  LDL.LU R60, [R1+0xec8] ;  /* 0x000ec800013c7983 */ /* 0x001ea20000300800 */
[----:B---3--:R-:W-:-:S03]  /*58320*/  IMAD.X R48, R48, 0x1, R0, P2 ;  /* 0x0000000130307824 */ /* 0x008fc600010e0600 */
[----:B------:R-:W-:Y:S04]  /*58330*/  STL [R1+0xf38], R7 ;  /* 0x000f380701007387 */ /* 0x000fe80000100800 */
[----:B------:R-:W-:Y:S01]  /*58340*/  STL [R1+0xf5c], R11 ;  /* 0x000f5c0b01007387 */ /* 0x000fe20000100800 */
[----:B------:R-:W-:-:S05]  /*58350*/  IADD3 R3, P2, PT, R3, R4, RZ ;  /* 0x0000000403037210 */ /* 0x000fca0007f5e0ff */
[----:B------:R0:W-:Y:S04]  /*58360*/  STL [R1+0xf28], R3 ;  /* 0x000f280301007387 */ /* 0x0001e80000100800 */
[----:B------:R-:W-:Y:S04]  /*58370*/  STL [R1+0xf30], R10 ;  /* 0x000f300a01007387 */ /* 0x000fe80000100800 */
[----:B0-----:R-:W3:Y:S01]  /*58380*/  LDL.LU R3, [R1+0xeec] ;  /* 0x000eec0001037983 */ /* 0x001ee20000300800 */
[--C-:B------:R-:W-:Y:S01]  /*58390*/  IMAD.X R49, R49, 0x1, R0.reuse, P3 ;  /* 0x0000000131317824 */ /* 0x100fe200018e0600 */
[-C--:B------:R-:W-:Y:S01]  /*583a0*/  IADD3 R50, P3, PT, R50, R4.reuse, RZ ;  /* 0x0000000432327210 */ /* 0x080fe20007f7e0ff */
[--C-:B------:R-:W-:Y:S01]  /*583b0*/  IMAD.X R51, R51, 0x1, R0.reuse, P4 ;  /* 0x0000000133337824 */ /* 0x100fe200020e0600 */
[----:B----4-:R-:W-:Y:S01]  /*583c0*/  IADD3 R56, P4, PT, R56, R4, RZ ;  /* 0x0000000438387210 */ /* 0x010fe20007f9e0ff */
        /* <DEDUP_REMOVED lines=39> */
[----:B------:R-:W-:Y:S01]  /*58640*/  STL [R1+0xed8], R44 ;  /* 0x000ed82c01007387 */ /* 0x000fe20000100800 */
[----:B------:R-:W-:-:S03]  /*58650*/  IMAD.X R46, R46, 0x1, R0, P2 ;  /* 0x000000012e2e7824 */ /* 0x000fc600010e0600 */
[----:B0-----:R-:W4:Y:S04]  /*58660*/  LDL.LU R47, [R1+0xec0] ;  /* 0x000ec000012f7983 */ /* 0x001f280000300800 */
        /* <DEDUP_REMOVED lines=41> */
[----:B------:R-:W-:Y:S01]  /*58900*/  STL [R1+0xeb8], R11 ;  /* 0x000eb80b01007387 */ /* 0x000fe20000100800 */
[-C--:B--2---:R-:W-:Y:S01]  /*58910*/  IADD3 R48, P5, PT, R48, R4.reuse, RZ ;  /* 0x0000000430307210 */ /* 0x084fe20007fbe0ff */
        /* <DEDUP_REMOVED lines=8> */
[----:B---3--:R-:W-:-:S03]  /*589a0*/  IMAD.X R56, R56, 0x1, R0, P2 ;  /* 0x0000000138387824 */ /* 0x008fc600010e0600 */
[----:B------:R-:W-:Y:S01]  /*589b0*/  STL [R1+0xea8], R49 ;  /* 0x000ea83101007387 */ /* 0x000fe20000100800 */
[-C--:B------:R-:W-:Y:S01]  /*589c0*/  IADD3 R57, P2, PT, R57, R4.reuse, RZ ;  /* 0x0000000439397210 */ /* 0x080fe20007f5e0ff */
[----:B------:R-:W-:Y:S02]  /*589d0*/  IMAD.X R58, R58, 0x1, R0, P3 ;  /* 0x000000013a3a7824 */ /* 0x000fe400018e0600 */
        /* <DEDUP_REMOVED lines=35> */
[----:B0-----:R-:W3:Y:S01]  /*58c10*/  LDL.LU R3, [R1+0xe6c] ;  /* 0x000e6c0001037983 */ /* 0x001ee20000300800 */
[----:B------:R-:W-:-:S02]  /*58c20*/  IADD3 R45, P4, PT, R45, R4, RZ ;  /* 0x000000042d2d7210 */ /* 0x000fc40007f9e0ff */
[----:B------:R-:W-:-:S03]  /*58c30*/  IADD3 R46, P5, PT, R46, R4, RZ ;  /* 0x000000042e2e7210 */ /* 0x000fc60007fbe0ff */
        /* <DEDUP_REMOVED lines=34> */
[----:B---3--:R-:W-:-:S05]  /*58e60*/  IMAD.X R3, R3, 0x1, R0, P1 ;  /* 0x0000000103037824 */ /* 0x008fca00008e0600 */
[----:B------:R0:W-:Y:S04]  /*58e70*/  STL [R1+0xe6c], R3 ;  /* 0x000e6c0301007387 */ /* 0x0001e80000100800 */
[----:B0-----:R-:W3:Y:S01]  /*58e80*/  LDL.LU R3, [R1+0xdd0] ;  /* 0x000dd00001037983 */ /* 0x001ee20000300800 */
[-C--:B------:R-:W-:Y:S01]  /*58e90*/  IADD3 R7, P1, PT, R7, R4.reuse, RZ ;  /* 0x0000000407077210 */ /* 0x080fe20007f3e0ff */
[--C-:B------:R-:W-:Y:S01]  /*58ea0*/  IMAD.X R11, R11, 0x1, R0.reuse, P2 ;  /* 0x000000010b0b7824 */ /* 0x100fe200010e0600 */
[-C--:B------:R-:W-:Y:S01]  /*58eb0*/  IADD3 R10, P2, PT, R10, R4.reuse, RZ ;  /* 0x000000040a0a7210 */ /* 0x080fe20007f5e0ff */
[--C-:B----4-:R-:W-:Y:S02]  /*58ec0*/  IMAD.X R48, R48, 0x1, R0.reuse, P3 ;  /* 0x0000000130307824 */ /* 0x110fe400018e0600 */
        /* <DEDUP_REMOVED lines=94> */
[----:B---3--:R-:W-:-:S05]  /*594b0*/  IMAD.X R3, R3, 0x1, R0, P1 ;  /* 0x0000000103037824 */ /* 0x008fca00008e0600 */
[----:B------:R0:W-:Y:S04]  /*594c0*/  STL [R1+0xddc], R3 ;  /* 0x000ddc0301007387 */ /* 0x0001e80000100800 */
[----:B------:R-:W-:Y:S04]  /*594d0*/  STL [R1+0xde4], R10 ;  /* 0x000de40a01007387 */ /* 0x000fe80000100800 */
[----:B0-----:R-:W3:Y:S01]  /*594e0*/  LDL.LU R3, [R1+0xd50] ;  /* 0x000d500001037983 */ /* 0x001ee20000300800 */
[-C--:B------:R-:W-:Y:S02]  /*594f0*/  IADD3 R48, P6, PT, R48, R4.reuse, RZ ;  /* 0x0000000430307210 */ /* 0x080fe40007fde0ff */
[-C--:B------:R-:W-:Y:S01]  /*59500*/  IADD3 R49, P1, PT, R49, R4.reuse, RZ ;  /* 0x0000000431317210 */ /* 0x080fe20007f3e0ff */
[--C-:B------:R-:W-:Y:S01]  /*59510*/  IMAD.X R50, R50, 0x1, R0.reuse, P2 ;  /* 0x0000000132327824 */ /* 0x100fe200010e0600 */
[-C--:B------:R-:W-:Y:S01]  /*59520*/  IADD3 R51, P2, PT, R51, R4.reuse, RZ ;  /* 0x0000000433337210 */ /* 0x080fe20007f5e0ff */
[----:B------:R-:W-:Y:S01]  /*59530*/  STL [R1+0xdb8], R48 ;  /* 0x000db83001007387 */ /* 0x000fe20000100800 */
[----:B----4-:R-:W-:Y:S01]  /*59540*/  IMAD.X R56, R56, 0x1, R0, P3 ;  /* 0x0000000138387824 */ /* 0x010fe200018e0600 */
[----:B------:R-:W-:-:S02]  /*59550*/  IADD3 R57, P3, PT, R57, R4, RZ ;  /* 0x0000000439397210 */ /* 0x000fc40007f7e0ff */
        /* <DEDUP_REMOVED lines=171> */
[----:B------:R-:W-:Y:S01]  /*5a010*/  IADD3 R11, P6, PT, R11, R4, RZ ;  /* 0x000000040b0b7210 */ /* 0x000fe20007fde0ff */
[----:B------:R-:W-:-:S03]  /*5a020*/  IMAD.X R10, R10, 0x1, R0, P1 ;  /* 0x000000010a0a7824 */ /* 0x000fc600008e0600 */
[----:B------:R-:W-:Y:S04]  /*5a030*/  STL [R1+0xcf4], R7 ;  /* 0x000cf40701007387 */ /* 0x000fe80000100800 */
[----:B------:R-:W-:Y:S01]  /*5a040*/  STL [R1+0xcc8], R11 ;  /* 0x000cc80b01007387 */ /* 0x000fe20000100800 */
[-C--:B----4-:R-:W-:Y:S01]  /*5a050*/  IADD3 R48, P1, PT, R48, R4.reuse, RZ ;  /* 0x0000000430307210 */ /* 0x090fe20007f3e0ff */
        /* <DEDUP_REMOVED lines=90> */
[----:B------:R-:W-:Y:S01]  /*5a600*/  STL [R1+0xc50], R7 ;  /* 0x000c500701007387 */ /* 0x000fe20000100800 */
[----:B---3--:R-:W-:-:S03]  /*5a610*/  IMAD.X R48, R48, 0x1, R0, P5 ;  /* 0x0000000130307824 */ /* 0x008fc600028e0600 */
        /* <DEDUP_REMOVED lines=8> */
[----:B------:R-:W-:Y:S04]  /*5a6a0*/  STL [R1+0xc6c], R48 ;  /* 0x000c6c3001007387 */ /* 0x000fe80000100800 */
[----:B------:R-:W-:Y:S04]  /*5a6b0*/  STL [R1+0xc64], R49 ;  /* 0x000c643101007387 */ /* 0x000fe80000100800 */
[----:B------:R-:W-:Y:S01]  /*5a6c0*/  STL [R1+0xc38], R50 ;  /* 0x000c383201007387 */ /* 0x000fe20000100800 */
[-C--:B----4-:R-:W-:Y:S01]  /*5a6d0*/  IADD3 R56, P1, PT, R56, R4.reuse, RZ ;  /* 0x0000000438387210 */ /* 0x090fe20007f3e0ff */
        /* <DEDUP_REMOVED lines=170> */
[----:B------:R-:W-:Y:S01]  /*5b180*/  IMAD.X R11, R11, 0x1, R0, P5 ;  /* 0x000000010b0b7824 */ /* 0x000fe200028e0600 */
[----:B------:R-:W-:-:S03]  /*5b190*/  IADD3 R10, P5, PT, R10, R4, RZ ;  /* 0x000000040a0a7210 */ /* 0x000fc60007fbe0ff */
[----:B------:R-:W-:Y:S01]  /*5b1a0*/  STL [R1+0x2118], R7 ;  /* 0x0021180701007387 */ /* 0x000fe20000100800 */
[----:B----4-:R-:W-:-:S03]  /*5b1b0*/  IMAD.X R48, R48, 0x1, R0, P6 ;  /* 0x0000000130307824 */ /* 0x010fc600030e0600 */
[----:B------:R-:W-:Y:S01]  /*5b1c0*/  STL [R1+0xb7c], R11 ;  /* 0x000b7c0b01007387 */ /* 0x000fe20000100800 */
        /* <DEDUP_REMOVED lines=99> */
[----:B------:R-:W-:Y:S01]  /*5b800*/  IADD3 R51, P5, PT, R51, R4, RZ ;  /* 0x0000000433337210 */ /* 0x000fe20007fbe0ff */
[----:B------:R-:W-:Y:S04]  /*5b810*/  STL [R1+0x2188], R48 ;  /* 0x0021883001007387 */ /* 0x000fe80000100800 */
[----:B------:R-:W-:Y:S01]  /*5b820*/  STL [R1+0x2190], R49 ;  /* 0x0021903101007387 */ /* 0x000fe20000100800 */
[----:B----4-:R-:W-:-:S03]  /*5b830*/  IMAD.X R56, R56, 0x1, R0, P6 ;  /* 0x0000000138387824 */ /* 0x010fc600030e0600 */
[----:B------:R-:W-:Y:S01]  /*5b840*/  STL [R1+0x215c], R50 ;  /* 0x00215c3201007387 */ /* 0x000fe20000100800 */
[--C-:B------:R-:W-:Y:S01]  /*5b850*/  IMAD.X R58, R58, 0x1, R0.reuse, P1 ;  /* 0x000000013a3a7824 */ /* 0x100fe200008e0600 */
[-C--:B------:R-:W-:Y:S02]  /*5b860*/  IADD3 R57, P6, PT, R57, R4.reuse, RZ ;  /* 0x0000000439397210 */ /* 0x080fe40007fde0ff */
        /* <DEDUP_REMOVED lines=81> */
[--C-:B------:R-:W-:Y:S01]  /*5bd80*/  IMAD.X R49, R49, 0x1, R0.reuse, P2 ;  /* 0x0000000131317824 */ /* 0x100fe200010e0600 */
[----:B------:R-:W-:Y:S01]  /*5bd90*/  IADD3 R50, P2, PT, R50, R4, RZ ;  /* 0x0000000432327210 */ /* 0x000fe20007f5e0ff */
[----:B------:R-:W-:-:S02]  /*5bda0*/  IMAD.X R51, R51, 0x1, R0, P3 ;  /* 0x0000000133337824 */ /* 0x000fc400018e0600 */
[----:B------:R0:W-:Y:S04]  /*5bdb0*/  STL [R1+0x2208], R60 ;  /* 0x0022083c01007387 */ /* 0x0001e80000100800 */
[----:B------:R-:W-:Y:S04]  /*5bdc0*/  STL [R1+0x2200], R10 ;  /* 0x0022000a01007387 */ /* 0x000fe80000100800 */
        /* <DEDUP_REMOVED lines=47> */
[----:B------:R0:W-:Y:S04]  /*5c0c0*/  STL [R1+0x222c], R46 ;  /* 0x00222c2e01007387 */ /* 0x0001e80000100800 */
        /* <DEDUP_REMOVED lines=28> */
[----:B-1----:R-:W2:Y:S04]  /*5c290*/  LDL.LU R47, [R1+0x22a4] ;  /* 0x0022a400012f7983 */ /* 0x002ea80000300800 */
[----:B0-----:R-:W2:Y:S01]  /*5c2a0*/  LDL.LU R60, [R1+0x22e0] ;  /* 0x0022e000013c7983 */ /* 0x001ea20000300800 */
[----:B---3--:R-:W-:-:S05]  /*5c2b0*/  IADD3 R3, P2, PT, R3, R4, RZ ;  /* 0x0000000403037210 */ /* 0x008fca0007f5e0ff */
[----:B------:R0:W-:Y:S04]  /*5c2c0*/  STL [R1+0x2270], R3 ;  /* 0x0022700301007387 */ /* 0x0001e80000100800 */
[----:B0-----:R-:W3:Y:S01]  /*5c2d0*/  LDL.LU R3, [R1+0x22ac] ;  /* 0x0022ac0001037983 */ /* 0x001ee20000300800 */
[--C-:B------:R-:W-:Y:S01]  /*5c2e0*/  IMAD.X R7, R7, 0x1, R0.reuse, P3 ;  /* 0x0000000107077824 */ /* 0x100fe200018e0600 */
[----:B------:R-:W-:Y:S01]  /*5c2f0*/  IADD3 R11, P3, PT, R11, R4, RZ ;  /* 0x000000040b0b7210 */ /* 0x000fe20007f7e0ff */
[----:B------:R-:W-:-:S03]  /*5c300*/  IMAD.X R10, R10, 0x1, R0, P4 ;  /* 0x000000010a0a7824 */ /* 0x000fc600020e0600 */
[----:B------:R-:W-:Y:S01]  /*5c310*/  STL [R1+0x223c], R7 ;  /* 0x00223c0701007387 */ /* 0x000fe20000100800 */
[----:B----4-:R-:W-:Y:S01]  /*5c320*/  IMAD.X R46, R46, 0x1, R0, P5 ;  /* 0x000000012e2e7824 */ /* 0x010fe200028e0600 */
[-C--:B------:R-:W-:Y:S02]  /*5c330*/  IADD3 R48, P4, PT, R48, R4.reuse, RZ ;  /* 0x0000000430307210 */ /* 0x080fe40007f9e0ff */
[----:B------:R-:W-:Y:S01]  /*5c340*/  STL [R1+0x2278], R11 ;  /* 0x0022780b01007387 */ /* 0x000fe20000100800 */
[----:B------:R-:W-:-:S03]  /*5c350*/  IADD3 R49, P5, PT, R49, R4, RZ ;  /* 0x0000000431317210 */ /* 0x000fc60007fbe0ff */
[----:B------:R0:W-:Y:S01]  /*5c360*/  STL [R1+0x224c], R46 ;  /* 0x00224c2e01007387 */ /* 0x0001e20000100800 */
[----:B------:R-:W-:-:S03]  /*5c370*/  IMAD.X R50, R50, 0x1, R0, P6 ;  /* 0x0000000132327824 */ /* 0x000fc600030e0600 */
        /* <DEDUP_REMOVED lines=41> */
[----:B------:R-:W-:Y:S01]  /*5c610*/  STL [R1+0x22d0], R43 ;  /* 0x0022d02b01007387 */ /* 0x000fe20000100800 */
[----:B------:R-:W-:-:S03]  /*5c620*/  IADD3 R60, P4, PT, R60, R4, RZ ;  /* 0x000000043c3c7210 */ /* 0x000fc60007f9e0ff */
[----:B------:R0:W-:Y:S04]  /*5c630*/  STL [R1+0x22a4], R47 ;  /* 0x0022a42f01007387 */ /* 0x0001e80000100800 */
[----:B------:R-:W-:Y:S04]  /*5c640*/  STL [R1+0x229c], R44 ;  /* 0x00229c2c01007387 */ /* 0x000fe80000100800 */
[----:B0-----:R-:W2:Y:S04]  /*5c650*/  LDL.LU R47, [R1+0x22b4] ;  /* 0x0022b400012f7983 */ /* 0x001ea80000300800 */
[----:B------:R-:W-:Y:S04]  /*5c660*/  STL [R1+0x22d8], R45 ;  /* 0x0022d82d01007387 */ /* 0x000fe80000100800 */
[----:B------:R0:W-:Y:S04]  /*5c670*/  STL [R1+0x22e0], R60 ;  /* 0x0022e03c01007387 */ /* 0x0001e80000100800 */
[----:B0-----:R-:W2:Y:S01]  /*5c680*/  LDL.LU R60, [R1+0x22f0] ;  /* 0x0022f000013c7983 */ /* 0x001ea20000300800 */
[----:B---3--:R-:W-:-:S05]  /*5c690*/  IMAD.X R3, R3, 0x1, R0, P5 ;  /* 0x0000000103037824 */ /* 0x008fca00028e0600 */
[----:B------:R0:W-:Y:S04]  /*5c6a0*/  STL [R1+0x22ac], R3 ;  /* 0x0022ac0301007387 */ /* 0x0001e80000100800 */
[----:B0-----:R-:W3:Y:S04]  /*5c6b0*/  LDL.LU R3, [R1+0x22bc] ;  /* 0x0022bc0001037983 */ /* 0x001ee80000300800 */
[----:B------:R-:W3:Y:S04]  /*5c6c0*/  LDL.LU R7, [R1+0x22f8] ;  /* 0x0022f80001077983 */ /* 0x000ee80000300800 */
[----:B------:R-:W3:Y:S04]  /*5c6d0*/  LDL.LU R11, [R1+0x22c4] ;  /* 0x0022c400010b7983 */ /* 0x000ee80000300800 */
[----:B------:R-:W3:Y:S04]  /*5c6e0*/  LDL.LU R10, [R1+0x2300] ;  /* 0x00230000010a7983 */ /* 0x000ee80000300800 */
        /* <DEDUP_REMOVED lines=24> */
[----:B0-----:R-:W4:Y:S01]  /*5c870*/  LDL.LU R46, [R1+0x2334] ;  /* 0x00233400012e7983 */ /* 0x001f220000300800 */
[----:B--2---:R-:W-:-:S05]  /*5c880*/  IMAD.X R47, R47, 0x1, R0, P6 ;  /* 0x000000012f2f7824 */ /* 0x004fca00030e0600 */
[----:B------:R0:W-:Y:S01]  /*5c890*/  STL [R1+0x22b4], R47 ;  /* 0x0022b42f01007387 */ /* 0x0001e20000100800 */
[----:B------:R-:W-:-:S03]  /*5c8a0*/  IADD3 R60, P6, PT, R60, R4, RZ ;  /* 0x000000043c3c7210 */ /* 0x000fc60007fde0ff */
[----:B0-----:R-:W2:Y:S04]  /*5c8b0*/  LDL.LU R47, [R1+0x233c] ;  /* 0x00233c00012f7983 */ /* 0x001ea80000300800 */
[----:B------:R0:W-:Y:S04]  /*5c8c0*/  STL [R1+0x22f0], R60 ;  /* 0x0022f03c01007387 */ /* 0x0001e80000100800 */
[----:B0-----:R0:W5:Y:S01]  /*5c8d0*/  LDL.LU R60, [R1+0x2370] ;  /* 0x00237000013c7983 */ /* 0x0011620000300800 */
[----:B---3--:R-:W-:-:S05]  /*5c8e0*/  IMAD.X R3, R3, 0x1, R0, P1 ;  /* 0x0000000103037824 */ /* 0x008fca00008e0600 */
[----:B------:R1:W-:Y:S04]  /*5c8f0*/  STL [R1+0x22bc], R3 ;  /* 0x0022bc0301007387 */ /* 0x0003e80000100800 */
[----:B-1----:R-:W3:Y:S01]  /*5c900*/  LDL.LU R3, [R1+0x236c] ;  /* 0x00236c0001037983 */ /* 0x002ee20000300800 */
[----:B------:R-:W-:Y:S01]  /*5c910*/  IADD3 R7, P1, PT, R7, R4, RZ ;  /* 0x0000000407077210 */ /* 0x000fe20007f3e0ff */
[----:B------:R-:W-:-:S04]  /*5c920*/  IMAD.X R11, R11, 0x1, R0, P2 ;  /* 0x000000010b0b7824 */ /* 0x000fc800010e0600 */
[----:B------:R-:W-:Y:S01]  /*5c930*/  STL [R1+0x22f8], R7 ;  /* 0x0022f80701007387 */ /* 0x000fe20000100800 */
[-C--:B------:R-:W-:Y:S01]  /*5c940*/  IADD3 R10, P2, PT, R10, R4.reuse, RZ ;  /* 0x000000040a0a7210 */ /* 0x080fe20007f5e0ff */
[--C-:B------:R-:W-:Y:S01]  /*5c950*/  IMAD.X R49, R49, 0x1, R0.reuse, P4 ;  /* 0x0000000131317824 */ /* 0x100fe200020e0600 */
[----:B------:R-:W-:Y:S01]  /*5c960*/  IADD3 R50, P4, PT, R50, R4, RZ ;  /* 0x0000000432327210 */ /* 0x000fe20007f9e0ff */
[--C-:B----4-:R-:W-:Y:S02]  /*5c970*/  IMAD.X R51, R51, 0x1, R0.reuse, P5 ;  /* 0x0000000133337824 */ /* 0x110fe400028e0600 */
[----:B---3--:R-:W-:-:S05]  /*5c980*/  IMAD.X R3, R3, 0x1, R0, P3 ;  /* 0x0000000103037824 */ /* 0x008fca00018e0600 */
[----:B------:R1:W-:Y:S04]  /*5c990*/  STL [R1+0x22cc], R3 ;  /* 0x0022cc0301007387 */ /* 0x0003e80000100800 */
[----:B------:R-:W-:Y:S04]  /*5c9a0*/  STL [R1+0x22c4], R11 ;  /* 0x0022c40b01007387 */ /* 0x000fe80000100800 */
[----:B-1----:R-:W3:Y:S01]  /*5c9b0*/  LDL.LU R3, [R1+0x2368] ;  /* 0x0023680001037983 */ /* 0x002ee20000300800 */
[----:B------:R-:W-:-:S03]  /*5c9c0*/  IADD3 R48, P3, PT, R48, R4, RZ ;  /* 0x0000000430307210 */ /* 0x000fc60007f7e0ff */
[----:B------:R-:W-:Y:S01]  /*5c9d0*/  STL [R1+0x2300], R10 ;  /* 0x0023000a01007387 */ /* 0x000fe20000100800 */
[-C--:B------:R-:W-:Y:S01]  /*5c9e0*/  IADD3 R56, P5, PT, R56, R4.reuse, RZ ;  /* 0x0000000438387210 */ /* 0x080fe20007fbe0ff */
[--C-:B------:R-:W-:Y:S01]  /*5c9f0*/  IMAD.X R57, R57, 0x1, R0.reuse, P6 ;  /* 0x0000000139397824 */ /* 0x100fe200030e0600 */
[----:B------:R-:W-:Y:S01]  /*5ca00*/  IADD3 R58, P6, PT, R58, R4, RZ ;  /* 0x000000043a3a7210 */ /* 0x000fe20007fde0ff */
[----:B------:R-:W-:Y:S04]  /*5ca10*/  STL [R1+0x2308], R48 ;  /* 0x0023083001007387 */ /* 0x000fe80000100800 */
[----:B------:R-:W-:Y:S04]  /*5ca20*/  STL [R1+0x22d4], R49 ;  /* 0x0022d43101007387 */ /* 0x000fe80000100800 */
        /* <DEDUP_REMOVED lines=26> */
[----:B------:R-:W-:Y:S04]  /*5cbd0*/  STL [R1+0x230c], R35 ;  /* 0x00230c2301007387 */ /* 0x000fe80000100800 */
[----:B------:R-:W-:Y:S04]  /*5cbe0*/  STL [R1+0x2348], R38 ;  /* 0x0023482601007387 */ /* 0x000fe80000100800 */
[----:B------:R-:W-:Y:S04]  /*5cbf0*/  STL [R1+0x2314], R39 ;  /* 0x0023142701007387 */ /* 0x000fe80000100800 */
[----:B------:R-:W-:Y:S04]  /*5cc00*/  STL [R1+0x2350], R42 ;  /* 0x0023502a01007387 */ /* 0x000fe80000100800 */
[----:B------:R-:W-:Y:S01]  /*5cc10*/  STL [R1+0x231c], R43 ;  /* 0x00231c2b01007387 */ /* 0x000fe20000100800 */
[----:B------:R-:W-:Y:S01]  /*5cc20*/  IADD3 R44, P1, PT, R44, R4, RZ ;  /* 0x000000042c2c7210 */ /* 0x000fe20007f3e0ff */
[----:B------:R-:W-:-:S02]  /*5cc30*/  IMAD.X R45, R45, 0x1, R0, P2 ;  /* 0x000000012d2d7824 */ /* 0x000fc400010e0600 */
[--C-:B--2---:R-:W-:Y:S02]  /*5cc40*/  IMAD.X R47, R47, 0x1, R0.reuse, P5 ;  /* 0x000000012f2f7824 */ /* 0x104fe400028e0600 */
[--C-:B------:R-:W-:Y:S02]  /*5cc50*/  IMAD.X R46, R46, 0x1, R0.reuse, P4 ;  /* 0x000000012e2e7824 */ /* 0x100fe400020e0600 */
[----:B---3--:R-:W-:-:S05]  /*5cc60*/  IMAD.X R3, R3, 0x1, R0, P3 ;  /* 0x0000000103037824 */ /* 0x008fca00018e0600 */
[----:B------:R1:W-:Y:S02]  /*5cc70*/  STL [R1+0x232c], R3 ;  /* 0x00232c0301007387 */ /* 0x0003e40000100800 */
[----:B-1----:R-:W1:Y:S02]  /*5cc80*/  S2R R3, SR_TID.X ;  /* 0x0000000000037919 */ /* 0x002e640000002100 */
[----:B------:R-:W-:Y:S04]  /*5cc90*/  STL [R1+0x2354], R44 ;  /* 0x0023542c01007387 */ /* 0x000fe80000100800 */
[----:B------:R-:W-:Y:S04]  /*5cca0*/  STL [R1+0x2324], R45 ;  /* 0x0023242d01007387 */ /* 0x000fe80000100800 */
[----:B------:R-:W-:Y:S04]  /*5ccb0*/  STL [R1+0x233c], R47 ;  /* 0x00233c2f01007387 */ /* 0x000fe80000100800 */
[----:B------:R2:W-:Y:S01]  /*5ccc0*/  STL [R1+0x2334], R46 ;  /* 0x0023342e01007387 */ /* 0x0005e20000100800 */
[----:B-1----:R-:W-:-:S05]  /*5ccd0*/  LOP3.LUT R3, R3, 0x1f, RZ, 0xc0, !PT ;  /* 0x0000001f03037812 */ /* 0x002fca00078ec0ff */
[----:B------:R-:W-:Y:S01]  /*5cce0*/  IMAD.SHL.U32 R3, R3, 0x2, RZ ;  /* 0x0000000203037824 */ /* 0x000fe200078e00ff */
[----:B--2---:R-:W2:Y:S04]  /*5ccf0*/  LDL.LU R46, [R1+0x2344] ;  /* 0x00234400012e7983 */ /* 0x004ea80000300800 */
[----:B------:R-:W3:Y:S01]  /*5cd00*/  LDL.LU R47, [R1+0x234c] ;  /* 0x00234c00012f7983 */ /* 0x000ee20000300800 */
[----:B------:R-:W-:Y:S02]  /*5cd10*/  IMAD.MOV.U32 R10, RZ, RZ, R5 ;  /* 0x000000ffff0a7224 */ /* 0x000fe400078e0005 */
[----:B------:R-:W-:Y:S02]  /*5cd20*/  IMAD.MOV.U32 R4, RZ, RZ, R6 ;  /* 0x000000ffff047224 */ /* 0x000fe400078e0006 */
[----:B------:R-:W-:-:S02]  /*5cd30*/  IMAD.MOV.U32 R5, RZ, RZ, R9 ;  /* 0x000000ffff057224 */ /* 0x000fc400078e0009 */
[----:B------:R-:W-:Y:S02]  /*5cd40*/  IMAD.MOV.U32 R11, RZ, RZ, R8 ;  /* 0x000000ffff0b7224 */ /* 0x000fe400078e0008 */
[--C-:B--2---:R-:W-:Y:S02]  /*5cd50*/  IMAD.X R46, R46, 0x1, R0.reuse, P6 ;  /* 0x000000012e2e7824 */ /* 0x104fe400030e0600 */
[----:B---3--:R-:W-:-:S03]  /*5cd60*/  IMAD.X R47, R47, 0x1, R0, P1 ;  /* 0x000000012f2f7824 */ /* 0x008fc600008e0600 */
[----:B------:R0:W-:Y:S04]  /*5cd70*/  STL [R1+0x2344], R46 ;  /* 0x0023442e01007387 */ /* 0x0001e80000100800 */
[----:B------:R0:W-:Y:S04]  /*5cd80*/  STL.64 [R1+0x540], R4 ;  /* 0x0005400401007387 */ /* 0x0001e80000100a00 */
[----:B------:R0:W-:Y:S04]  /*5cd90*/  STL [R1+0x234c], R47 ;  /* 0x00234c2f01007387 */ /* 0x0001e80000100800 */
[----:B------:R0:W-:Y:S01]  /*5cda0*/  STL.64 [R1+0x548], R10 ;  /* 0x0005480a01007387 */ /* 0x0001e20000100a00 */
[----:B------:R-:W-:Y:S05]  /*5cdb0*/  @P0 BRA `(.L_x_1) ;  /* 0xfffffb70001c0947 */ /* 0x000fea000383ffff */
[----:B------:R-:W2:Y:S04]  /*5cdc0*/  LDL.LU R59, [R1+0x2bc] ;  /* 0x0002bc00013b7983 */ /* 0x000ea80000300800 */
        /* <DEDUP_REMOVED lines=19> */
[----:B-----5:R-:W-:Y:S04]  /*5cf00*/  STL [R1+0x236c], R60 ;  /* 0x00236c3c01007387 */ /* 0x020fe80000100800 */
[----:B------:R-:W-:Y:S01]  /*5cf10*/  STL [R1+0x2368], R61 ;  /* 0x0023683d01007387 */ /* 0x000fe20000100800 */
[----:B--2---:R-:W-:-:S02]  /*5cf20*/  F2FP.BF16.F32.PACK_AB R59, R27, R59 ;  /* 0x0000003b1b3b723e */ /* 0x004fc400000010ff */
[----:B---3--:R-:W-:-:S03]  /*5cf30*/  F2FP.BF16.F32.PACK_AB R58, R26, R58 ;  /* 0x0000003a1a3a723e */ /* 0x008fc600000010ff */
[----:B------:R0:W-:Y:S04]  /*5cf40*/  STL [R1+0x2370], R59 ;  /* 0x0023703b01007387 */ /* 0x0001e80000100800 */
[----:B------:R-:W-:Y:S01]  /*5cf50*/  STL [R1+0x2374], R58 ;  /* 0x0023743a01007387 */ /* 0x000fe20000100800 */
[----:B----4-:R-:W-:-:S05]  /*5cf60*/  F2FP.BF16.F32.PACK_AB R57, R56, R57 ;  /* 0x000000393839723e */ /* 0x010fca00000010ff */
[----:B------:R-:W-:Y:S01]  /*5cf70*/  STL [R1+0x2378], R57 ;  /* 0x0023783901007387 */ /* 0x000fe20000100800 */
[----:B------:R-:W-:-:S05]  /*5cf80*/  F2FP.BF16.F32.PACK_AB R56, R30, R31 ;  /* 0x0000001f1e38723e */ /* 0x000fca00000010ff */
[----:B------:R-:W-:Y:S01]  /*5cf90*/  STL [R1+0x237c], R56 ;  /* 0x00237c3801007387 */ /* 0x000fe20000100800 */
[----:B------:R-:W-:-:S05]  /*5cfa0*/  F2FP.BF16.F32.PACK_AB R55, R22, R55 ;  /* 0x000000371637723e */ /* 0x000fca00000010ff */
[----:B------:R-:W-:Y:S01]  /*5cfb0*/  STL [R1+0x2380], R55 ;  /* 0x0023803701007387 */ /* 0x000fe20000100800 */
[----:B------:R-:W-:Y:S02]  /*5cfc0*/  F2FP.BF16.F32.PACK_AB R54, R23, R54 ;  /* 0x000000361736723e */ /* 0x000fe400000010ff */
[----:B------:R-:W-:-:S03]  /*5cfd0*/  F2FP.BF16.F32.PACK_AB R53, R34, R53 ;  /* 0x000000352235723e */ /* 0x000fc600000010ff */
[----:B------:R-:W-:Y:S01]  /*5cfe0*/  STL [R1+0x2384], R54 ;  /* 0x0023843601007387 */ /* 0x000fe20000100800 */
        /* <DEDUP_REMOVED lines=17> */
[----:B------:R-:W-:Y:S04]  /*5d100*/  STL [R1+0x23a8], R45 ;  /* 0x0023a82d01007387 */ /* 0x000fe80000100800 */
[----:B------:R-:W2:Y:S04]  /*5d110*/  LDL.LU R5, [R1+0x3dc] ;  /* 0x0003dc0001057983 */ /* 0x000ea80000300800 */
        /* <DEDUP_REMOVED lines=31> */
[----:B------:R-:W-:Y:S01]  /*5d310*/  STL [R1+0x23ac], R44 ;  /* 0x0023ac2c01007387 */ /* 0x000fe20000100800 */
[----:B--2---:R-:W-:-:S05]  /*5d320*/  F2FP.BF16.F32.PACK_AB R43, R5, R43 ;  /* 0x0000002b052b723e */ /* 0x004fca00000010ff */
[----:B------:R-:W-:Y:S01]  /*5d330*/  STL [R1+0x23b0], R43 ;  /* 0x0023b02b01007387 */ /* 0x000fe20000100800 */
[----:B---3--:R-:W-:-:S05]  /*5d340*/  F2FP.BF16.F32.PACK_AB R42, R8, R42 ;  /* 0x0000002a082a723e */ /* 0x008fca00000010ff */
[----:B------:R-:W-:Y:S01]  /*5d350*/  STL [R1+0x23b4], R42 ;  /* 0x0023b42a01007387 */ /* 0x000fe20000100800 */
[----:B----4-:R-:W-:-:S05]  /*5d360*/  F2FP.BF16.F32.PACK_AB R41, R7, R41 ;  /* 0x000000290729723e */ /* 0x010fca00000010ff */
[----:B------:R-:W-:Y:S01]  /*5d370*/  STL [R1+0x23b8], R41 ;  /* 0x0023b82901007387 */ /* 0x000fe20000100800 */
[----:B------:R-:W-:-:S05]  /*5d380*/  F2FP.BF16.F32.PACK_AB R40, R11, R40 ;  /* 0x000000280b28723e */ /* 0x000fca00000010ff */
[----:B------:R-:W-:Y:S01]  /*5d390*/  STL [R1+0x23bc], R40 ;  /* 0x0023bc2801007387 */ /* 0x000fe20000100800 */
[----:B------:R-:W-:-:S05]  /*5d3a0*/  F2FP.BF16.F32.PACK_AB R39, R4, R39 ;  /* 0x000000270427723e */ /* 0x000fca00000010ff */
[----:B------:R-:W-:Y:S01]  /*5d3b0*/  STL [R1+0x23c0], R39 ;  /* 0x0023c02701007387 */ /* 0x000fe20000100800 */
[----:B------:R-:W-:-:S05]  /*5d3c0*/  F2FP.BF16.F32.PACK_AB R38, R10, R38 ;  /* 0x000000260a26723e */ /* 0x000fca00000010ff */
[----:B------:R-:W-:Y:S01]  /*5d3d0*/  STL [R1+0x23c4], R38 ;  /* 0x0023c42601007387 */ /* 0x000fe20000100800 */
[----:B------:R-:W-:-:S05]  /*5d3e0*/  F2FP.BF16.F32.PACK_AB R37, R22, R37 ;  /* 0x000000251625723e */ /* 0x000fca00000010ff */
[----:B------:R0:W-:Y:S01]  /*5d3f0*/  STL [R1+0x23c8], R37 ;  /* 0x0023c82501007387 */ /* 0x0001e20000100800 */
[----:B------:R-:W-:Y:S02]  /*5d400*/  F2FP.BF16.F32.PACK_AB R36, R23, R36 ;  /* 0x000000241724723e */ /* 0x000fe400000010ff */
[----:B------:R-:W-:-:S03]  /*5d410*/  F2FP.BF16.F32.PACK_AB R35, R19, R35 ;  /* 0x000000231323723e */ /* 0x000fc600000010ff */
[----:B------:R-:W-:Y:S01]  /*5d420*/  STL [R1+0x23cc], R36 ;  /* 0x0023cc2401007387 */ /* 0x000fe20000100800 */
[----:B------:R-:W-:-:S03]  /*5d430*/  F2FP.BF16.F32.PACK_AB R34, R18, R34 ;  /* 0x000000221222723e */ /* 0x000fc600000010ff */
[----:B------:R-:W-:Y:S04]  /*5d440*/  STL [R1+0x23d0], R35 ;  /* 0x0023d02301007387 */ /* 0x000fe80000100800 */
[----:B------:R-:W2:Y:S04]  /*5d450*/  LDL.LU R6, [R1+0x4bc] ;  /* 0x0004bc0001067983 */ /* 0x000ea80000300800 */
[----:B------:R-:W3:Y:S04]  /*5d460*/  LDL.LU R9, [R1+0x4b4] ;  /* 0x0004b40001097983 */ /* 0x000ee80000300800 */
[----:B------:R-:W4:Y:S04]  /*5d470*/  LDL.LU R5, [R1+0x4fc] ;  /* 0x0004fc0001057983 */ /* 0x000f280000300800 */
[----:B------:R-:W4:Y:S04]  /*5d480*/  LDL.LU R23, [R1+0x4cc] ;  /* 0x0004cc0001177983 */ /* 0x000f280000300800 */
[----:B------:R-:W4:Y:S01]  /*5d490*/  LDL.LU R8, [R1+0x4f4] ;  /* 0x0004f40001087983 */ /* 0x000f220000300800 */
[----:B------:R-:W-:-:S03]  /*5d4a0*/  F2FP.BF16.F32.PACK_AB R33, R14, R33 ;  /* 0x000000210e21723e */ /* 0x000fc600000010ff */
[----:B------:R-:W4:Y:S04]  /*5d4b0*/  LDL.LU R22, [R1+0x4c4] ;  /* 0x0004c40001167983 */ /* 0x000f280000300800 */
[----:B------:R-:W4:Y:S04]  /*5d4c0*/  LDL.LU R7, [R1+0x2ec] ;  /* 0x0002ec0001077983 */ /* 0x000f280000300800 */
[----:B------:R-:W4:Y:S04]  /*5d4d0*/  LDL.LU R11, [R1+0x2e4] ;  /* 0x0002e400010b7983 */ /* 0x000f280000300800 */
[----:B------:R-:W4:Y:S04]  /*5d4e0*/  LDL.LU R4, [R1+0x428] ;  /* 0x0004280001047983 */ /* 0x000f280000300800 */
[----:B------:R-:W4:Y:S04]  /*5d4f0*/  LDL.LU R19, [R1+0x4a8] ;  /* 0x0004a80001137983 */ /* 0x000f280000300800 */
[----:B------:R-:W4:Y:S04]  /*5d500*/  LDL.LU R10, [R1+0x420] ;  /* 0x00042000010a7983 */ /* 0x000f280000300800 */
[----:B------:R-:W4:Y:S01]  /*5d510*/  LDL.LU R18, [R1+0x4a0] ;  /* 0x0004a00001127983 */ /* 0x000f220000300800 */
[----:B------:R-:W-:-:S03]  /*5d520*/  F2FP.BF16.F32.PACK_AB R32, R15, R32 ;  /* 0x000000200f20723e */ /* 0x000fc600000010ff */
[----:B------:R-:W-:Y:S04]  /*5d530*/  STL [R1+0x23d4], R34 ;  /* 0x0023d42201007387 */ /* 0x000fe80000100800 */
[----:B------:R-:W-:Y:S04]  /*5d540*/  STL [R1+0x23d8], R33 ;  /* 0x0023d82101007387 */ /* 0x000fe80000100800 */
[----:B------:R-:W4:Y:S04]  /*5d550*/  LDL.LU R14, [R1+0x4b8] ;  /* 0x0004b800010e7983 */ /* 0x000f280000300800 */
[----:B------:R-:W4:Y:S01]  /*5d560*/  LDL.LU R15, [R1+0x4b0] ;  /* 0x0004b000010f7983 */ /* 0x000f220000300800 */
[----:B------:R-:W-:-:S02]  /*5d570*/  F2FP.BF16.F32.PACK_AB R31, R59, R31 ;  /* 0x0000001f3b1f723e */ /* 0x000fc400000010ff */
[----:B------:R-:W-:Y:S01]  /*5d580*/  F2FP.BF16.F32.PACK_AB R30, R61, R30 ;  /* 0x0000001e3d1e723e */ /* 0x000fe200000010ff */
[----:B------:R-:W-:Y:S01]  /*5d590*/  STL [R1+0x23dc], R32 ;  /* 0x0023dc2001007387 */ /* 0x000fe20000100800 */
[----:B------:R-:W-:Y:S02]  /*5d5a0*/  F2FP.BF16.F32.PACK_AB R29, R60, R29 ;  /* 0x0000001d3c1d723e */ /* 0x000fe400000010ff */
[----:B------:R-:W-:Y:S01]  /*5d5b0*/  F2FP.BF16.F32.PACK_AB R28, R3, R28 ;  /* 0x0000001c031c723e */ /* 0x000fe200000010ff */
[----:B------:R-:W-:Y:S01]  /*5d5c0*/  STL [R1+0x23e0], R31 ;  /* 0x0023e01f01007387 */ /* 0x000fe20000100800 */
[----:B------:R-:W-:Y:S02]  /*5d5d0*/  F2FP.BF16.F32.PACK_AB R27, R0, R27 ;  /* 0x0000001b001b723e */ /* 0x000fe400000010ff */
[----:B------:R-:W-:Y:S01]  /*5d5e0*/  F2FP.BF16.F32.PACK_AB R26, R2, R26 ;  /* 0x0000001a021a723e */ /* 0x000fe200000010ff */
[----:B------:R-:W-:Y:S04]  /*5d5f0*/  STL [R1+0x23e4], R30 ;  /* 0x0023e41e01007387 */ /* 0x000fe80000100800 */
[----:B------:R-:W-:Y:S04]  /*5d600*/  STL [R1+0x23e8], R29 ;  /* 0x0023e81d01007387 */ /* 0x000fe80000100800 */
[----:B------:R-:W-:Y:S04]  /*5d610*/  STL [R1+0x23ec], R28 ;  /* 0x0023ec1c01007387 */ /* 0x000fe80000100800 */
[----:B------:R-:W-:Y:S04]  /*5d620*/  STL [R1+0x23f0], R27 ;  /* 0x0023f01b01007387 */ /* 0x000fe80000100800 */
[----:B------:R-:W-:Y:S01]  /*5d630*/  STL [R1+0x23f4], R26 ;  /* 0x0023f41a01007387 */ /* 0x000fe20000100800 */
[----:B--2---:R-:W-:-:S02]  /*5d640*/  F2FP.BF16.F32.PACK_AB R25, R6, R25 ;  /* 0x000000190619723e */ /* 0x004fc400000010ff */
[----:B---3--:R-:W-:-:S03]  /*5d650*/  F2FP.BF16.F32.PACK_AB R24, R9, R24 ;  /* 0x000000180918723e */ /* 0x008fc600000010ff */
[----:B------:R-:W-:Y:S04]  /*5d660*/  STL [R1+0x23f8], R25 ;  /* 0x0023f81901007387 */ /* 0x000fe80000100800 */
[----:B------:R-:W-:Y:S01]  /*5d670*/  STL [R1+0x23fc], R24 ;  /* 0x0023fc1801007387 */ /* 0x000fe20000100800 */
[----:B----4-:R-:W-:-:S05]  /*5d680*/  F2FP.BF16.F32.PACK_AB R23, R5, R23 ;  /* 0x000000170517723e */ /* 0x010fca00000010ff */
[----:B------:R-:W-:Y:S01]  /*5d690*/  STL [R1+0x2400], R23 ;  /* 0x0024001701007387 */ /* 0x000fe20000100800 */
[----:B------:R-:W-:Y:S02]  /*5d6a0*/  F2FP.BF16.F32.PACK_AB R22, R8, R22 ;  /* 0x000000160816723e */ /* 0x000fe400000010ff */
[----:B------:R-:W-:-:S03]  /*5d6b0*/  F2FP.BF16.F32.PACK_AB R21, R7, R21 ;  /* 0x000000150715723e */ /* 0x000fc600000010ff */
[----:B------:R-:W-:Y:S01]  /*5d6c0*/  STL [R1+0x2404], R22 ;  /* 0x0024041601007387 */ /* 0x000fe20000100800 */
[----:B------:R-:W-:-:S03]  /*5d6d0*/  F2FP.BF16.F32.PACK_AB R20, R11, R20 ;  /* 0x000000140b14723e */ /* 0x000fc600000010ff */
[----:B------:R-:W-:Y:S04]  /*5d6e0*/  STL [R1+0x2408], R21 ;  /* 0x0024081501007387 */ /* 0x000fe80000100800 */
[----:B------:R-:W-:Y:S01]  /*5d6f0*/  STL [R1+0x240c], R20 ;  /* 0x00240c1401007387 */ /* 0x000fe20000100800 */
[----:B------:R-:W-:-:S05]  /*5d700*/  F2FP.BF16.F32.PACK_AB R19, R4, R19 ;  /* 0x000000130413723e */ /* 0x000fca00000010ff */
[----:B------:R-:W-:Y:S01]  /*5d710*/  STL [R1+0x2410], R19 ;  /* 0x0024101301007387 */ /* 0x000fe20000100800 */
[----:B------:R-:W-:-:S05]  /*5d720*/  F2FP.BF16.F32.PACK_AB R18, R10, R18 ;  /* 0x000000120a12723e */ /* 0x000fca00000010ff */
[----:B------:R-:W-:Y:S01]  /*5d730*/  STL [R1+0x2414], R18 ;  /* 0x0024141201007387 */ /* 0x000fe20000100800 */
[----:B------:R-:W-:Y:S02]  /*5d740*/  F2FP.BF16.F32.PACK_AB R17, R14, R17 ;  /* 0x000000110e11723e */ /* 0x000fe400000010ff */
[----:B------:R-:W-:-:S03]  /*5d750*/  F2FP.BF16.F32.PACK_AB R16, R15, R16 ;  /* 0x000000100f10723e */ /* 0x000fc600000010ff */
[----:B------:R-:W-:Y:S04]  /*5d760*/  STL [R1+0x2418], R17 ;  /* 0x0024181101007387 */ /* 0x000fe80000100800 */
        /* <DEDUP_REMOVED lines=38> */
[----:B------:R2:W-:Y:S02]  /*5d9d0*/  STL [R1+0x241c], R16 ;  /* 0x00241c1001007387 */ /* 0x0005e40000100800 */
[----:B--2---:R-:W-:-:S05]  /*5d9e0*/  F2FP.BF16.F32.PACK_AB R16, R37, R38 ;  /* 0x000000262510723e */ /* 0x004fca00000010ff */
[----:B------:R0:W-:Y:S01]  /*5d9f0*/  STL [R1+0x11c], R16 ;  /* 0x00011c1001007387 */ /* 0x0001e20000100800 */
[----:B---3--:R-:W-:-:S05]  /*5da00*/  F2FP.BF16.F32.PACK_AB R18, R39, R40 ;  /* 0x000000282712723e */ /* 0x008fca00000010ff */
[----:B------:R-:W-:Y:S01]  /*5da10*/  STL [R1+0x118], R18 ;  /* 0x0001181201007387 */ /* 0x000fe20000100800 */
[----:B----4-:R-:W-:-:S05]  /*5da20*/  F2FP.BF16.F32.PACK_AB R17, R41, R42 ;  /* 0x0000002a2911723e */ /* 0x010fca00000010ff */
[----:B------:R-:W-:Y:S01]  /*5da30*/  STL [R1+0x114], R17 ;  /* 0x0001141101007387 */ /* 0x000fe20000100800 */
[----:B0-----:R-:W-:Y:S02]  /*5da40*/  F2FP.BF16.F32.PACK_AB R16, R43, R44 ;  /* 0x0000002c2b10723e */ /* 0x001fe400000010ff */
[----:B------:R-:W-:-:S05]  /*5da50*/  F2FP.BF16.F32.PACK_AB R15, R45, R15 ;  /* 0x0000000f2d0f723e */ /* 0x000fca00000010ff */
[----:B------:R-:W-:Y:S01]  /*5da60*/  STL [R1+0x2420], R15 ;  /* 0x0024200f01007387 */ /* 0x000fe20000100800 */
[----:B------:R-:W-:-:S03]  /*5da70*/  F2FP.BF16.F32.PACK_AB R14, R46, R14 ;  /* 0x0000000e2e0e723e */ /* 0x000fc600000010ff */
[----:B------:R-:W-:Y:S01]  /*5da80*/  STL [R1+0x110], R16 ;  /* 0x0001101001007387 */ /* 0x000fe20000100800 */
        /* <DEDUP_REMOVED lines=19> */
[----:B------:R-:W-:-:S05]  /*5dbc0*/  F2FP.BF16.F32.PACK_AB R4, R56, R4 ;  /* 0x000000043804723e */ /* 0x000fca00000010ff */
[----:B------:R1:W-:Y:S01]  /*5dbd0*/  STL [R1+0x244c], R4 ;  /* 0x00244c0401007387 */ /* 0x0003e20000100800 */
[----:B0-----:R-:W-:-:S05]  /*5dbe0*/  F2FP.BF16.F32.PACK_AB R5, R57, R58 ;  /* 0x0000003a3905723e */ /* 0x001fca00000010ff */
[----:B------:R-:W-:Y:S01]  /*5dbf0*/  STL [R1+0xc], R5 ;  /* 0x00000c0501007387 */ /* 0x000fe20000100800 */
[----:B-1----:R-:W-:-:S05]  /*5dc00*/  F2FP.BF16.F32.PACK_AB R4, R59, R61 ;  /* 0x0000003d3b04723e */ /* 0x002fca00000010ff */
[----:B------:R0:W-:Y:S01]  /*5dc10*/  STL [R1+0x8], R4 ;  /* 0x0000080401007387 */ /* 0x0001e20000100800 */
[----:B------:R-:W-:-:S03]  /*5dc20*/  F2FP.BF16.F32.PACK_AB R3, R60, R3 ;  /* 0x000000033c03723e */ /* 0x000fc600000010ff */
[----:B0-----:R-:W2:Y:S01]  /*5dc30*/  LDL.LU R4, [R1+0x5c4] ;  /* 0x0005c40001047983 */ /* 0x001ea20000300800 */
[----:B------:R-:W-:-:S03]  /*5dc40*/  F2FP.BF16.F32.PACK_AB R0, R0, R2 ;  /* 0x000000020000723e */ /* 0x000fc600000010ff */
[----:B------:R-:W-:Y:S04]  /*5dc50*/  STL [R1+0x4], R3 ;  /* 0x0000040301007387 */ /* 0x000fe80000100800 */
[----:B--2---:R0:W-:Y:S04]  /*5dc60*/  STL [R1+0x2458], R4 ;  /* 0x0024580401007387 */ /* 0x0041e80000100800 */
[----:B------:R-:W-:Y:S04]  /*5dc70*/  STL [R1], R0 ;  /* 0x0000000001007387 */ /* 0x000fe80000100800 */
[----:B0-----:R-:W2:Y:S04]  /*5dc80*/  LDL.LU R4, [R1+0x5cc] ;  /* 0x0005cc0001047983 */ /* 0x001ea80000300800 */
[----:B------:R-:W3:Y:S04]  /*5dc90*/  LDL.LU R5, [R1+0x59c] ;  /* 0x00059c0001057983 */ /* 0x000ee80000300800 */
[----:B---3--:R0:W-:Y:S04]  /*5dca0*/  STL [R1+0x2454], R5 ;  /* 0x0024540501007387 */ /* 0x0081e80000100800 */
[----:B0-----:R-:W3:Y:S04]  /*5dcb0*/  LDL.LU R5, [R1+0x524] ;  /* 0x0005240001057983 */ /* 0x001ee80000300800 */
[----:B---3--:R0:W-:Y:S04]  /*5dcc0*/  STL [R1+0x245c], R5 ;  /* 0x00245c0501007387 */ /* 0x0081e80000100800 */
[----:B0-----:R-:W2:Y:S04]  /*5dcd0*/  LDL.LU R5, [R1+0x52c] ;  /* 0x00052c0001057983 */ /* 0x001ea80000300800 */
[----:B------:R-:W3:Y:S04]  /*5dce0*/  LDL.LU R6, [R1+0x62c] ;  /* 0x00062c0001067983 */ /* 0x000ee80000300800 */
[----:B------:R-:W4:Y:S04]  /*5dcf0*/  LDL.LU R7, [R1+0x594] ;  /* 0x0005940001077983 */ /* 0x000f280000300800 */
[----:B------:R-:W4:Y:S04]  /*5dd00*/  LDL.LU R8, [R1+0x624] ;  /* 0x0006240001087983 */ /* 0x000f280000300800 */
        /* <DEDUP_REMOVED lines=56> */
[----:B--2---:R-:W-:-:S03]  /*5e090*/  F2FP.BF16.F32.PACK_AB R4, R5, R4 ;  /* 0x000000040504723e */ /* 0x004fc600000010ff */
[----:B------:R-:W2:Y:S04]  /*5e0a0*/  LDL.LU R5, [R1+0x245c] ;  /* 0x00245c0001057983 */ /* 0x000ea80000300800 */
[----:B------:R0:W-:Y:S04]  /*5e0b0*/  STL [R1+0x1c], R4 ;  /* 0x00001c0401007387 */ /* 0x0001e80000100800 */
[----:B0-----:R-:W2:Y:S02]  /*5e0c0*/  LDL.LU R4, [R1+0x2458] ;  /* 0x0024580001047983 */ /* 0x001ea40000300800 */
[----:B--2---:R-:W-:-:S02]  /*5e0d0*/  F2FP.BF16.F32.PACK_AB R4, R5, R4 ;  /* 0x000000040504723e */ /* 0x004fc400000010ff */
[----:B------:R-:W2:Y:S04]  /*5e0e0*/  LDL.LU R5, [R1+0x2454] ;  /* 0x0024540001057983 */ /* 0x000ea80000300800 */
[----:B------:R2:W-:Y:S01]  /*5e0f0*/  STL [R1+0x18], R4 ;  /* 0x0000180401007387 */ /* 0x0005e20000100800 */
[----:B---3--:R-:W-:Y:S02]  /*5e100*/  F2FP.BF16.F32.PACK_AB R3, R60, R3 ;  /* 0x000000033c03723e */ /* 0x008fe400000010ff */
[----:B--2---:R-:W-:Y:S02]  /*5e110*/  F2FP.BF16.F32.PACK_AB R4, R5, R6 ;  /* 0x000000060504723e */ /* 0x004fe400000010ff */
[----:B----4-:R-:W-:Y:S02]  /*5e120*/  F2FP.BF16.F32.PACK_AB R6, R7, R8 ;  /* 0x000000080706723e */ /* 0x010fe400000010ff */
[----:B------:R-:W-:Y:S01]  /*5e130*/  F2FP.BF16.F32.PACK_AB R5, R9, R10 ;  /* 0x0000000a0905723e */ /* 0x000fe200000010ff */
[----:B------:R0:W-:Y:S04]  /*5e140*/  STL [R1+0x14], R4 ;  /* 0x0000140401007387 */ /* 0x0001e80000100800 */
[----:B------:R1:W-:Y:S01]  /*5e150*/  STL [R1+0x10], R6 ;  /* 0x0000100601007387 */ /* 0x0003e20000100800 */
[----:B0-----:R-:W-:-:S03]  /*5e160*/  F2FP.BF16.F32.PACK_AB R4, R11, R12 ;  /* 0x0000000c0b04723e */ /* 0x001fc600000010ff */
[----:B------:R0:W-:Y:S01]  /*5e170*/  STL [R1+0x2c], R5 ;  /* 0x00002c0501007387 */ /* 0x0001e20000100800 */
[----:B-1----:R-:W-:-:S03]  /*5e180*/  F2FP.BF16.F32.PACK_AB R6, R13, R14 ;  /* 0x0000000e0d06723e */ /* 0x002fc600000010ff */
[----:B------:R1:W-:Y:S01]  /*5e190*/  STL [R1+0x28], R4 ;  /* 0x0000280401007387 */ /* 0x0003e20000100800 */
[----:B0-----:R-:W-:-:S03]  /*5e1a0*/  F2FP.BF16.F32.PACK_AB R5, R15, R16 ;  /* 0x000000100f05723e */ /* 0x001fc600000010ff */
[----:B------:R0:W-:Y:S01]  /*5e1b0*/  STL [R1+0x24], R6 ;  /* 0x0000240601007387 */ /* 0x0001e20000100800 */
[----:B-1----:R-:W-:-:S03]  /*5e1c0*/  F2FP.BF16.F32.PACK_AB R4, R17, R18 ;  /* 0x000000121104723e */ /* 0x002fc600000010ff */
[----:B------:R1:W-:Y:S04]  /*5e1d0*/  STL [R1+0x20], R5 ;  /* 0x0000200501007387 */ /* 0x0003e80000100800 */
[----:B------:R2:W-:Y:S01]  /*5e1e0*/  STL [R1+0x3c], R4 ;  /* 0x00003c0401007387 */ /* 0x0005e20000100800 */
[----:B0-----:R-:W-:Y:S02]  /*5e1f0*/  F2FP.BF16.F32.PACK_AB R6, R19, R20 ;  /* 0x000000141306723e */ /* 0x001fe400000010ff */
[----:B-1----:R-:W-:-:S03]  /*5e200*/  F2FP.BF16.F32.PACK_AB R5, R21, R22 ;  /* 0x000000161505723e */ /* 0x002fc600000010ff */
[----:B------:R0:W-:Y:S01]  /*5e210*/  STL [R1+0x38], R6 ;  /* 0x0000380601007387 */ /* 0x0001e20000100800 */
[----:B--2---:R-:W-:-:S03]  /*5e220*/  F2FP.BF16.F32.PACK_AB R4, R23, R24 ;  /* 0x000000181704723e */ /* 0x004fc600000010ff */
        /* <DEDUP_REMOVED lines=34> */
[----:B------:R-:W-:Y:S01]  /*5e450*/  STL [R1+0x70], R6 ;  /* 0x0000700601007387 */ /* 0x000fe20000100800 */
[----:B--2---:R-:W-:-:S03]  /*5e460*/  F2FP.BF16.F32.PACK_AB R4, R59, R61 ;  /* 0x0000003d3b04723e */ /* 0x004fc600000010ff */
[----:B------:R-:W-:Y:S04]  /*5e470*/  STL [R1+0x8c], R5 ;  /* 0x00008c0501007387 */ /* 0x000fe80000100800 */
[----:B------:R0:W-:Y:S04]  /*5e480*/  STL [R1+0x88], R4 ;  /* 0x0000880401007387 */ /* 0x0001e80000100800 */
[----:B0-----:R-:W2:Y:S04]  /*5e490*/  LDL.LU R4, [R1+0x6dc] ;  /* 0x0006dc0001047983 */ /* 0x001ea80000300800 */
[----:B------:R-:W-:Y:S04]  /*5e4a0*/  STL [R1+0x84], R3 ;  /* 0x0000840301007387 */ /* 0x000fe80000100800 */
[----:B------:R-:W3:Y:S01]  /*5e4b0*/  LDL.LU R5, [R1+0x684] ;  /* 0x0006840001057983 */ /* 0x000ee20000300800 */
[----:B------:R-:W-:-:S05]  /*5e4c0*/  F2FP.BF16.F32.PACK_AB R0, R0, R2 ;  /* 0x000000020000723e */ /* 0x000fca00000010ff */
[----:B------:R-:W-:Y:S04]  /*5e4d0*/  STL [R1+0x80], R0 ;  /* 0x0000800001007387 */ /* 0x000fe80000100800 */
        /* <DEDUP_REMOVED lines=63> */
[----:B------:R0:W-:Y:S01]  /*5e8d0*/  STL [R1+0x9c], R4 ;  /* 0x00009c0401007387 */ /* 0x0001e20000100800 */
[----:B----4-:R-:W-:-:S03]  /*5e8e0*/  F2FP.BF16.F32.PACK_AB R8, R7, R8 ;  /* 0x000000080708723e */ /* 0x010fc600000010ff */
[----:B0-----:R1:W5:Y:S01]  /*5e8f0*/  LDL.LU R4, [R1+0x244c] ;  /* 0x00244c0001047983 */ /* 0x0013620000300800 */
[----:B---3--:R-:W-:Y:S02]  /*5e900*/  F2FP.BF16.F32.PACK_AB R10, R9, R10 ;  /* 0x0000000a090a723e */ /* 0x008fe400000010ff */
[----:B------:R-:W-:Y:S02]  /*5e910*/  F2FP.BF16.F32.PACK_AB R12, R11, R12 ;  /* 0x0000000c0b0c723e */ /* 0x000fe400000010ff */
[----:B------:R-:W-:Y:S02]  /*5e920*/  F2FP.BF16.F32.PACK_AB R14, R13, R14 ;  /* 0x0000000e0d0e723e */ /* 0x000fe400000010ff */
[----:B------:R-:W-:Y:S02]  /*5e930*/  F2FP.BF16.F32.PACK_AB R16, R15, R16 ;  /* 0x000000100f10723e */ /* 0x000fe400000010ff */
[----:B------:R-:W-:Y:S02]  /*5e940*/  F2FP.BF16.F32.PACK_AB R18, R17, R18 ;  /* 0x000000121112723e */ /* 0x000fe400000010ff */
[----:B------:R-:W-:-:S02]  /*5e950*/  F2FP.BF16.F32.PACK_AB R20, R19, R20 ;  /* 0x000000141314723e */ /* 0x000fc400000010ff */
[----:B------:R-:W-:Y:S02]  /*5e960*/  F2FP.BF16.F32.PACK_AB R22, R21, R22 ;  /* 0x000000161516723e */ /* 0x000fe400000010ff */
        /* <DEDUP_REMOVED lines=19> */
[----:B--2---:R-:W-:Y:S02]  /*5eaa0*/  F2FP.BF16.F32.PACK_AB R6, R5, R6 ;  /* 0x000000060506723e */ /* 0x004fe400000010ff */
[----:B------:R1:W5:Y:S04]  /*5eab0*/  LDL.LU R5, [R1+0x2448] ;  /* 0x0024480001057983 */ /* 0x0003680000300800 */
[----:B------:R0:W-:Y:S04]  /*5eac0*/  STL [R1+0x98], R6 ;  /* 0x0000980601007387 */ /* 0x0001e80000100800 */
[----:B0-----:R1:W5:Y:S04]  /*5ead0*/  LDL.LU R6, [R1+0x2444] ;  /* 0x0024440001067983 */ /* 0x0013680000300800 */
        /* <DEDUP_REMOVED lines=70> */
[----:B------:R0:W-:Y:S01]  /*5ef40*/  STL [R1+0xf8], R54 ;  /* 0x0000f83601007387 */ /* 0x0001e20000100800 */
[----:B------:R-:W-:-:S03]  /*5ef50*/  F2FP.BF16.F32.PACK_AB R3, R61, R3 ;  /* 0x000000033d03723e */ /* 0x000fc600000010ff */
        /* <DEDUP_REMOVED lines=9> */
[----:B0-----:R-:W2:Y:S04]  /*5eff0*/  LDL.LU R60, [R1+0x236c] ;  /* 0x00236c00013c7983 */ /* 0x001ea80000300800 */
[----:B------:R-:W2:Y:S01]  /*5f000*/  LDL.LU R61, [R1+0x2368] ;  /* 0x00236800013d7983 */ /* 0x000ea20000300800 */
[----:B------:R-:W-:-:S03]  /*5f010*/  F2FP.BF16.F32.PACK_AB R2, R0, R2 ;  /* 0x000000020002723e */ /* 0x000fc600000010ff */
[----:B------:R1:W-:Y:S01]  /*5f020*/  STL [R1+0x108], R3 ;  /* 0x0001080301007387 */ /* 0x0003e20000100800 */
[----:B--2---:R-:W-:-:S05]  /*5f030*/  F2FP.BF16.F32.PACK_AB R0, R61, R60 ;  /* 0x0000003c3d00723e */ /* 0x004fca00000010ff */
[----:B------:R1:W-:Y:S04]  /*5f040*/  STL [R1+0x100], R0 ;  /* 0x0001000001007387 */ /* 0x0003e80000100800 */
[----:B------:R1:W-:Y:S02]  /*5f050*/  STL [R1+0x104], R2 ;  /* 0x0001040201007387 */ /* 0x0003e40000100800 */
.L_x_0:
[----:B-----5:R-:W-:Y:S01]  /*5f060*/  STL.64 [R1+0x2418], R34 ;  /* 0x0024182201007387 */ /* 0x020fe20000100a00 */
[----:B------:R-:W-:Y:S01]  /*5f070*/  UMOV UR17, 0x400 ;  /* 0x0000040000117882 */ /* 0x000fe20000000000 */
[----:B------:R-:W2:Y:S02]  /*5f080*/  LDCU UR44, c[0x0][0x3b4] ;  /* 0x00007680ff2c77ac */ /* 0x000ea40008000800 */
[----:B------:R3:W-:Y:S01]  /*5f090*/  STL.64 [R1+0x2410], R32 ;  /* 0x0024102001007387 */ /* 0x0007e20000100a00 */
[----:B------:R-:W4:Y:S01]  /*5f0a0*/  LDCU UR4, c[0x0][0x3b8] ;  /* 0x00007700ff0477ac */ /* 0x000f220008000800 */
[----:B-1----:R-:W1:Y:S01]  /*5f0b0*/  S2R R2, SR_TID.X ;  /* 0x0000000000027919 */ /* 0x002e620000002100 */
[----:B------:R-:W0:Y:S01]  /*5f0c0*/  S2UR UR18, SR_CgaCtaId ;  /* 0x00000000001279c3 */ /* 0x000e220000008800 */
[----:B------:R-:W0:Y:S01]  /*5f0d0*/  LDCU.64 UR36, c[0x0][0x398] ;  /* 0x00007300ff2477ac */ /* 0x000e220008000a00 */
[----:B------:R-:W0:Y:S01]  /*5f0e0*/  LDCU.64 UR42, c[0x0][0x398] ;  /* 0x00007300ff2a77ac */ /* 0x000e220008000a00 */
[----:B---3--:R-:W3:Y:S01]  /*5f0f0*/  LDL.LU R32, [R1+0xe0] ;  /* 0x0000e00001207983 */ /* 0x008ee20000300800 */
[----:B------:R-:W0:Y:S03]  /*5f100*/  LDCU.128 UR24, c[0x0][0x390] ;  /* 0x00007200ff1877ac */ /* 0x000e260008000c00 */
[----:B------:R-:W3:Y:S01]  /*5f110*/  LDL.LU R33, [R1+0xe4] ;  /* 0x0000e40001217983 */ /* 0x000ee20000300800 */
[----:B------:R-:W0:Y:S03]  /*5f120*/  LDCU.64 UR38, c[0x0][0x398] ;  /* 0x00007300ff2677ac */ /* 0x000e260008000a00 */
[----:B------:R-:W3:Y:S01]  /*5f130*/  LDL.LU R34, [R1+0xe8] ;  /* 0x0000e80001227983 */ /* 0x000ee20000300800 */
[----:B------:R-:W0:Y:S03]  /*5f140*/  LDCU.64 UR30, c[0x0][0x398] ;  /* 0x00007300ff1e77ac */ /* 0x000e260008000a00 */
[----:B------:R-:W3:Y:S01]  /*5f150*/  LDL.LU R35, [R1+0xec] ;  /* 0x0000ec0001237983 */ /* 0x000ee20000300800 */
[----:B------:R-:W0:Y:S03]  /*5f160*/  LDCU.64 UR34, c[0x0][0x398] ;  /* 0x00007300ff2277ac */ /* 0x000e260008000a00 */
[----:B------:R-:W-:Y:S01]  /*5f170*/  STL.64 [R1+0x2408], R38 ;  /* 0x0024082601007387 */ /* 0x000fe20000100a00 */
[----:B------:R-:W0:Y:S03]  /*5f180*/  LDCU.64 UR48, c[0x0][0x398] ;  /* 0x00007300ff3077ac */ /* 0x000e260008000a00 */
[----:B------:R1:W-:Y:S01]  /*5f190*/  STL.64 [R1+0x2400], R36 ;  /* 0x0024002401007387 */ /* 0x0003e20000100a00 */
[----:B------:R-:W0:Y:S01]  /*5f1a0*/  LDCU.64 UR40, c[0x0][0x398] ;  /* 0x00007300ff2877ac */ /* 0x000e220008000a00 */
[----:B------:R-:W0:Y:S01]  /*5f1b0*/  LDCU.64 UR50, c[0x0][0x398] ;  /* 0x00007300ff3277ac */ /* 0x000e220008000a00 */
[----:B------:R-:W0:Y:S01]  /*5f1c0*/  LDCU.64 UR46, c[0x0][0x398] ;  /* 0x00007300ff2e77ac */ /* 0x000e220008000a00 */
[----:B-1----:R-:W2:Y:S01]  /*5f1d0*/  LDL.LU R36, [R1+0xf0] ;  /* 0x0000f00001247983 */ /* 0x002ea20000300800 */
[----:B------:R-:W1:Y:S03]  /*5f1e0*/  LDCU.64 UR52, c[0x0][0x398] ;  /* 0x00007300ff3477ac */ /* 0x000e660008000a00 */
[----:B------:R-:W2:Y:S01]  /*5f1f0*/  LDL.LU R37, [R1+0xf4] ;  /* 0x0000f40001257983 */ /* 0x000ea20000300800 */
[----:B------:R-:W0:Y:S03]  /*5f200*/  LDCU.64 UR54, c[0x0][0x398] ;  /* 0x00007300ff3677ac */ /* 0x000e260008000a00 */
[----:B------:R-:W2:Y:S01]  /*5f210*/  LDL.LU R38, [R1+0xf8] ;  /* 0x0000f80001267983 */ /* 0x000ea20000300800 */
[----:B------:R-:W0:Y:S03]  /*5f220*/  LDCU.64 UR56, c[0x0][0x398] ;  /* 0x00007300ff3877ac */ /* 0x000e260008000a00 */
[----:B------:R-:W2:Y:S01]  /*5f230*/  LDL.LU R39, [R1+0xfc] ;  /* 0x0000fc0001277983 */ /* 0x000ea20000300800 */
[----:B------:R-:W0:Y:S03]  /*5f240*/  LDCU UR77, c[0x0][0x398] ;  /* 0x00007300ff4d77ac */ /* 0x000e260008000800 */
[----:B------:R-:W-:Y:S01]  /*5f250*/  STL.64 [R1+0x23f8], R42 ;  /* 0x0023f82a01007387 */ /* 0x000fe20000100a00 */
[----:B------:R-:W0:Y:S03]  /*5f260*/  LDCU UR76, c[0x0][0x398] ;  /* 0x00007300ff4c77ac */ /* 0x000e260008000800 */
[----:B------:R1:W-:Y:S01]  /*5f270*/  STL.64 [R1+0x23f0], R40 ;  /* 0x0023f02801007387 */ /* 0x0003e20000100a00 */
[----:B------:R-:W0:Y:S01]  /*5f280*/  LDCU UR75, c[0x0][0x398] ;  /* 0x00007300ff4b77ac */ /* 0x000e220008000800 */
[----:B------:R-:W0:Y:S01]  /*5f290*/  LDCU UR14, c[0x0][0x398] ;  /* 0x00007300ff0e77ac */ /* 0x000e220008000800 */
[----:B------:R-:W0:Y:S01]  /*5f2a0*/  LDCU UR15, c[0x0][0x398] ;  /* 0x00007300ff0f77ac */ /* 0x000e220008000800 */
[----:B-1----:R-:W2:Y:S01]  /*5f2b0*/  LDL.LU R40, [R1+0x100] ;  /* 0x0001000001287983 */ /* 0x002ea20000300800 */
[----:B------:R-:W1:Y:S03]  /*5f2c0*/  LDCU UR12, c[0x0][0x398] ;  /* 0x00007300ff0c77ac */ /* 0x000e660008000800 */
[----:B------:R-:W2:Y:S01]  /*5f2d0*/  LDL.LU R41, [R1+0x104] ;  /* 0x0001040001297983 */ /* 0x000ea20000300800 */
[----:B------:R-:W1:Y:S03]  /*5f2e0*/  LDCU UR10, c[0x0][0x398] ;  /* 0x00007300ff0a77ac */ /* 0x000e660008000800 */
[----:B------:R-:W2:Y:S01]  /*5f2f0*/  LDL.LU R42, [R1+0x108] ;  /* 0x00010800012a7983 */ /* 0x000ea20000300800 */
[----:B------:R-:W1:Y:S03]  /*5f300*/  LDCU UR9, c[0x0][0x398] ;  /* 0x00007300ff0977ac */ /* 0x000e660008000800 */
[----:B------:R-:W2:Y:S01]  /*5f310*/  LDL.LU R43, [R1+0x10c] ;  /* 0x00010c00012b7983 */ /* 0x000ea20000300800 */
[----:B------:R-:W1:Y:S03]  /*5f320*/  LDCU UR13, c[0x0][0x398] ;  /* 0x00007300ff0d77ac */ /* 0x000e660008000800 */
[----:B------:R-:W2:Y:S01]  /*5f330*/  LDL R60, [R1+0xb34] ;  /* 0x000b3400013c7983 */ /* 0x000ea20000100800 */
[----:B0-----:R-:W-:-:S03]  /*5f340*/  ULEA UR18, UR18, UR17, 0x18 ;  /* 0x0000001112127291 */ /* 0x001fc6000f8ec0ff */
[----:B------:R-:W-:Y:S01]  /*5f350*/  STL.64 [R1+0x23e8], R46 ;  /* 0x0023e82e01007387 */ /* 0x000fe20000100a00 */
[----:B------:R-:W0:Y:S03]  /*5f360*/  LDCU UR19, c[0x0][0x39c] ;  /* 0x00007380ff1377ac */ /* 0x000e260008000800 */
        /* <DEDUP_REMOVED lines=13> */
[----:B------:R-:W0:Y:S01]  /*5f440*/  LDCU UR22, c[0x0][0x398] ;  /* 0x00007300ff1677ac */ /* 0x000e220008000800 */
        /* <DEDUP_REMOVED lines=23> */
[----:B--2---:R-:W-:-:S02]  /*5f5c0*/  VIADD R0, R60, 0x3f ;  /* 0x0000003f3c007836 */ /* 0x004fc40000000000 */
[----:B------:R-:W-:Y:S01]  /*5f5d0*/  VIADD R3, R60, 0x3 ;  /* 0x000000033c037836 */ /* 0x000fe20000000000 */
[----:B------:R-:W-:Y:S02]  /*5f5e0*/  BAR.SYNC.DEFER_BLOCKING 0x0 ;  /* 0x0000000000007b1d */ /* 0x000fe40000010000 */
[----:B------:R-:W-:Y:S02]  /*5f5f0*/  ISETP.GE.AND P0, PT, R0, UR37, PT ;  /* 0x0000002500007c0c */ /* 0x000fe4000bf06270 */
[----:B------:R-:W-:Y:S01]  /*5f600*/  LOP3.LUT R0, R2, 0x1f, RZ, 0xc0, !PT ;  /* 0x0000001f02007812 */ /* 0x000fe200078ec0ff */
[----:B------:R-:W-:Y:S01]  /*5f610*/  VIADD R2, R60, 0x1 ;  /* 0x000000013c027836 */ /* 0x000fe20000000000 */
[----:B------:R-:W-:Y:S01]  /*5f620*/  ISETP.GE.AND P2, PT, R3, UR43, PT ;  /* 0x0000002b03007c0c */ /* 0x000fe2000bf46270 */
[----:B------:R-:W2:Y:S01]  /*5f630*/  LDCU UR37, c[0x0][0x398] ;  /* 0x00007300ff2577ac */ /* 0x000ea20008000800 */
[----:B------:R-:W-:Y:S02]  /*5f640*/  LEA R0, R0, UR18, 0x4 ;  /* 0x0000001200007c11 */ /* 0x000fe4000f8e20ff */
[----:B------:R-:W-:Y:S01]  /*5f650*/  ISETP.GE.AND P3, PT, R2, UR27, PT ;  /* 0x0000001b02007c0c */ /* 0x000fe2000bf66270 */
[----:B------:R-:W0:Y:S01]  /*5f660*/  LDCU UR27, c[0x0][0x39c] ;  /* 0x00007380ff1b77ac */ /* 0x000e220008000800 */
[----:B------:R-:W0:Y:S01]  /*5f670*/  LDCU UR18, c[0x0][0x398] ;  /* 0x00007300ff1277ac */ /* 0x000e220008000800 */
[----:B------:R-:W-:Y:S01]  /*5f680*/  STSM.16.M88.4 [R0], R40 ;  /* 0x0000002800007844 */ /* 0x000fe20000000200 */
[----:B------:R-:W-:-:S03]  /*5f690*/  NOP ;  /* 0x0000000000007918 */ /* 0x000fc60000000000 */
[----:B------:R-:W0:Y:S01]  /*5f6a0*/  LDS.128 R40, [R0] ;  /* 0x0000000000287984 */ /* 0x000e220000000c00 */
[----:B------:R-:W-:-:S03]  /*5f6b0*/  NOP ;  /* 0x0000000000007918 */ /* 0x000fc60000000000 */
[----:B------:R-:W-:Y:S01]  /*5f6c0*/  STSM.16.M88.4 [R0], R36 ;  /* 0x0000002400007844 */ /* 0x000fe20000000200 */
[----:B------:R-:W-:-:S03]  /*5f6d0*/  NOP ;  /* 0x0000000000007918 */ /* 0x000fc60000000000 */
[----:B------:R-:W1:Y:S01]  /*5f6e0*/  LDS.128 R36, [R0] ;  /* 0x0000000000247984 */ /* 0x000e620000000c00 */
[----:B------:R-:W-:-:S03]  /*5f6f0*/  NOP ;  /* 0x0000000000007918 */ /* 0x000fc60000000000 */
[----:B0-----:R0:W-:Y:S04]  /*5f700*/  STL.64 [R1+0x100], R40 ;  /* 0x0001002801007387 */ /* 0x0011e80000100a00 */
[----:B------:R0:W-:Y:S04]  /*5f710*/  STL.64 [R1+0x108], R42 ;  /* 0x0001082a01007387 */ /* 0x0001e80000100a00 */
[----:B------:R-:W2:Y:S04]  /*5f720*/  LDL.LU R52, [R1+0xd0] ;  /* 0x0000d00001347983 */ /* 0x000ea80000300800 */
[----:B------:R-:W2:Y:S04]  /*5f730*/  LDL.LU R53, [R1+0xd4] ;  /* 0x0000d40001357983 */ /* 0x000ea80000300800 */
[----:B------:R-:W2:Y:S04]  /*5f740*/  LDL.LU R54, [R1+0xd8] ;  /* 0x0000d80001367983 */ /* 0x000ea80000300800 */
[----:B------:R-:W2:Y:S04]  /*5f750*/  LDL.LU R55, [R1+0xdc] ;  /* 0x0000dc0001377983 */ /* 0x000ea80000300800 */
[----:B0-----:R-:W4:Y:S04]  /*5f760*/  LDL.LU R40, [R1+0xc0] ;  /* 0x0000c00001287983 */ /* 0x001f280000300800 */
[----:B------:R-:W4:Y:S04]  /*5f770*/  LDL.LU R41, [R1+0xc4] ;  /* 0x0000c40001297983 */ /* 0x000f280000300800 */
[----:B------:R-:W4:Y:S04]  /*5f780*/  LDL.LU R42, [R1+0xc8] ;  /* 0x0000c800012a7983 */ /* 0x000f280000300800 */
[----:B------:R-:W4:Y:S01]  /*5f790*/  LDL.LU R43, [R1+0xcc] ;  /* 0x0000cc00012b7983 */ /* 0x000f220000300800 */
[----:B-1----:R-:W-:-:S03]  /*5f7a0*/  IMAD.MOV.U32 R60, RZ, RZ, R36 ;  /* 0x000000ffff3c7224 */ /* 0x002fc600078e0024 */
[----:B------:R0:W-:Y:S04]  /*5f7b0*/  STL [R1+0xf4], R37 ;  /* 0x0000f42501007387 */ /* 0x0001e80000100800 */
[----:B------:R1:W-:Y:S04]  /*5f7c0*/  STL.64 [R1+0xf8], R38 ;  /* 0x0000f82601007387 */ /* 0x0003e80000100a00 */
[----:B------:R-:W4:Y:S04]  /*5f7d0*/  LDL.LU R48, [R1+0xb0] ;  /* 0x0000b00001307983 */ /* 0x000f280000300800 */
[----:B------:R-:W4:Y:S04]  /*5f7e0*/  LDL.LU R49, [R1+0xb4] ;  /* 0x0000b40001317983 */ /* 0x000f280000300800 */
[----:B------:R-:W4:Y:S04]  /*5f7f0*/  LDL.LU R50, [R1+0xb8] ;  /* 0x0000b80001327983 */ /* 0x000f280000300800 */
[----:B------:R-:W4:Y:S04]  /*5f800*/  LDL.LU R51, [R1+0xbc] ;  /* 0x0000bc0001337983 */ /* 0x000f280000300800 */
[----:B------:R-:W4:Y:S04]  /*5f810*/  LDL.LU R44, [R1+0xa0] ;  /* 0x0000a000012c7983 */ /* 0x000f280000300800 */
[----:B------:R-:W4:Y:S04]  /*5f820*/  LDL.LU R45, [R1+0xa4] ;  /* 0x0000a400012d7983 */ /* 0x000f280000300800 */
[----:B------:R-:W4:Y:S04]  /*5f830*/  LDL.LU R46, [R1+0xa8] ;  /* 0x0000a800012e7983 */ /* 0x000f280000300800 */
[----:B---3--:R3:W-:Y:S01]  /*5f840*/  STSM.16.M88.4 [R0], R32 ;  /* 0x0000002000007844 */ /* 0x0087e20000000200 */
[----:B------:R-:W-:-:S03]  /*5f850*/  NOP ;  /* 0x0000000000007918 */ /* 0x000fc60000000000 */
[----:B------:R-:W4:Y:S04]  /*5f860*/  LDL.LU R47, [R1+0xac] ;  /* 0x0000ac00012f7983 */ /* 0x000f280000300800 */
[----:B------:R-:W4:Y:S04]  /*5f870*/  LDL.LU R36, [R1+0x90] ;  /* 0x0000900001247983 */ /* 0x000f280000300800 */
[----:B0-----:R-:W4:Y:S04]  /*5f880*/  LDL.LU R37, [R1+0x94] ;  /* 0x0000940001257983 */ /* 0x001f280000300800 */
[----:B------:R-:W0:Y:S01]  /*5f890*/  LDS.128 R56, [R0] ;  /* 0x0000000000387984 */ /* 0x000e220000000c00 */
[----:B------:R-:W-:-:S03]  /*5f8a0*/  NOP ;  /* 0x0000000000007918 */ /* 0x000fc60000000000 */
[----:B-1----:R-:W4:Y:S04]  /*5f8b0*/  LDL.LU R38, [R1+0x98] ;  /* 0x0000980001267983 */ /* 0x002f280000300800 */
[----:B------:R-:W4:Y:S04]  /*5f8c0*/  LDL.LU R39, [R1+0x9c] ;  /* 0x00009c0001277983 */ /* 0x000f280000300800 */
[----:B---3--:R-:W3:Y:S04]  /*5f8d0*/  LDL.LU R32, [R1+0x80] ;  /* 0x0000800001207983 */ /* 0x008ee80000300800 */
[----:B0-----:R-:W-:Y:S04]  /*5f8e0*/  STL.64 [R1+0xe0], R56 ;  /* 0x0000e03801007387 */ /* 0x001fe80000100a00 */
[----:B------:R-:W-:Y:S04]  /*5f8f0*/  STL.64 [R1+0xe8], R58 ;  /* 0x0000e83a01007387 */ /* 0x000fe80000100a00 */
[----:B------:R-:W3:Y:S04]  /*5f900*/  LDL.LU R33, [R1+0x84] ;  /* 0x0000840001217983 */ /* 0x000ee80000300800 */
[----:B------:R-:W3:Y:S04]  /*5f910*/  LDL.LU R34, [R1+0x88] ;  /* 0x0000880001227983 */ /* 0x000ee80000300800 */
[----:B------:R-:W3:Y:S04]  /*5f920*/  LDL.LU R35, [R1+0x8c] ;  /* 0x00008c0001237983 */ /* 0x000ee80000300800 */
[----:B--2---:R-:W-:Y:S01]  /*5f930*/  STSM.16.M88.4 [R0], R52 ;  /* 0x0000003400007844 */ /* 0x004fe20000000200 */
[----:B------:R-:W-:-:S03]  /*5f940*/  NOP ;  /* 0x0000000000007918 */ /* 0x000fc60000000000 */
[----:B------:R-:W0:Y:S01]  /*5f950*/  LDS.128 R52, [R0] ;  /* 0x0000000000347984 */ /* 0x000e220000000c00 */
[----:B------:R-:W-:-:S03]  /*5f960*/  NOP ;  /* 0x0000000000007918 */ /* 0x000fc60000000000 */
[----:B----4-:R1:W-:Y:S04]  /*5f970*/  STSM.16.M88.4 [R0], R40 ;  /* 0x0000002800007844 */ /* 0x0103e80000000200 */
[----:B0-----:R-:W-:Y:S04]  /*5f980*/  STL.64 [R1+0xd0], R52 ;  /* 0x0000d03401007387 */ /* 0x001fe80000100a00 */
[----:B------:R-:W-:Y:S01]  /*5f990*/  STL.64 [R1+0xd8], R54 ;  /* 0x0000d83601007387 */ /* 0x000fe20000100a00 */
[----:B------:R-:W-:-:S03]  /*5f9a0*/  NOP ;  /* 0x0000000000007918 */ /* 0x000fc60000000000 */
[----:B-1----:R-:W2:Y:S04]  /*5f9b0*/  LDL.LU R40, [R1+0x70] ;  /* 0x0000700001287983 */ /* 0x002ea80000300800 */
[----:B------:R-:W2:Y:S04]  /*5f9c0*/  LDL.LU R41, [R1+0x74] ;  /* 0x0000740001297983 */ /* 0x000ea80000300800 */
[----:B------:R-:W2:Y:S04]  /*5f9d0*/  LDL.LU R42, [R1+0x78] ;  /* 0x00007800012a7983 */ /* 0x000ea80000300800 */
[----:B------:R-:W2:Y:S04]  /*5f9e0*/  LDL.LU R43, [R1+0x7c] ;  /* 0x00007c00012b7983 */ /* 0x000ea80000300800 */
[----:B------:R-:W0:Y:S01]  /*5f9f0*/  LDS.128 R52, [R0] ;  /* 0x0000000000347984 */ /* 0x000e220000000c00 */
[----:B------:R-:W-:-:S03]  /*5fa00*/  NOP ;  /* 0x0000000000007918 */ /* 0x000fc60000000000 */
[----:B------:R-:W-:Y:S01]  /*5fa10*/  STSM.16.M88.4 [R0], R48 ;  /* 0x0000003000007844 */ /* 0x000fe20000000200 */
[----:B------:R-:W-:-:S03]  /*5fa20*/  NOP ;  /* 0x0000000000007918 */ /* 0x000fc60000000000 */
[----:B------:R-:W1:Y:S01]  /*5fa30*/  LDS.128 R48, [R0] ;  /* 0x0000000000307984 */ /* 0x000e620000000c00 */
[----:B------:R-:W-:-:S03]  /*5fa40*/  NOP ;  /* 0x0000000000007918 */ /* 0x000fc60000000000 */
[----:B------:R-:W-:Y:S01]  /*5fa50*/  STSM.16.M88.4 [R0], R44 ;  /* 0x0000002c00007844 */ /* 0x000fe20000000200 */
[----:B------:R-:W-:-:S03]  /*5fa60*/  NOP ;  /* 0x0000000000007918 */ /* 0x000fc60000000000 */
[----:B------:R-:W4:Y:S01]  /*5fa70*/  LDS.128 R44, [R0] ;  /* 0x00000000002c7984 */ /* 0x000f220000000c00 */
[----:B------:R-:W-:-:S03]  /*5fa80*/  NOP ;  /* 0x0000000000007918 */ /* 0x000fc60000000000 */
[----:B------:R-:W-:Y:S01]  /*5fa90*/  STSM.16.M88.4 [R0], R36 ;  /* 0x0000002400007844 */ /* 0x000fe20000000200 */
[----:B------:R-:W-:-:S03]  /*5faa0*/  NOP ;  /* 0x0000000000007918 */ /* 0x000fc60000000000 */
[----:B------:R-:W4:Y:S01]  /*5fab0*/  LDS.128 R36, [R0] ;  /* 0x0000000000247984 */ /* 0x000f220000000c00 */
[----:B------:R-:W-:-:S03]  /*5fac0*/  NOP ;  /* 0x0000000000007918 */ /* 0x000fc60000000000 */
[----:B0-----:R-:W-:Y:S04]  /*5fad0*/  STL.64 [R1+0xc0], R52 ;  /* 0x0000c03401007387 */ /* 0x001fe80000100a00 */
[----:B------:R-:W-:Y:S04]  /*5fae0*/  STL.64 [R1+0xc8], R54 ;  /* 0x0000c83601007387 */ /* 0x000fe80000100a00 */
[----:B-1----:R-:W-:Y:S04]  /*5faf0*/  STL.64 [R1+0xb0], R48 ;  /* 0x0000b03001007387 */ /* 0x002fe80000100a00 */
[----:B------:R-:W-:Y:S04]  /*5fb00*/  STL.64 [R1+0xb8], R50 ;  /* 0x0000b83201007387 */ /* 0x000fe80000100a00 */
[----:B---3--:R0:W-:Y:S04]  /*5fb10*/  STSM.16.M88.4 [R0], R32 ;  /* 0x0000002000007844 */ /* 0x0081e80000000200 */
[----:B----4-:R-:W-:Y:S04]  /*5fb20*/  STL.64 [R1+0xa0], R44 ;  /* 0x0000a02c01007387 */ /* 0x010fe80000100a00 */
[----:B------:R-:W-:Y:S04]  /*5fb30*/  STL.64 [R1+0xa8], R46 ;  /* 0x0000a82e01007387 */ /* 0x000fe80000100a00 */
[----:B------:R-:W-:Y:S04]  /*5fb40*/  STL.64 [R1+0x90], R36 ;  /* 0x0000902401007387 */ /* 0x000fe80000100a00 */
[----:B------:R-:W-:Y:S01]  /*5fb50*/  STL.64 [R1+0x98], R38 ;  /* 0x0000982601007387 */ /* 0x000fe20000100a00 */
[----:B------:R-:W-:-:S03]  /*5fb60*/  NOP ;  /* 0x0000000000007918 */ /* 0x000fc60000000000 */
[----:B------:R-:W1:Y:S01]  /*5fb70*/  LDS.128 R36, [R0] ;  /* 0x0000000000247984 */ /* 0x000e620000000c00 */
[----:B------:R-:W-:-:S03]  /*5fb80*/  NOP ;  /* 0x0000000000007918 */ /* 0x000fc60000000000 */
[----:B0-----:R-:W3:Y:S04]  /*5fb90*/  LDL.LU R32, [R1+0x60] ;  /* 0x0000600001207983 */ /* 0x001ee80000300800 */
[----:B-1----:R0:W-:Y:S04]  /*5fba0*/  STL.64 [R1+0x80], R36 ;  /* 0x0000802401007387 */ /* 0x0021e80000100a00 */
        /* <DEDUP_REMOVED lines=8> */
[----:B--2---:R0:W-:Y:S01]  /*5fc30*/  STSM.16.M88.4 [R0], R40 ;  /* 0x0000002800007844 */ /* 0x0041e20000000200 */
[----:B------:R-:W-:-:S03]  /*5fc40*/  NOP ;  /* 0x0000000000007918 */ /* 0x000fc60000000000 */
[----:B------:R-:W1:Y:S01]  /*5fc50*/  LDS.128 R56, [R0] ;  /* 0x0000000000387984 */ /* 0x000e620000000c00 */
[----:B------:R-:W-:-:S03]  /*5fc60*/  NOP ;  /* 0x0000000000007918 */ /* 0x000fc60000000000 */
        /* <DEDUP_REMOVED lines=13> */
[----:B-1----:R0:W-:Y:S04]  /*5fd40*/  STL.64 [R1+0x70], R56 ;  /* 0x0000703801007387 */ /* 0x0021e80000100a00 */
[----:B------:R1:W-:Y:S04]  /*5fd50*/  STL.64 [R1+0x78], R58 ;  /* 0x0000783a01007387 */ /* 0x0003e80000100a00 */
[----:B------:R-:W2:Y:S04]  /*5fd60*/  LDL.LU R53, [R1+0x14] ;  /* 0x0000140001357983 */ /* 0x000ea80000300800 */
[----:B------:R-:W2:Y:S04]  /*5fd70*/  LDL.LU R54, [R1+0x18] ;  /* 0x0000180001367983 */ /* 0x000ea80000300800 */
[----:B------:R-:W2:Y:S04]  /*5fd80*/  LDL.LU R55, [R1+0x1c] ;  /* 0x00001c0001377983 */ /* 0x000ea80000300800 */
[----:B0-----:R-:W2:Y:S04]  /*5fd90*/  LDL.LU R56, [R1] ;  /* 0x0000000001387983 */ /* 0x001ea80000300800 */
[----:B------:R-:W2:Y:S04]  /*5fda0*/  LDL.LU R57, [R1+0x4] ;  /* 0x0000040001397983 */ /* 0x000ea80000300800 */
[----:B-1----:R-:W2:Y:S04]  /*5fdb0*/  LDL.LU R58, [R1+0x8] ;  /* 0x00000800013a7983 */ /* 0x002ea80000300800 */
[----:B------:R-:W2:Y:S04]  /*5fdc0*/  LDL.LU R59, [R1+0xc] ;  /* 0x00000c00013b7983 */ /* 0x000ea80000300800 */
[----:B---3--:R-:W-:Y:S01]  /*5fdd0*/  STSM.16.M88.4 [R0], R32 ;  /* 0x0000002000007844 */ /* 0x008fe20000000200 */
[----:B------:R-:W-:-:S03]  /*5fde0*/  NOP ;  /* 0x0000000000007918 */ /* 0x000fc60000000000 */
[----:B------:R-:W0:Y:S01]  /*5fdf0*/  LDS.128 R32, [R0] ;  /* 0x0000000000207984 */ /* 0x000e220000000c00 */
[----:B------:R-:W-:-:S03]  /*5fe00*/  NOP ;  /* 0x0000000000007918 */ /* 0x000fc60000000000 */
[----:B----4-:R-:W-:Y:S01]  /*5fe10*/  STSM.16.M88.4 [R0], R36 ;  /* 0x0000002400007844 */ /* 0x010fe20000000200 */
[----:B------:R-:W-:-:S03]  /*5fe20*/  NOP ;  /* 0x0000000000007918 */ /* 0x000fc60000000000 */
[----:B------:R-:W1:Y:S01]  /*5fe30*/  LDS.128 R36, [R0] ;  /* 0x0000000000247984 */ /* 0x000e620000000c00 */
[----:B------:R-:W-:-:S03]  /*5fe40*/  NOP ;  /* 0x0000000000007918 */ /* 0x000fc60000000000 */
[----:B0-----:R-:W-:Y:S04]  /*5fe50*/  STL.64 [R1+0x60], R32 ;  /* 0x0000602001007387 */ /* 0x001fe80000100a00 */
[----:B------:R0:W-:Y:S04]  /*5fe60*/  STL.64 [R1+0x68], R34 ;  /* 0x0000682201007387 */ /* 0x0001e80000100a00 */
[----:B0-----:R-:W3:Y:S04]  /*5fe70*/  LDL.LU.64 R34, [R1+0x2418] ;  /* 0x0024180001227983 */ /* 0x001ee80000300a00 */
[----:B------:R-:W3:Y:S04]  /*5fe80*/  LDL.LU.64 R32, [R1+0x2410] ;  /* 0x0024100001207983 */ /* 0x000ee80000300a00 */
[----:B-1----:R-:W-:Y:S04]  /*5fe90*/  STL.64 [R1+0x50], R36 ;  /* 0x0000502401007387 */ /* 0x002fe80000100a00 */
[----:B------:R0:W-:Y:S04]  /*5fea0*/  STL.64 [R1+0x58], R38 ;  /* 0x0000582601007387 */ /* 0x0001e80000100a00 */
[----:B0-----:R-:W4:Y:S04]  /*5feb0*/  LDL.LU.64 R38, [R1+0x2408] ;  /* 0x0024080001267983 */ /* 0x001f280000300a00 */
[----:B------:R-:W4:Y:S04]  /*5fec0*/  LDL.LU.64 R36, [R1+0x2400] ;  /* 0x0024000001247983 */ /* 0x000f280000300a00 */
[----:B--2---:R-:W-:Y:S01]  /*5fed0*/  STSM.16.M88.4 [R0], R40 ;  /* 0x0000002800007844 */ /* 0x004fe20000000200 */
[----:B------:R-:W-:-:S03]  /*5fee0*/  NOP ;  /* 0x0000000000007918 */ /* 0x000fc60000000000 */
        /* <DEDUP_REMOVED lines=8> */
[----:B------:R-:W2:Y:S01]  /*5ff70*/  LDS.128 R48, [R0] ;  /* 0x0000000000307984 */ /* 0x000ea20000000c00 */
        /* <DEDUP_REMOVED lines=11> */
[----:B------:R-:W2:Y:S01]  /*60030*/  LDS.128 R4, [R0] ;  /* 0x0000000000047984 */ /* 0x000ea20000000c00 */
[----:B------:R-:W-:-:S03]  /*60040*/  NOP ;  /* 0x0000000000007918 */ /* 0x000fc60000000000 */
[----:B0-----:R-:W-:Y:S04]  /*60050*/  STL.64 [R1+0x40], R40 ;  /* 0x0000402801007387 */ /* 0x001fe80000100a00 */
[----:B------:R0:W-:Y:S04]  /*60060*/  STL.64 [R1+0x48], R42 ;  /* 0x0000482a01007387 */ /* 0x0001e80000100a00 */
[----:B0-----:R-:W3:Y:S04]  /*60070*/  LDL.LU.64 R42, [R1+0x23f8] ;  /* 0x0023f800012a7983 */ /* 0x001ee80000300a00 */
[----:B------:R-:W3:Y:S04]  /*60080*/  LDL.LU.64 R40, [R1+0x23f0] ;  /* 0x0023f00001287983 */ /* 0x000ee80000300a00 */
[----:B-1----:R-:W-:Y:S04]  /*60090*/  STL.64 [R1+0x30], R44 ;  /* 0x0000302c01007387 */ /* 0x002fe80000100a00 */
[----:B------:R0:W-:Y:S04]  /*600a0*/  STL.64 [R1+0x38], R46 ;  /* 0x0000382e01007387 */ /* 0x0001e80000100a00 */
[----:B0-----:R-:W3:Y:S04]  /*600b0*/  LDL.LU.64 R46, [R1+0x23e8] ;  /* 0x0023e800012e7983 */ /* 0x001ee80000300a00 */
[----:B------:R-:W3:Y:S04]  /*600c0*/  LDL.LU.64 R44, [R1+0x23e0] ;  /* 0x0023e000012c7983 */ /* 0x000ee80000300a00 */
[----:B--2---:R-:W-:Y:S04]  /*600d0*/  STL.64 [R1+0x20], R48 ;  /* 0x0000203001007387 */ /* 0x004fe80000100a00 */
[----:B------:R0:W-:Y:S04]  /*600e0*/  STL.64 [R1+0x28], R50 ;  /* 0x0000283201007387 */ /* 0x0001e80000100a00 */
[----:B0-----:R-:W2:Y:S04]  /*600f0*/  LDL.LU.64 R50, [R1+0x23d8] ;  /* 0x0023d80001327983 */ /* 0x001ea80000300a00 */
[----:B------:R-:W2:Y:S04]  /*60100*/  LDL.LU.64 R48, [R1+0x23d0] ;  /* 0x0023d00001307983 */ /* 0x000ea80000300a00 */
[----:B------:R-:W-:Y:S04]  /*60110*/  STL.64 [R1+0x10], R52 ;  /* 0x0000103401007387 */ /* 0x000fe80000100a00 */
[----:B------:R0:W-:Y:S04]  /*60120*/  STL.64 [R1+0x18], R54 ;  /* 0x0000183601007387 */ /* 0x0001e80000100a00 */
[----:B------:R-:W-:Y:S04]  /*60130*/  STSM.16.M88.4 [R0], R8 ;  /* 0x0000000800007844 */ /* 0x000fe80000000200 */
[----:B0-----:R-:W2:Y:S04]  /*60140*/  LDL.LU.64 R54, [R1+0x23c8] ;  /* 0x0023c80001367983 */ /* 0x001ea80000300a00 */
[----:B------:R-:W2:Y:S01]  /*60150*/  LDL.LU.64 R52, [R1+0x23c0] ;  /* 0x0023c00001347983 */ /* 0x000ea20000300a00 */
[----:B------:R-:W-:-:S03]  /*60160*/  NOP ;  /* 0x0000000000007918 */ /* 0x000fc60000000000 */
[----:B------:R-:W-:Y:S04]  /*60170*/  STL.64 [R1+0x130], R56 ;  /* 0x0001303801007387 */ /* 0x000fe80000100a00 */
[----:B------:R0:W-:Y:S04]  /*60180*/  STL.64 [R1+0x138], R58 ;  /* 0x0001383a01007387 */ /* 0x0001e80000100a00 */
[----:B0-----:R-:W2:Y:S04]  /*60190*/  LDL.LU.64 R58, [R1+0x23b8] ;  /* 0x0023b800013a7983 */ /* 0x001ea80000300a00 */
[----:B------:R-:W2:Y:S04]  /*601a0*/  LDL.LU.64 R56, [R1+0x23b0] ;  /* 0x0023b00001387983 */ /* 0x000ea80000300a00 */
[----:B------:R-:W-:Y:S04]  /*601b0*/  STL.64 [R1+0x120], R4 ;  /* 0x0001200401007387 */ /* 0x000fe80000100a00 */
[----:B------:R-:W-:Y:S04]  /*601c0*/  STL.64 [R1+0x128], R6 ;  /* 0x0001280601007387 */ /* 0x000fe80000100a00 */
[----:B------:R-:W2:Y:S04]  /*601d0*/  LDL.LU R8, [R1+0x110] ;  /* 0x0001100001087983 */ /* 0x000ea80000300800 */
[----:B------:R-:W2:Y:S04]  /*601e0*/  LDL.LU R9, [R1+0x114] ;  /* 0x0001140001097983 */ /* 0x000ea80000300800 */
[----:B------:R-:W2:Y:S04]  /*601f0*/  LDL.LU R10, [R1+0x118] ;  /* 0x00011800010a7983 */ /* 0x000ea80000300800 */
[----:B------:R-:W2:Y:S04]  /*60200*/  LDL.LU R11, [R1+0x11c] ;  /* 0x00011c00010b7983 */ /* 0x000ea80000300800 */
[----:B------:R-:W0:Y:S01]  /*60210*/  LDS.128 R4, [R0] ;  /* 0x0000000000047984 */ /* 0x000e220000000c00 */
[----:B------:R-:W-:-:S03]  /*60220*/  NOP ;  /* 0x0000000000007918 */ /* 0x000fc60000000000 */
[----:B------:R-:W-:Y:S01]  /*60230*/  STSM.16.M88.4 [R0], R12 ;  /* 0x0000000c00007844 */ /* 0x000fe20000000200 */
[----:B------:R-:W-:-:S03]  /*60240*/  NOP ;  /* 0x0000000000007918 */ /* 0x000fc60000000000 */
[----:B0-----:R-:W-:Y:S04]  /*60250*/  STL.64 [R1+0x140], R4 ;  /* 0x0001400401007387 */ /* 0x001fe80000100a00 */
[----:B------:R-:W-:Y:S04]  /*60260*/  STL.64 [R1+0x148], R6 ;  /* 0x0001480601007387 */ /* 0x000fe80000100a00 */
[----:B------:R-:W0:Y:S01]  /*60270*/  LDS.128 R4, [R0] ;  /* 0x0000000000047984 */ /* 0x000e220000000c00 */
[----:B------:R-:W-:-:S03]  /*60280*/  NOP ;  /* 0x0000000000007918 */ /* 0x000fc60000000000 */
[----:B0-----:R0:W-:Y:S04]  /*60290*/  STL [R1+0x2384], R4 ;  /* 0x0023840401007387 */ /* 0x0011e80000100800 */
[----:B------:R1:W-:Y:S04]  /*602a0*/  STL [R1+0x2380], R5 ;  /* 0x0023800501007387 */ /* 0x0003e80000100800 */
[----:B------:R-:W-:Y:S04]  /*602b0*/  STL [R1+0x237c], R6 ;  /* 0x00237c0601007387 */ /* 0x000fe80000100800 */
[----:B------:R-:W-:Y:S04]  /*602c0*/  STL [R1+0x2378], R7 ;  /* 0x0023780701007387 */ /* 0x000fe80000100800 */
[----:B------:R-:W-:Y:S04]  /*602d0*/  STL [R1+0x2394], R7 ;  /* 0x0023940701007387 */ /* 0x000fe80000100800 */
[----:B------:R-:W-:Y:S04]  /*602e0*/  STL [R1+0x23a0], R7 ;  /* 0x0023a00701007387 */ /* 0x000fe80000100800 */
[----:B0-----:R-:W4:Y:S04]  /*602f0*/  LDL.LU R4, [R1+0x100] ;  /* 0x0001000001047983 */ /* 0x001f280000300800 */
[----:B-1----:R-:W4:Y:S04]  /*60300*/  LDL R5, [R1+0xb74] ;  /* 0x000b740001057983 */ /* 0x002f280000100800 */
[----:B--2---:R-:W-:Y:S01]  /*60310*/  STSM.16.M88.4 [R0], R8 ;  /* 0x0000000800007844 */ /* 0x004fe20000000200 */
[----:B------:R-:W-:-:S03]  /*60320*/  NOP ;  /* 0x0000000000007918 */ /* 0x000fc60000000000 */
        /* <DEDUP_REMOVED lines=8> */
[----:B------:R-:W-:Y:S01]  /*603b0*/  STSM.16.M88.4 [R0], R20 ;  /* 0x0000001400007844 */ /* 0x000fe20000000200 */
[----:B------:R-:W-:-:S03]  /*603c0*/  NOP ;  /* 0x0000000000007918 */ /* 0x000fc60000000000 */
[----:B------:R-:W-:Y:S01]  /*603d0*/  LDS.128 R12, [R0] ;  /* 0x00000000000c7984 */ /* 0x000fe20000000c00 */
        /* <DEDUP_REMOVED lines=9> */
[----:B---3--:R-:W-:Y:S01]  /*60470*/  STSM.16.M88.4 [R0], R32 ;  /* 0x0000002000007844 */ /* 0x008fe20000000200 */
[----:B------:R-:W-:-:S03]  /*60480*/  NOP ;  /* 0x0000000000007918 */ /* 0x000fc60000000000 */
[----:B------:R-:W-:Y:S01]  /*60490*/  LDS.128 R24, [R0] ;  /* 0x0000000000187984 */ /* 0x000fe20000000c00 */
[----:B------:R-:W-:-:S03]  /*604a0*/  NOP ;  /* 0x0000000000007918 */ /* 0x000fc60000000000 */
[----:B----4-:R-:W-:Y:S01]  /*604b0*/  STSM.16.M88.4 [R0], R36 ;  /* 0x0000002400007844 */ /* 0x010fe20000000200 */
        /* <DEDUP_REMOVED lines=17> */
[----:B------:R-:W3:Y:S01]  /*605d0*/  LDS.128 R44, [R0] ;  /* 0x00000000002c7984 */ /* 0x000ee20000000c00 */
[----:B------:R-:W-:-:S03]  /*605e0*/  NOP ;  /* 0x0000000000007918 */ /* 0x000fc60000000000 */
[----:B0-----:R-:W-:Y:S04]  /*605f0*/  STL [R1+0x2398], R8 ;  /* 0x0023980801007387 */ /* 0x001fe80000100800 */
[----:B------:R-:W-:Y:S04]  /*60600*/  STL [R1+0x23a4], R8 ;  /* 0x0023a40801007387 */ /* 0x000fe80000100800 */
[----:B------:R-:W-:Y:S04]  /*60610*/  STL [R1+0x2390], R9 ;  /* 0x0023900901007387 */ /* 0x000fe80000100800 */
[----:B------:R-:W-:Y:S04]  /*60620*/  STL [R1+0x239c], R9 ;  /* 0x00239c0901007387 */ /* 0x000fe80000100800 */
[----:B------:R-:W-:Y:S04]  /*60630*/  STL [R1+0x238c], R10 ;  /* 0x00238c0a01007387 */ /* 0x000fe80000100800 */
[----:B------:R-:W-:Y:S04]  /*60640*/  STL [R1+0x2388], R11 ;  /* 0x0023880b01007387 */ /* 0x000fe80000100800 */
[----:B------:R-:W-:Y:S04]  /*60650*/  STL.64 [R1+0x23a8], R10 ;  /* 0x0023a80a01007387 */ /* 0x000fe80000100a00 */
[----:B-1----:R0:W-:Y:S04]  /*60660*/  STL [R1+0x2370], R39 ;  /* 0x0023702701007387 */ /* 0x0021e80000100800 */
[----:B0-----:R-:W4:Y:S04]  /*60670*/  LDL.LU R39, [R1+0xb68] ;  /* 0x000b680001277983 */ /* 0x001f280000300800 */
[----:B--2---:R0:W-:Y:S04]  /*60680*/  STL [R1+0x2374], R42 ;  /* 0x0023742a01007387 */ /* 0x0041e80000100800 */
[----:B0-----:R-:W2:Y:S04]  /*60690*/  LDL.LU R42, [R1+0xb34] ;  /* 0x000b3400012a7983 */ /* 0x001ea80000300800 */
[----:B------:R0:W-:Y:S04]  /*606a0*/  STL [R1+0x236c], R43 ;  /* 0x00236c2b01007387 */ /* 0x0001e80000100800 */
[----:B0-----:R-:W2:Y:S04]  /*606b0*/  LDL.LU R43, [R1+0xb70] ;  /* 0x000b7000012b7983 */ /* 0x001ea80000300800 */
[----:B---3--:R0:W-:Y:S04]  /*606c0*/  STL [R1+0x2368], R47 ;  /* 0x0023682f01007387 */ /* 0x0081e80000100800 */
[----:B0-----:R-:W3:Y:S04]  /*606d0*/  LDL.LU R47, [R1+0xb6c] ;  /* 0x000b6c00012f7983 */ /* 0x001ee80000300800 */
[----:B------:R0:W-:Y:S02]  /*606e0*/  STSM.16.M88.4 [R0], R56 ;  /* 0x0000003800007844 */ /* 0x0001e40000000200 */
[----:B0-----:R-:W-:-:S02]  /*606f0*/  PRMT R58, R4, 0x7632, R58 ;  /* 0x00007632043a7816 */ /* 0x001fc4000000003a */
[----:B------:R-:W-:Y:S01]  /*60700*/  PRMT R59, R60, 0x7632, R59 ;  /* 0x000076323c3b7816 */ /* 0x000fe2000000003b */
[----:B------:R-:W-:Y:S01]  /*60710*/  NOP ;  /* 0x0000000000007918 */ /* 0x000fe20000000000 */
[C---:B----4-:R-:W-:Y:S01]  /*60720*/  IMAD R3, R39.reuse, UR44, RZ ;  /* 0x0000002c27037c24 */ /* 0x050fe2000f8e02ff */
[----:B------:R-:W-:Y:S01]  /*60730*/  ISETP.GE.AND P1, PT, R39, UR26, PT ;  /* 0x0000001a27007c0c */ /* 0x000fe2000bf26270 */
[----:B------:R-:W0:Y:S03]  /*60740*/  LDCU UR26, c[0x0][0x398] ;  /* 0x00007300ff1a77ac */ /* 0x000e260008000800 */
[----:B------:R-:W-:-:S04]  /*60750*/  LEA R2, P4, R3, UR24, 0x1 ;  /* 0x0000001803027c11 */ /* 0x000fc8000f8808ff */
[----:B------:R-:W-:Y:S02]  /*60760*/  LEA.HI.X.SX32 R3, R3, UR25, 0x1, P4 ;  /* 0x0000001903037c11 */ /* 0x000fe4000a0f0eff */
[C---:B--2---:R-:W-:Y:S01]  /*60770*/  ISETP.LT.AND P1, PT, R42.reuse, UR39, !P1 ;  /* 0x000000272a007c0c */ /* 0x044fe2000cf21270 */
[----:B------:R-:W-:Y:S01]  /*60780*/  IMAD R61, R42, UR4, RZ ;  /* 0x000000042a3d7c24 */ /* 0x000fe2000f8e02ff */
[----:B------:R-:W1:Y:S03]  /*60790*/  LDCU UR39, c[0x0][0x39c] ;  /* 0x00007380ff2777ac */ /* 0x000e660008000800 */
[----:B------:R-:W-:-:S08]  /*607a0*/  IMAD.WIDE R48, R61, 0x2, R2 ;  /* 0x000000023d307825 */ /* 0x000fd000078e0202 */
[----:B------:R2:W-:Y:S01]  /*607b0*/  @P1 STG.E.U16 desc[UR32][R48.64], R4 ;  /* 0x0000000430001986 */ /* 0x0005e2000c101520 */
[----:B------:R-:W-:Y:S01]  /*607c0*/  IMAD R51, R43, UR44, RZ ;  /* 0x0000002c2b337c24 */ /* 0x000fe2000f8e02ff */
[----:B------:R-:W-:Y:S01]  /*607d0*/  ISETP.GE.AND P1, PT, R5, UR30, PT ;  /* 0x0000001e05007c0c */ /* 0x000fe2000bf26270 */
[----:B------:R-:W4:Y:S03]  /*607e0*/  LDCU UR30, c[0x0][0x398] ;  /* 0x00007300ff1e77ac */ /* 0x000f260008000800 */
[----:B------:R-:W-:Y:S01]  /*607f0*/  LEA R50, P5, R51, UR24, 0x1 ;  /* 0x0000001833327c11 */ /* 0x000fe2000f8a08ff */
[----:B--2---:R-:W-:Y:S01]  /*60800*/  IMAD R49, R5, UR44, RZ ;  /* 0x0000002c05317c24 */ /* 0x004fe2000f8e02ff */
[----:B------:R-:W-:Y:S01]  /*60810*/  ISETP.LT.AND P1, PT, R42, UR35, !P1 ;  /* 0x000000232a007c0c */ /* 0x000fe2000cf21270 */
[----:B------:R-:W2:Y:S01]  /*60820*/  LDL.LU R4, [R1+0xd0] ;  /* 0x0000d00001047983 */ /* 0x000ea20000300800 */
[----:B---3--:R-:W-:Y:S01]  /*60830*/  IMAD R53, R47, UR44, RZ ;  /* 0x0000002c2f357c24 */ /* 0x008fe2000f8e02ff */
[----:B------:R-:W-:Y:S01]  /*60840*/  LEA.HI.X.SX32 R51, R51, UR25, 0x1, P5 ;  /* 0x0000001933337c11 */ /* 0x000fe2000a8f0eff */
[----:B------:R-:W3:Y:S01]  /*60850*/  LDCU.64 UR44, c[0x0][0x398] ;  /* 0x00007300ff2c77ac */ /* 0x000ee20008000a00 */
[----:B------:R-:W-:Y:S01]  /*60860*/  LEA R48, P6, R49, UR24, 0x1 ;  /* 0x0000001831307c11 */ /* 0x000fe2000f8c08ff */
[----:B------:R-:W4:Y:S01]  /*60870*/  LDL.LU R11, [R1+0x104] ;  /* 0x00010400010b7983 */ /* 0x000f220000300800 */
[----:B------:R-:W-:Y:S01]  /*60880*/  LEA R52, P5, R53, UR24, 0x1 ;  /* 0x0000001835347c11 */ /* 0x000fe2000f8a08ff */
[----:B------:R-:W0:Y:S01]  /*60890*/  LDCU UR35, c[0x0][0x39c] ;  /* 0x00007380ff2377ac */ /* 0x000e220008000800 */
[----:B------:R-:W-:-:S02]  /*608a0*/  LEA.HI.X.SX32 R49, R49, UR25, 0x1, P6 ;  /* 0x0000001931317c11 */ /* 0x000fc4000b0f0eff */
[----:B------:R-:W-:Y:S01]  /*608b0*/  ISETP.GE.AND P4, PT, R43, UR42, PT ;  /* 0x0000002a2b007c0c */ /* 0x000fe2000bf86270 */
[----:B------:R-:W-:Y:S01]  /*608c0*/  IMAD.WIDE R54, R61, 0x2, R50 ;  /* 0x000000023d367825 */ /* 0x000fe200078e0232 */
[----:B------:R-:W-:Y:S01]  /*608d0*/  LEA.HI.X.SX32 R53, R53, UR25, 0x1, P5 ;  /* 0x0000001935357c11 */ /* 0x000fe2000a8f0eff */
[----:B------:R-:W4:Y:S02]  /*608e0*/  LDL.LU R7, [R1+0xf4] ;  /* 0x0000f40001077983 */ /* 0x000f240000300800 */
[----:B------:R-:W-:Y:S01]  /*608f0*/  IMAD.WIDE R56, R61, 0x2, R48 ;  /* 0x000000023d387825 */ /* 0x000fe200078e0230 */
[----:B------:R-:W-:Y:S01]  /*60900*/  ISETP.GE.AND P5, PT, R47, UR48, PT ;  /* 0x000000302f007c0c */ /* 0x000fe2000bfa6270 */
[----:B------:R-:W0:Y:S01]  /*60910*/  LDCU.64 UR42, c[0x0][0x398] ;  /* 0x00007300ff2a77ac */ /* 0x000e220008000a00 */
[C---:B------:R-:W-:Y:S02]  /*60920*/  ISETP.LT.AND P4, PT, R42.reuse, UR41, !P4 ;  /* 0x000000292a007c0c */ /* 0x040fe4000e781270 */
[----:B------:R1:W-:Y:S01]  /*60930*/  @P1 STG.E.U16 desc[UR32][R56.64], R58 ;  /* 0x0000003a38001986 */ /* 0x0003e2000c101520 */
[----:B------:R-:W-:Y:S01]  /*60940*/  ISETP.LT.AND P1, PT, R42, UR51, !P5 ;  /* 0x000000332a007c0c */ /* 0x000fe2000ef21270 */
[----:B------:R-:W0:Y:S01]  /*60950*/  LDCU.64 UR24, c[0x0][0x398] ;  /* 0x00007300ff1877ac */ /* 0x000e220008000a00 */
[----:B------:R-:W-:Y:S01]  /*60960*/  ISETP.LT.AND P6, PT, R5, UR46, !P3 ;  /* 0x0000002e05007c0c */ /* 0x000fe2000dfc1270 */
[----:B------:R-:W2:Y:S01]  /*60970*/  LDCU UR41, c[0x0][0x39c] ;  /* 0x00007380ff2977ac */ /* 0x000ea20008000800 */
[----:B------:R-:W2:Y:S01]  /*60980*/  LDCU UR48, c[0x0][0x398] ;  /* 0x00007300ff3077ac */ /* 0x000ea20008000800 */
[----:B-1----:R-:W-:-:S05]  /*60990*/  IMAD.WIDE R56, R61, 0x2, R52 ;  /* 0x000000023d387825 */ /* 0x002fca00078e0234 */
[----:B------:R-:W-:Y:S01]  /*609a0*/  @P4 STG.E.U16 desc[UR32][R54.64], R60 ;  /* 0x0000003c36004986 */ /* 0x000fe2000c101520 */
[----:B---3--:R-:W-:Y:S01]  /*609b0*/  ISETP.LT.AND P5, PT, R43, UR44, !P3 ;  /* 0x0000002c2b007c0c */ /* 0x008fe2000dfa1270 */
[----:B------:R-:W1:Y:S02]  /*609c0*/  LDCU UR51, c[0x0][0x398] ;  /* 0x00007300ff3377ac */ /* 0x000e640008000800 */
[----:B------:R3:W-:Y:S01]  /*609d0*/  @P1 STG.E.U16 desc[UR32][R56.64], R59 ;  /* 0x0000003b38001986 */ /* 0x0007e2000c101520 */
[----:B0-----:R-:W-:Y:S01]  /*609e0*/  ISETP.LT.AND P4, PT, R39, UR42, !P3 ;  /* 0x0000002a27007c0c */ /* 0x001fe2000df81270 */
[----:B------:R-:W-:Y:S01]  /*609f0*/  VIADD R58, R42, 0x2 ;  /* 0x000000022a3a7836 */ /* 0x000fe20000000000 */
[----:B------:R-:W0:Y:S01]  /*60a00*/  LDCU UR44, c[0x0][0x398] ;  /* 0x00007300ff2c77ac */ /* 0x000e220008000800 */
[----:B------:R-:W0:Y:S01]  /*60a10*/  LDCU UR46, c[0x0][0x398] ;  /* 0x00007300ff2e77ac */ /* 0x000e220008000800 */
[----:B---3--:R-:W3:Y:S01]  /*60a20*/  LDL.LU R57, [R1+0xe0] ;  /* 0x0000e00001397983 */ /* 0x008ee20000300800 */
[----:B------:R-:W-:Y:S01]  /*60a30*/  VIADD R60, R61, UR4 ;  /* 0x000000043d3c7c36 */ /* 0x000fe20008000000 */
[----:B------:R-:W-:Y:S01]  /*60a40*/  ISETP.LT.AND P3, PT, R47, UR24, !P3 ;  /* 0x000000182f007c0c */ /* 0x000fe2000df61270 */
[----:B------:R-:W0:Y:S02]  /*60a50*/  LDCU UR24, c[0x0][0x398] ;  /* 0x00007300ff1877ac */ /* 0x000e240008000800 */
[----:B------:R-:W-:Y:S01]  /*60a60*/  IMAD.WIDE R54, R60, 0x2, R2 ;  /* 0x000000023c367825 */ /* 0x000fe200078e0202 */
[----:B------:R-:W-:Y:S01]  /*60a70*/  ISETP.GE.AND P1, PT, R58, UR31, PT ;  /* 0x0000001f3a007c0c */ /* 0x000fe2000bf26270 */
[----:B------:R-:W0:Y:S02]  /*60a80*/  LDCU UR31, c[0x0][0x398] ;  /* 0x00007300ff1f77ac */ /* 0x000e240008000800 */
[----:B------:R-:W-:Y:S01]  /*60a90*/  IMAD.WIDE R58, R60, 0x2, R48 ;  /* 0x000000023c3a7825 */ /* 0x000fe200078e0230 */
[----:B------:R-:W0:Y:S01]  /*60aa0*/  LDCU UR42, c[0x0][0x398] ;  /* 0x00007300ff2a77ac */ /* 0x000e220008000800 */
[----:B--2---:R-:W-:Y:S01]  /*60ab0*/  PRMT R61, R4, 0x7632, R61 ;  /* 0x00007632043d7816 */ /* 0x004fe2000000003d */
[----:B---3--:R2:W-:Y:S01]  /*60ac0*/  @P4 STG.E.U16 desc[UR32][R54.64], R57 ;  /* 0x0000003936004986 */ /* 0x0085e2000c101520 */
[----:B------:R-:W-:-:S02]  /*60ad0*/  PRMT R10, R57, 0x7632, R10 ;  /* 0x00007632390a7816 */ /* 0x000fc4000000000a */
[----:B------:R-:W-:Y:S01]  /*60ae0*/  ISETP.LT.AND P4, PT, R39, UR52, !P1 ;  /* 0x0000003427007c0c */ /* 0x000fe2000cf81270 */
[----:B------:R-:W3:Y:S02]  /*60af0*/  LDCU UR52, c[0x0][0x39c] ;  /* 0x00007380ff3477ac */ /* 0x000ee40008000800 */
[----:B------:R-:W-:Y:S01]  /*60b00*/  @P6 STG.E.U16 desc[UR32][R58.64], R10 ;  /* 0x0000000a3a006986 */ /* 0x000fe2000c101520 */
[----:B--2---:R-:W-:-:S04]  /*60b10*/  IMAD.WIDE R56, R60, 0x2, R50 ;  /* 0x000000023c387825 */ /* 0x004fc800078e0232 */
[C---:B------:R-:W-:Y:S01]  /*60b20*/  IMAD.WIDE R54, R60.reuse, 0x2, R52 ;  /* 0x000000023c367825 */ /* 0x040fe200078e0234 */
[----:B------:R2:W-:Y:S04]  /*60b30*/  @P5 STG.E.U16 desc[UR32][R56.64], R4 ;  /* 0x0000000438005986 */ /* 0x0005e8000c101520 */
[----:B------:R0:W-:Y:S04]  /*60b40*/  @P3 STG.E.U16 desc[UR32][R54.64], R61 ;  /* 0x0000003d36003986 */ /* 0x0001e8000c101520 */
[----:B--2---:R-:W2:Y:S01]  /*60b50*/  LDL.LU R4, [R1+0xe4] ;  /* 0x0000e40001047983 */ /* 0x004ea20000300800 */
[----:B0-----:R-:W-:-:S02]  /*60b60*/  VIADD R55, R60, UR4 ;  /* 0x000000043c377c36 */ /* 0x001fc40008000000 */
[----:B------:R-:W-:Y:S02]  /*60b70*/  VIADD R54, R42, 0x4 ;  /* 0x000000042a367836 */ /* 0x000fe40000000000 */
[----:B------:R-:W-:-:S03]  /*60b80*/  IMAD.WIDE R60, R55, 0x2, R2 ;  /* 0x00000002373c7825 */ /* 0x000fc600078e0202 */
[----:B------:R-:W-:Y:S02]  /*60b90*/  ISETP.GE.AND P3, PT, R54, UR49, PT ;  /* 0x0000003136007c0c */ /* 0x000fe4000bf66270 */
[----:B------:R-:W-:Y:S01]  /*60ba0*/  ISETP.LT.AND P5, PT, R5, UR54, !P1 ;  /* 0x0000003605007c0c */ /* 0x000fe2000cfa1270 */
[----:B----4-:R0:W-:Y:S01]  /*60bb0*/  @P4 STG.E.U16 desc[UR32][R60.64], R11 ;  /* 0x0000000b3c004986 */ /* 0x0101e2000c101520 */
[----:B------:R-:W-:Y:S02]  /*60bc0*/  PRMT R54, R11, 0x7632, R54 ;  /* 0x000076320b367816 */ /* 0x000fe40000000036 */
[----:B------:R-:W-:Y:S01]  /*60bd0*/  ISETP.LT.AND P6, PT, R43, UR56, !P1 ;  /* 0x000000382b007c0c */ /* 0x000fe2000cfc1270 */
[----:B------:R-:W-:-:S04]  /*60be0*/  IMAD.WIDE R58, R55, 0x2, R48 ;  /* 0x00000002373a7825 */ /* 0x000fc800078e0230 */
[----:B------:R-:W-:Y:S01]  /*60bf0*/  IMAD.WIDE R56, R55, 0x2, R50 ;  /* 0x0000000237387825 */ /* 0x000fe200078e0232 */
[----:B------:R-:W-:Y:S01]  /*60c00*/  ISETP.LT.AND P4, PT, R39, UR38, !P2 ;  /* 0x0000002627007c0c */ /* 0x000fe2000d781270 */
[----:B------:R-:W4:Y:S01]  /*60c10*/  LDCU UR56, c[0x0][0x39c] ;  /* 0x00007380ff3877ac */ /* 0x000f220008000800 */
[----:B0-----:R-:W3:Y:S01]  /*60c20*/  LDL.LU R11, [R1+0xd4] ;  /* 0x0000d400010b7983 */ /* 0x001ee20000300800 */
[----:B------:R-:W-:Y:S01]  /*60c30*/  ISETP.LT.AND P1, PT, R47, UR36, !P1 ;  /* 0x000000242f007c0c */ /* 0x000fe2000cf21270 */
[----:B------:R-:W0:Y:S02]  /*60c40*/  LDCU UR36, c[0x0][0x398] ;  /* 0x00007300ff2477ac */ /* 0x000e240008000800 */
[----:B------:R1:W-:Y:S01]  /*60c50*/  @P5 STG.E.U16 desc[UR32][R58.64], R54 ;  /* 0x000000363a005986 */ /* 0x0003e2000c101520 */
[----:B------:R-:W0:Y:S03]  /*60c60*/  LDCU UR38, c[0x0][0x398] ;  /* 0x00007300ff2677ac */ /* 0x000e260008000800 */
[----:B------:R4:W-:Y:S01]  /*60c70*/  @P6 STG.E.U16 desc[UR32][R56.64], R7 ;  /* 0x0000000738006986 */ /* 0x0009e2000c101520 */
[----:B------:R-:W0:Y:S01]  /*60c80*/  LDCU UR54, c[0x0][0x39c] ;  /* 0x00007380ff3677ac */ /* 0x000e220008000800 */
[----:B------:R-:W0:Y:S01]  /*60c90*/  LDCU UR49, c[0x0][0x398] ;  /* 0x00007300ff3177ac */ /* 0x000e220008000800 */
[----:B-1----:R-:W-:-:S02]  /*60ca0*/  PRMT R58, R7, 0x7632, R58 ;  /* 0x00007632073a7816 */ /* 0x002fc4000000003a */
[----:B----4-:R-:W4:Y:S01]  /*60cb0*/  LDL.LU R7, [R1+0x108] ;  /* 0x0001080001077983 */ /* 0x010f220000300800 */
[----:B------:R-:W-:-:S04]  /*60cc0*/  IMAD.WIDE R56, R55, 0x2, R52 ;  /* 0x0000000237387825 */ /* 0x000fc800078e0234 */
[----:B------:R-:W-:Y:S02]  /*60cd0*/  VIADD R55, R55, UR4 ;  /* 0x0000000437377c36 */ /* 0x000fe40008000000 */
[----:B------:R-:W-:Y:S02]  /*60ce0*/  VIADD R54, R42, 0x5 ;  /* 0x000000052a367836 */ /* 0x000fe40000000000 */
[----:B------:R-:W-:Y:S01]  /*60cf0*/  IMAD.WIDE R60, R55, 0x2, R2 ;  /* 0x00000002373c7825 */ /* 0x000fe200078e0202 */
[----:B------:R1:W-:Y:S01]  /*60d00*/  @P1 STG.E.U16 desc[UR32][R56.64], R58 ;  /* 0x0000003a38001986 */ /* 0x0003e2000c101520 */
[----:B------:R-:W-:Y:S01]  /*60d10*/  ISETP.LT.AND P5, PT, R5, UR34, !P2 ;  /* 0x0000002205007c0c */ /* 0x000fe2000d7a1270 */
[----:B------:R-:W0:Y:S01]  /*60d20*/  LDCU UR34, c[0x0][0x398] ;  /* 0x00007300ff2277ac */ /* 0x000e220008000800 */
[----:B------:R-:W-:Y:S02]  /*60d30*/  ISETP.GE.AND P1, PT, R54, UR41, PT ;  /* 0x0000002936007c0c */ /* 0x000fe4000bf26270 */
[----:B------:R-:W-:Y:S01]  /*60d40*/  ISETP.LT.AND P6, PT, R43, UR40, !P2 ;  /* 0x000000282b007c0c */ /* 0x000fe2000d7c1270 */
[----:B------:R-:W0:Y:S01]  /*60d50*/  LDCU UR40, c[0x0][0x398] ;  /* 0x00007300ff2877ac */ /* 0x000e220008000800 */
[----:B-1----:R-:W-:-:S04]  /*60d60*/  IMAD.WIDE R58, R55, 0x2, R48 ;  /* 0x00000002373a7825 */ /* 0x002fc800078e0230 */
[----:B------:R-:W-:Y:S01]  /*60d70*/  IMAD.WIDE R56, R55, 0x2, R50 ;  /* 0x0000000237387825 */ /* 0x000fe200078e0232 */
[----:B------:R-:W-:Y:S01]  /*60d80*/  ISETP.LT.AND P2, PT, R47, UR50, !P2 ;  /* 0x000000322f007c0c */ /* 0x000fe2000d741270 */
[----:B------:R-:W1:Y:S01]  /*60d90*/  LDCU UR41, c[0x0][0x398] ;  /* 0x00007300ff2977ac */ /* 0x000e620008000800 */
[----:B------:R-:W0:Y:S01]  /*60da0*/  LDCU UR50, c[0x0][0x398] ;  /* 0x00007300ff3277ac */ /* 0x000e220008000800 */
[----:B--2---:R-:W-:Y:S01]  /*60db0*/  PRMT R54, R4, 0x7632, R54 ;  /* 0x0000763204367816 */ /* 0x004fe20000000036 */
[----:B------:R2:W-:Y:S04]  /*60dc0*/  @P4 STG.E.U16 desc[UR32][R60.64], R4 ;  /* 0x000000043c004986 */ /* 0x0005e8000c101520 */
[----:B--2---:R-:W2:Y:S04]  /*60dd0*/  LDL.LU R4, [R1+0xf8] ;  /* 0x0000f80001047983 */ /* 0x004ea80000300800 */
[----:B------:R-:W2:Y:S04]  /*60de0*/  LDL.LU R10, [R1+0xe8] ;  /* 0x0000e800010a7983 */ /* 0x000ea80000300800 */
[----:B------:R0:W-:Y:S01]  /*60df0*/  @P5 STG.E.U16 desc[UR32][R58.64], R54 ;  /* 0x000000363a005986 */ /* 0x0001e2000c101520 */
[----:B------:R-:W-:Y:S01]  /*60e00*/  ISETP.LT.AND P4, PT, R39, UR48, !P3 ;  /* 0x0000003027007c0c */ /* 0x000fe2000df81270 */
[----:B------:R-:W1:Y:S02]  /*60e10*/  LDCU UR48, c[0x0][0x398] ;  /* 0x00007300ff3077ac */ /* 0x000e640008000800 */
[----:B---3--:R3:W-:Y:S01]  /*60e20*/  @P6 STG.E.U16 desc[UR32][R56.64], R11 ;  /* 0x0000000b38006986 */ /* 0x0087e2000c101520 */
[----:B0-----:R-:W-:-:S03]  /*60e30*/  PRMT R58, R11, 0x7632, R58 ;  /* 0x000076320b3a7816 */ /* 0x001fc6000000003a */
[----:B---3--:R-:W3:Y:S01]  /*60e40*/  LDL.LU R11, [R1+0xd8] ;  /* 0x0000d800010b7983 */ /* 0x008ee20000300800 */
[----:B------:R-:W-:-:S04]  /*60e50*/  IMAD.WIDE R56, R55, 0x2, R52 ;  /* 0x0000000237387825 */ /* 0x000fc800078e0234 */
[----:B------:R-:W-:Y:S02]  /*60e60*/  VIADD R55, R55, UR4 ;  /* 0x0000000437377c36 */ /* 0x000fe40008000000 */
[----:B------:R-:W-:Y:S02]  /*60e70*/  VIADD R54, R42, 0x6 ;  /* 0x000000062a367836 */ /* 0x000fe40000000000 */
[----:B------:R-:W-:Y:S01]  /*60e80*/  IMAD.WIDE R60, R55, 0x2, R2 ;  /* 0x00000002373c7825 */ /* 0x000fe200078e0202 */
[----:B------:R-:W-:Y:S02]  /*60e90*/  @P2 STG.E.U16 desc[UR32][R56.64], R58 ;  /* 0x0000003a38002986 */ /* 0x000fe4000c101520 */
[----:B------:R-:W-:Y:S01]  /*60ea0*/  ISETP.GE.AND P2, PT, R54, UR52, PT ;  /* 0x0000003436007c0c */ /* 0x000fe2000bf46270 */
[----:B------:R-:W0:Y:S01]  /*60eb0*/  LDCU UR52, c[0x0][0x398] ;  /* 0x00007300ff3477ac */ /* 0x000e220008000800 */
[----:B----4-:R-:W-:Y:S01]  /*60ec0*/  PRMT R54, R7, 0x7632, R54 ;  /* 0x0000763207367816 */ /* 0x010fe20000000036 */
[----:B------:R4:W-:Y:S04]  /*60ed0*/  @P4 STG.E.U16 desc[UR32][R60.64], R7 ;  /* 0x000000073c004986 */ /* 0x0009e8000c101520 */
[----:B----4-:R-:W4:Y:S01]  /*60ee0*/  LDL.LU R7, [R1+0x10c] ;  /* 0x00010c0001077983 */ /* 0x010f220000300800 */
[----:B-1----:R-:W-:Y:S01]  /*60ef0*/  ISETP.LT.AND P5, PT, R5, UR48, !P3 ;  /* 0x0000003005007c0c */ /* 0x002fe2000dfa1270 */
[----:B------:R-:W1:Y:S02]  /*60f00*/  LDCU UR48, c[0x0][0x398] ;  /* 0x00007300ff3077ac */ /* 0x000e640008000800 */
[----:B-1----:R-:W-:Y:S01]  /*60f10*/  ISETP.LT.AND P6, PT, R43, UR48, !P3 ;  /* 0x000000302b007c0c */ /* 0x002fe2000dfc1270 */
[----:B------:R-:W-:Y:S01]  /*60f20*/  IMAD.WIDE R58, R55, 0x2, R48 ;  /* 0x00000002373a7825 */ /* 0x000fe200078e0230 */
[----:B------:R-:W-:Y:S01]  /*60f30*/  ISETP.LT.AND P3, PT, R47, UR51, !P3 ;  /* 0x000000332f007c0c */ /* 0x000fe2000df61270 */
[----:B------:R-:W1:Y:S02]  /*60f40*/  LDCU UR51, c[0x0][0x398] ;  /* 0x00007300ff3377ac */ /* 0x000e640008000800 */
[----:B------:R-:W-:Y:S01]  /*60f50*/  IMAD.WIDE R56, R55, 0x2, R50 ;  /* 0x0000000237387825 */ /* 0x000fe200078e0232 */
[----:B------:R-:W0:Y:S01]  /*60f60*/  LDCU UR48, c[0x0][0x39c] ;  /* 0x00007380ff3077ac */ /* 0x000e220008000800 */
[----:B-1----:R-:W-:Y:S01]  /*60f70*/  ISETP.LT.AND P4, PT, R39, UR51, !P1 ;  /* 0x0000003327007c0c */ /* 0x002fe2000cf81270 */
[----:B------:R-:W1:Y:S02]  /*60f80*/  LDCU UR51, c[0x0][0x398] ;  /* 0x00007300ff3377ac */ /* 0x000e640008000800 */
[----:B------:R0:W-:Y:S02]  /*60f90*/  @P5 STG.E.U16 desc[UR32][R58.64], R54 ;  /* 0x000000363a005986 */ /* 0x0001e4000c101520 */
[----:B0-----:R-:W-:Y:S01]  /*60fa0*/  VIADD R54, R42, 0x7 ;  /* 0x000000072a367836 */ /* 0x001fe20000000000 */
[----:B-1----:R-:W-:Y:S01]  /*60fb0*/  ISETP.LT.AND P5, PT, R5, UR51, !P1 ;  /* 0x0000003305007c0c */ /* 0x002fe2000cfa1270 */
[----:B------:R-:W0:Y:S01]  /*60fc0*/  LDCU UR51, c[0x0][0x398] ;  /* 0x00007300ff3377ac */ /* 0x000e220008000800 */
[----:B--2---:R1:W-:Y:S01]  /*60fd0*/  @P6 STG.E.U16 desc[UR32][R56.64], R4 ;  /* 0x0000000438006986 */ /* 0x0043e2000c101520 */
[----:B------:R-:W-:-:S02]  /*60fe0*/  PRMT R58, R4, 0x7632, R58 ;  /* 0x00007632043a7816 */ /* 0x000fc4000000003a */
[----:B------:R-:W-:Y:S01]  /*60ff0*/  ISETP.LT.AND P6, PT, R43, UR77, !P1 ;  /* 0x0000004d2b007c0c */ /* 0x000fe2000cfc1270 */
[----:B------:R-:W2:Y:S01]  /*61000*/  LDCU UR77, c[0x0][0x39c] ;  /* 0x00007380ff4d77ac */ /* 0x000ea20008000800 */
[----:B------:R-:W-:Y:S01]  /*61010*/  ISETP.LT.AND P1, PT, R47, UR76, !P1 ;  /* 0x0000004c2f007c0c */ /* 0x000fe2000cf21270 */
[----:B------:R-:W0:Y:S01]  /*61020*/  LDCU UR76, c[0x0][0x39c] ;  /* 0x00007380ff4c77ac */ /* 0x000e220008000800 */
[C---:B-1----:R-:W-:Y:S01]  /*61030*/  IMAD.WIDE R56, R55.reuse, 0x2, R52 ;  /* 0x0000000237387825 */ /* 0x042fe200078e0234 */
[----:B------:R-:W2:Y:S03]  /*61040*/  LDL.LU R4, [R1+0xfc] ;  /* 0x0000fc0001047983 */ /* 0x000ea60000300800 */
[----:B------:R-:W-:Y:S01]  /*61050*/  VIADD R55, R55, UR4 ;  /* 0x0000000437377c36 */ /* 0x000fe20008000000 */
[----:B------:R1:W-:Y:S01]  /*61060*/  @P3 STG.E.U16 desc[UR32][R56.64], R58 ;  /* 0x0000003a38003986 */ /* 0x0003e2000c101520 */
[----:B------:R-:W-:Y:S01]  /*61070*/  ISETP.GE.AND P3, PT, R54, UR56, PT ;  /* 0x0000003836007c0c */ /* 0x000fe2000bf66270 */
[----:B------:R-:W0:Y:S01]  /*61080*/  LDCU UR56, c[0x0][0x398] ;  /* 0x00007300ff3877ac */ /* 0x000e220008000800 */
[----:B------:R-:W-:Y:S01]  /*61090*/  IMAD.WIDE R60, R55, 0x2, R2 ;  /* 0x00000002373c7825 */ /* 0x000fe200078e0202 */
[----:B------:R-:W-:-:S04]  /*610a0*/  PRMT R54, R10, 0x7632, R54 ;  /* 0x000076320a367816 */ /* 0x000fc80000000036 */
[----:B------:R-:W-:Y:S01]  /*610b0*/  @P4 STG.E.U16 desc[UR32][R60.64], R10 ;  /* 0x0000000a3c004986 */ /* 0x000fe2000c101520 */
[----:B-1----:R-:W-:-:S04]  /*610c0*/  IMAD.WIDE R58, R55, 0x2, R48 ;  /* 0x00000002373a7825 */ /* 0x002fc800078e0230 */
[----:B------:R-:W-:Y:S01]  /*610d0*/  IMAD.WIDE R56, R55, 0x2, R50 ;  /* 0x0000000237387825 */ /* 0x000fe200078e0232 */
[----:B------:R1:W-:Y:S01]  /*610e0*/  @P5 STG.E.U16 desc[UR32][R58.64], R54 ;  /* 0x000000363a005986 */ /* 0x0003e2000c101520 */
[----:B---3--:R-:W-:-:S03]  /*610f0*/  PRMT R9, R11, 0x7632, R9 ;  /* 0x000076320b097816 */ /* 0x008fc60000000009 */
[----:B------:R3:W-:Y:S01]  /*61100*/  @P6 STG.E.U16 desc[UR32][R56.64], R11 ;  /* 0x0000000b38006986 */ /* 0x0007e2000c101520 */
[----:B------:R-:W-:Y:S01]  /*61110*/  ISETP.LT.AND P4, PT, R39, UR75, !P2 ;  /* 0x0000004b27007c0c */ /* 0x000fe2000d781270 */
[----:B------:R-:W0:Y:S01]  /*61120*/  LDCU UR75, c[0x0][0x398] ;  /* 0x00007300ff4b77ac */ /* 0x000e220008000800 */
[C---:B-1----:R-:W-:Y:S01]  /*61130*/  IMAD.WIDE R58, R55.reuse, 0x2, R52 ;  /* 0x00000002373a7825 */ /* 0x042fe200078e0234 */
[----:B---3--:R-:W3:Y:S03]  /*61140*/  LDL.LU R11, [R1+0xec] ;  /* 0x0000ec00010b7983 */ /* 0x008ee60000300800 */
[----:B------:R-:W-:Y:S01]  /*61150*/  VIADD R54, R55, UR4 ;  /* 0x0000000437367c36 */ /* 0x000fe20008000000 */
[----:B------:R1:W-:Y:S03]  /*61160*/  @P1 STG.E.U16 desc[UR32][R58.64], R9 ;  /* 0x000000093a001986 */ /* 0x0003e6000c101520 */
[----:B------:R-:W-:Y:S01]  /*61170*/  IMAD.WIDE R56, R54, 0x2, R2 ;  /* 0x0000000236387825 */ /* 0x000fe200078e0202 */
[----:B----4-:R-:W-:Y:S01]  /*61180*/  PRMT R55, R7, 0x7632, R55 ;  /* 0x0000763207377816 */ /* 0x010fe20000000037 */
[----:B-1----:R-:W4:Y:S04]  /*61190*/  LDL.LU R9, [R1+0xdc] ;  /* 0x0000dc0001097983 */ /* 0x002f280000300800 */
[----:B------:R1:W-:Y:S04]  /*611a0*/  @P4 STG.E.U16 desc[UR32][R56.64], R7 ;  /* 0x0000000738004986 */ /* 0x0003e8000c101520 */
[----:B-1----:R-:W4:Y:S01]  /*611b0*/  LDL.LU R7, [R1+0xc0] ;  /* 0x0000c00001077983 */ /* 0x002f220000300800 */
[----:B------:R-:W-:-:S02]  /*611c0*/  ISETP.LT.AND P6, PT, R5, UR14, !P2 ;  /* 0x0000000e05007c0c */ /* 0x000fc4000d7c1270 */
[----:B------:R-:W-:Y:S01]  /*611d0*/  ISETP.LT.AND P5, PT, R43, UR15, !P2 ;  /* 0x0000000f2b007c0c */ /* 0x000fe2000d7a1270 */
[C---:B------:R-:W-:Y:S01]  /*611e0*/  IMAD.WIDE R60, R54.reuse, 0x2, R48 ;  /* 0x00000002363c7825 */ /* 0x040fe200078e0230 */
[----:B------:R-:W-:Y:S01]  /*611f0*/  ISETP.LT.AND P2, PT, R47, UR12, !P2 ;  /* 0x0000000c2f007c0c */ /* 0x000fe2000d741270 */
[----:B------:R-:W1:Y:S02]  /*61200*/  LDCU UR14, c[0x0][0x398] ;  /* 0x00007300ff0e77ac */ /* 0x000e640008000800 */
[----:B------:R-:W-:Y:S01]  /*61210*/  IMAD.WIDE R56, R54, 0x2, R50 ;  /* 0x0000000236387825 */ /* 0x000fe200078e0232 */
[----:B------:R-:W-:Y:S01]  /*61220*/  ISETP.LT.AND P4, PT, R39, UR10, !P3 ;  /* 0x0000000a27007c0c */ /* 0x000fe2000df81270 */
[----:B------:R-:W0:Y:S04]  /*61230*/  LDCU UR15, c[0x0][0x398] ;  /* 0x00007300ff0f77ac */ /* 0x000e280008000800 */
[----:B------:R1:W-:Y:S01]  /*61240*/  @P6 STG.E.U16 desc[UR32][R60.64], R55 ;  /* 0x000000373c006986 */ /* 0x0003e2000c101520 */
[----:B------:R-:W-:Y:S01]  /*61250*/  ISETP.LT.AND P6, PT, R43, UR13, !P3 ;  /* 0x0000000d2b007c0c */ /* 0x000fe2000dfc1270 */
[----:B------:R-:W-:Y:S01]  /*61260*/  VIADD R58, R42, 0x8 ;  /* 0x000000082a3a7836 */ /* 0x000fe20000000000 */
[----:B------:R-:W0:Y:S04]  /*61270*/  LDCU UR12, c[0x0][0x398] ;  /* 0x00007300ff0c77ac */ /* 0x000e280008000800 */
[----:B--2---:R-:W-:Y:S01]  /*61280*/  ISETP.GE.AND P1, PT, R58, UR77, PT ;  /* 0x0000004d3a007c0c */ /* 0x004fe2000bf26270 */
[----:B------:R-:W2:Y:S01]  /*61290*/  LDCU UR77, c[0x0][0x39c] ;  /* 0x00007380ff4d77ac */ /* 0x000ea20008000800 */
[----:B-1----:R-:W-:Y:S01]  /*612a0*/  VIADD R55, R42, 0x9 ;  /* 0x000000092a377836 */ /* 0x002fe20000000000 */
[----:B------:R-:W1:Y:S01]  /*612b0*/  LDCU UR10, c[0x0][0x398] ;  /* 0x00007300ff0a77ac */ /* 0x000e620008000800 */
[----:B------:R-:W0:Y:S01]  /*612c0*/  LDCU UR13, c[0x0][0x398] ;  /* 0x00007300ff0d77ac */ /* 0x000e220008000800 */
[----:B------:R0:W-:Y:S01]  /*612d0*/  @P5 STG.E.U16 desc[UR32][R56.64], R4 ;  /* 0x0000000438005986 */ /* 0x0001e2000c101520 */
[----:B------:R-:W-:-:S02]  /*612e0*/  PRMT R59, R4, 0x7632, R59 ;  /* 0x00007632043b7816 */ /* 0x000fc4000000003b */
[----:B------:R-:W-:Y:S01]  /*612f0*/  ISETP.LT.AND P5, PT, R5, UR9, !P3 ;  /* 0x0000000905007c0c */ /* 0x000fe2000dfa1270 */
[----:B------:R-:W1:Y:S01]  /*61300*/  LDCU UR9, c[0x0][0x398] ;  /* 0x00007300ff0977ac */ /* 0x000e620008000800 */
[C---:B0-----:R-:W-:Y:S01]  /*61310*/  IMAD.WIDE R56, R54.reuse, 0x2, R52 ;  /* 0x0000000236387825 */ /* 0x041fe200078e0234 */
[----:B------:R-:W2:Y:S03]  /*61320*/  LDL.LU R4, [R1+0xb0] ;  /* 0x0000b00001047983 */ /* 0x000ea60000300800 */
[----:B------:R-:W-:Y:S01]  /*61330*/  VIADD R54, R54, UR4 ;  /* 0x0000000436367c36 */ /* 0x000fe20008000000 */
[----:B------:R0:W-:Y:S01]  /*61340*/  @P2 STG.E.U16 desc[UR32][R56.64], R59 ;  /* 0x0000003b38002986 */ /* 0x0001e2000c101520 */
[----:B------:R-:W-:Y:S01]  /*61350*/  ISETP.GE.AND P2, PT, R55, UR19, PT ;  /* 0x0000001337007c0c */ /* 0x000fe2000bf46270 */
[----:B------:R-:W1:Y:S01]  /*61360*/  LDCU UR19, c[0x0][0x398] ;  /* 0x00007300ff1377ac */ /* 0x000e620008000800 */
[----:B------:R-:W-:Y:S01]  /*61370*/  ISETP.LT.AND P3, PT, R47, UR16, !P3 ;  /* 0x000000102f007c0c */ /* 0x000fe2000df61270 */
[----:B------:R-:W1:Y:S01]  /*61380*/  LDCU UR16, c[0x0][0x398] ;  /* 0x00007300ff1077ac */ /* 0x000e620008000800 */
[----:B0-----:R-:W-:-:S04]  /*61390*/  IMAD.WIDE R56, R54, 0x2, R2 ;  /* 0x0000000236387825 */ /* 0x001fc800078e0202 */
[C---:B------:R-:W-:Y:S01]  /*613a0*/  IMAD.WIDE R58, R54.reuse, 0x2, R48 ;  /* 0x00000002363a7825 */ /* 0x040fe200078e0230 */
[----:B---3--:R-:W-:Y:S01]  /*613b0*/  PRMT R55, R11, 0x7632, R55 ;  /* 0x000076320b377816 */ /* 0x008fe20000000037 */
[----:B------:R0:W-:Y:S01]  /*613c0*/  @P4 STG.E.U16 desc[UR32][R56.64], R11 ;  /* 0x0000000b38004986 */ /* 0x0001e2000c101520 */
[----:B------:R-:W-:Y:S01]  /*613d0*/  ISETP.LT.AND P4, PT, R39, UR11, !P1 ;  /* 0x0000000b27007c0c */ /* 0x000fe2000cf81270 */
[----:B------:R-:W3:Y:S02]  /*613e0*/  LDCU UR11, c[0x0][0x398] ;  /* 0x00007300ff0b77ac */ /* 0x000ee40008000800 */
[----:B------:R4:W-:Y:S01]  /*613f0*/  @P5 STG.E.U16 desc[UR32][R58.64], R55 ;  /* 0x000000373a005986 */ /* 0x0009e2000c101520 */
[----:B0-----:R-:W-:-:S03]  /*61400*/  IMAD.WIDE R56, R54, 0x2, R50 ;  /* 0x0000000236387825 */ /* 0x001fc600078e0232 */
[----:B------:R-:W3:Y:S01]  /*61410*/  LDL.LU R11, [R1+0xa0] ;  /* 0x0000a000010b7983 */ /* 0x000ee20000300800 */
[----:B----4-:R-:W-:-:S03]  /*61420*/  PRMT R58, R9, 0x7632, R58 ;  /* 0x00007632093a7816 */ /* 0x010fc6000000003a */
[----:B------:R0:W-:Y:S01]  /*61430*/  @P6 STG.E.U16 desc[UR32][R56.64], R9 ;  /* 0x0000000938006986 */ /* 0x0001e2000c101520 */
[----:B------:R-:W-:-:S03]  /*61440*/  VIADD R55, R42, 0xa ;  /* 0x0000000a2a377836 */ /* 0x000fc60000000000 */
[----:B0-----:R-:W4:Y:S01]  /*61450*/  LDL.LU R9, [R1+0x90] ;  /* 0x0000900001097983 */ /* 0x001f220000300800 */
[----:B------:R-:W-:-:S04]  /*61460*/  IMAD.WIDE R56, R54, 0x2, R52 ;  /* 0x0000000236387825 */ /* 0x000fc800078e0234 */
[----:B------:R-:W-:Y:S01]  /*61470*/  VIADD R54, R54, UR4 ;  /* 0x0000000436367c36 */ /* 0x000fe20008000000 */
[----:B------:R-:W-:Y:S03]  /*61480*/  @P3 STG.E.U16 desc[UR32][R56.64], R58 ;  /* 0x0000003a38003986 */ /* 0x000fe6000c101520 */
[----:B------:R-:W-:Y:S01]  /*61490*/  IMAD.WIDE R60, R54, 0x2, R2 ;  /* 0x00000002363c7825 */ /* 0x000fe200078e0202 */
[----:B------:R-:W-:Y:S01]  /*614a0*/  ISETP.GE.AND P3, PT, R55, UR27, PT ;  /* 0x0000001b37007c0c */ /* 0x000fe2000bf66270 */
[----:B------:R-:W0:Y:S01]  /*614b0*/  LDCU UR27, c[0x0][0x39c] ;  /* 0x00007380ff1b77ac */ /* 0x000e220008000800 */
[----:B------:R-:W-:Y:S02]  /*614c0*/  PRMT R55, R7, 0x7632, R55 ;  /* 0x0000763207377816 */ /* 0x000fe40000000037 */
        /* <DEDUP_REMOVED lines=12> */
[----:B------:R-:W0:Y:S01]  /*61590*/  LDCU UR18, c[0x0][0x398] ;  /* 0x00007300ff1277ac */ /* 0x000e220008000800 */
[----:B------:R-:W0:Y:S01]  /*615a0*/  LDCU UR20, c[0x0][0x398] ;  /* 0x00007300ff1477ac */ /* 0x000e220008000800 */
[----:B------:R-:W0:Y:S01]  /*615b0*/  LDCU UR21, c[0x0][0x398] ;  /* 0x00007300ff1577ac */ /* 0x000e220008000800 */
[----:B-1----:R-:W-:Y:S01]  /*615c0*/  VIADD R55, R42, 0xb ;  /* 0x0000000b2a377836 */ /* 0x002fe20000000000 */
[----:B--2---:R1:W-:Y:S01]  /*615d0*/  @P6 STG.E.U16 desc[UR32][R56.64], R4 ;  /* 0x0000000438006986 */ /* 0x0043e2000c101520 */
[----:B------:R-:W-:-:S02]  /*615e0*/  PRMT R58, R4, 0x7632, R58 ;  /* 0x00007632043a7816 */ /* 0x000fc4000000003a */
[----:B------:R-:W-:Y:S01]  /*615f0*/  ISETP.LT.AND P6, PT, R43, UR22, !P2 ;  /* 0x000000162b007c0c */ /* 0x000fe2000d7c1270 */
[----:B------:R-:W2:Y:S01]  /*61600*/  LDCU UR22, c[0x0][0x398] ;  /* 0x00007300ff1677ac */ /* 0x000ea20008000800 */
[C---:B-1----:R-:W-:Y:S01]  /*61610*/  IMAD.WIDE R56, R54.reuse, 0x2, R52 ;  /* 0x0000000236387825 */ /* 0x042fe200078e0234 */
[----:B------:R-:W2:Y:S03]  /*61620*/  LDL.LU R4, [R1+0xb4] ;  /* 0x0000b40001047983 */ /* 0x000ea60000300800 */
[----:B------:R-:W-:Y:S01]  /*61630*/  VIADD R54, R54, UR4 ;  /* 0x0000000436367c36 */ /* 0x000fe20008000000 */
[----:B------:R1:W-:Y:S03]  /*61640*/  @P1 STG.E.U16 desc[UR32][R56.64], R58 ;  /* 0x0000003a38001986 */ /* 0x0003e6000c101520 */
[C---:B------:R-:W-:Y:S01]  /*61650*/  IMAD.WIDE R60, R54.reuse, 0x2, R2 ;  /* 0x00000002363c7825 */ /* 0x040fe200078e0202 */
[----:B------:R-:W-:Y:S01]  /*61660*/  ISETP.GE.AND P1, PT, R55, UR59, PT ;  /* 0x0000003b37007c0c */ /* 0x000fe2000bf26270 */
[----:B------:R-:W0:Y:S01]  /*61670*/  LDCU UR59, c[0x0][0x39c] ;  /* 0x00007380ff3b77ac */ /* 0x000e220008000800 */
[----:B------:R-:W-:Y:S01]  /*61680*/  ISETP.LT.AND P2, PT, R47, UR23, !P2 ;  /* 0x000000172f007c0c */ /* 0x000fe2000d741270 */
[----:B------:R-:W0:Y:S01]  /*61690*/  LDCU UR23, c[0x0][0x398] ;  /* 0x00007300ff1777ac */ /* 0x000e220008000800 */
[----:B-1----:R-:W-:-:S04]  /*616a0*/  IMAD.WIDE R58, R54, 0x2, R48 ;  /* 0x00000002363a7825 */ /* 0x002fc800078e0230 */
[----:B------:R-:W-:Y:S01]  /*616b0*/  IMAD.WIDE R56, R54, 0x2, R50 ;  /* 0x0000000236387825 */ /* 0x000fe200078e0232 */
[----:B---3--:R-:W-:Y:S01]  /*616c0*/  PRMT R55, R11, 0x7632, R55 ;  /* 0x000076320b377816 */ /* 0x008fe20000000037 */
[----:B------:R1:W-:Y:S01]  /*616d0*/  @P4 STG.E.U16 desc[UR32][R60.64], R11 ;  /* 0x0000000b3c004986 */ /* 0x0003e2000c101520 */
[----:B------:R-:W-:Y:S01]  /*616e0*/  ISETP.LT.AND P4, PT, R39, UR28, !P3 ;  /* 0x0000001c27007c0c */ /* 0x000fe2000df81270 */
[----:B------:R-:W3:Y:S02]  /*616f0*/  LDCU UR28, c[0x0][0x398] ;  /* 0x00007300ff1c77ac */ /* 0x000ee40008000800 */
[----:B------:R0:W-:Y:S04]  /*61700*/  @P5 STG.E.U16 desc[UR32][R58.64], R55 ;  /* 0x000000373a005986 */ /* 0x0001e8000c101520 */
[----:B-1----:R-:W3:Y:S04]  /*61710*/  LDL.LU R11, [R1+0xa4] ;  /* 0x0000a400010b7983 */ /* 0x002ee80000300800 */
[----:B----4-:R1:W-:Y:S01]  /*61720*/  @P6 STG.E.U16 desc[UR32][R56.64], R9 ;  /* 0x0000000938006986 */ /* 0x0103e2000c101520 */
[----:B0-----:R-:W-:Y:S01]  /*61730*/  PRMT R58, R9, 0x7632, R58 ;  /* 0x00007632093a7816 */ /* 0x001fe2000000003a */
[----:B------:R-:W-:-:S02]  /*61740*/  VIADD R55, R42, 0xc ;  /* 0x0000000c2a377836 */ /* 0x000fc40000000000 */
[----:B-1----:R-:W4:Y:S01]  /*61750*/  LDL.LU R9, [R1+0x94] ;  /* 0x0000940001097983 */ /* 0x002f220000300800 */
        /* <DEDUP_REMOVED lines=30> */
[----:B------:R1:W-:Y:S01]  /*61940*/  @P3 STG.E.U16 desc[UR32][R56.64], R58 ;  /* 0x0000003a38003986 */ /* 0x0003e2000c101520 */
[----:B------:R-:W-:Y:S01]  /*61950*/  ISETP.GE.AND P3, PT, R55, UR69, PT ;  /* 0x0000004537007c0c */ /* 0x000fe2000bf66270 */
[----:B------:R-:W0:Y:S01]  /*61960*/  LDCU UR69, c[0x0][0x39c] ;  /* 0x00007380ff4577ac */ /* 0x000e220008000800 */
[C---:B------:R-:W-:Y:S01]  /*61970*/  IMAD.WIDE R60, R54.reuse, 0x2, R2 ;  /* 0x00000002363c7825 */ /* 0x040fe200078e0202 */
[----:B------:R-:W-:Y:S01]  /*61980*/  ISETP.LT.AND P1, PT, R47, UR63, !P1 ;  /* 0x0000003f2f007c0c */ /* 0x000fe2000cf21270 */
[----:B------:R-:W0:Y:S02]  /*61990*/  LDCU UR63, c[0x0][0x398] ;  /* 0x00007300ff3f77ac */ /* 0x000e240008000800 */
        /* <DEDUP_REMOVED lines=11> */
[C---:B-1----:R-:W-:Y:S01]  /*61a50*/  IMAD.WIDE R56, R54.reuse, 0x2, R52 ;  /* 0x0000000236387825 */ /* 0x042fe200078e0234 */
[----:B------:R-:W4:Y:S03]  /*61a60*/  LDL.LU R9, [R1+0x98] ;  /* 0x0000980001097983 */ /* 0x000f260000300800 */
[----:B------:R-:W-:Y:S01]  /*61a70*/  VIADD R54, R54, UR4 ;  /* 0x0000000436367c36 */ /* 0x000fe20008000000 */
[----:B------:R-:W-:Y:S03]  /*61a80*/  @P1 STG.E.U16 desc[UR32][R56.64], R58 ;  /* 0x0000003a38001986 */ /* 0x000fe6000c101520 */
[----:B------:R-:W-:Y:S01]  /*61a90*/  IMAD.WIDE R60, R54, 0x2, R2 ;  /* 0x00000002363c7825 */ /* 0x000fe200078e0202 */
[----:B------:R-:W-:Y:S01]  /*61aa0*/  ISETP.GE.AND P1, PT, R55, UR74, PT ;  /* 0x0000004a37007c0c */ /* 0x000fe2000bf26270 */
[----:B------:R-:W0:Y:S01]  /*61ab0*/  LDCU UR74, c[0x0][0x39c] ;  /* 0x00007380ff4a77ac */ /* 0x000e220008000800 */
[----:B------:R-:W-:-:S02]  /*61ac0*/  PRMT R55, R7, 0x7632, R55 ;  /* 0x0000763207377816 */ /* 0x000fc40000000037 */
[----:B------:R1:W-:Y:S04]  /*61ad0*/  @P4 STG.E.U16 desc[UR32][R60.64], R7 ;  /* 0x000000073c004986 */ /* 0x0003e8000c101520 */
[----:B-1----:R-:W4:Y:S01]  /*61ae0*/  LDL.LU R7, [R1+0xcc] ;  /* 0x0000cc0001077983 */ /* 0x002f220000300800 */
[----:B------:R-:W-:Y:S02]  /*61af0*/  ISETP.LT.AND P5, PT, R5, UR66, !P2 ;  /* 0x0000004205007c0c */ /* 0x000fe4000d7a1270 */
        /* <DEDUP_REMOVED lines=27> */
[C---:B------:R-:W-:Y:S01]  /*61cb0*/  IMAD.WIDE R56, R54.reuse, 0x2, R50 ;  /* 0x0000000236387825 */ /* 0x040fe200078e0232 */
[----:B---3--:R-:W-:Y:S01]  /*61cc0*/  PRMT R55, R11, 0x7632, R55 ;  /* 0x000076320b377816 */ /* 0x008fe20000000037 */
[----:B------:R-:W-:Y:S01]  /*61cd0*/  @P4 STG.E.U16 desc[UR32][R60.64], R11 ;  /* 0x0000000b3c004986 */ /* 0x000fe2000c101520 */
[----:B------:R-:W-:Y:S01]  /*61ce0*/  ISETP.LT.AND P4, PT, R39, UR26, !P1 ;  /* 0x0000001a27007c0c */ /* 0x000fe2000cf81270 */
[----:B------:R-:W1:Y:S02]  /*61cf0*/  LDCU UR26, c[0x0][0x398] ;  /* 0x00007300ff1a77ac */ /* 0x000e640008000800 */
[----:B------:R3:W-:Y:S04]  /*61d00*/  @P5 STG.E.U16 desc[UR32][R58.64], R55 ;  /* 0x000000373a005986 */ /* 0x0007e8000c101520 */
[----:B----4-:R4:W-:Y:S01]  /*61d10*/  @P6 STG.E.U16 desc[UR32][R56.64], R9 ;  /* 0x0000000938006986 */ /* 0x0109e2000c101520 */
[----:B------:R-:W-:Y:S01]  /*61d20*/  ISETP.LT.AND P6, PT, R5, UR24, !P1 ;  /* 0x0000001805007c0c */ /* 0x000fe2000cfc1270 */
[----:B---3--:R-:W-:Y:S01]  /*61d30*/  IMAD.WIDE R58, R54, 0x2, R52 ;  /* 0x00000002363a7825 */ /* 0x008fe200078e0234 */
[----:B------:R-:W-:-:S03]  /*61d40*/  PRMT R6, R7, 0x7632, R6 ;  /* 0x0000763207067816 */ /* 0x000fc60000000006 */
[----:B----4-:R-:W-:Y:S01]  /*61d50*/  VIADD R56, R54, UR4 ;  /* 0x0000000436387c36 */ /* 0x010fe20008000000 */
[----:B------:R-:W-:Y:S01]  /*61d60*/  PRMT R57, R9, 0x7632, R57 ;  /* 0x0000763209397816 */ /* 0x000fe20000000039 */
[----:B------:R-:W3:Y:S01]  /*61d70*/  LDCU UR24, c[0x0][0x398] ;  /* 0x00007300ff1877ac */ /* 0x000ee20008000800 */
[----:B------:R-:W4:Y:S01]  /*61d80*/  LDL.LU R9, [R1+0xac] ;  /* 0x0000ac0001097983 */ /* 0x000f220000300800 */
[----:B------:R-:W-:-:S04]  /*61d90*/  IMAD.WIDE R54, R56, 0x2, R2 ;  /* 0x0000000238367825 */ /* 0x000fc800078e0202 */
[C---:B------:R-:W-:Y:S01]  /*61da0*/  IMAD.WIDE R60, R56.reuse, 0x2, R48 ;  /* 0x00000002383c7825 */ /* 0x040fe200078e0230 */
[----:B------:R-:W-:Y:S04]  /*61db0*/  @P3 STG.E.U16 desc[UR32][R58.64], R57 ;  /* 0x000000393a003986 */ /* 0x000fe8000c101520 */
[----:B------:R-:W-:Y:S04]  /*61dc0*/  @P4 STG.E.U16 desc[UR32][R54.64], R7 ;  /* 0x0000000736004986 */ /* 0x000fe8000c101520 */
[----:B------:R0:W-:Y:S04]  /*61dd0*/  @P6 STG.E.U16 desc[UR32][R60.64], R6 ;  /* 0x000000063c006986 */ /* 0x0001e8000c101520 */
[----:B0-----:R-:W3:Y:S04]  /*61de0*/  LDL.LU R6, [R1+0x9c] ;  /* 0x00009c0001067983 */ /* 0x001ee80000300800 */
[----:B------:R-:W3:Y:S01]  /*61df0*/  LDL.LU R7, [R1+0x80] ;  /* 0x0000800001077983 */ /* 0x000ee20000300800 */
[----:B------:R-:W-:Y:S01]  /*61e00*/  ISETP.LT.AND P5, PT, R43, UR30, !P1 ;  /* 0x0000001e2b007c0c */ /* 0x000fe2000cfa1270 */
[----:B------:R-:W-:Y:S01]  /*61e10*/  IMAD.WIDE R54, R56, 0x2, R50 ;  /* 0x0000000238367825 */ /* 0x000fe200078e0232 */
[----:B------:R-:W-:Y:S01]  /*61e20*/  ISETP.LT.AND P1, PT, R47, UR31, !P1 ;  /* 0x0000001f2f007c0c */ /* 0x000fe2000cf21270 */
[----:B------:R-:W0:Y:S01]  /*61e30*/  LDCU UR30, c[0x0][0x398] ;  /* 0x00007300ff1e77ac */ /* 0x000e220008000800 */
[----:B------:R-:W-:Y:S01]  /*61e40*/  ISETP.LT.AND P4, PT, R39, UR36, !P2 ;  /* 0x0000002427007c0c */ /* 0x000fe2000d781270 */
[C---:B------:R-:W-:Y:S01]  /*61e50*/  VIADD R57, R42.reuse, 0x11 ;  /* 0x000000112a397836 */ /* 0x040fe20000000000 */
[----:B------:R-:W-:Y:S01]  /*61e60*/  ISETP.LT.AND P6, PT, R5, UR38, !P2 ;  /* 0x0000002605007c0c */ /* 0x000fe2000d7c1270 */
[----:B------:R-:W-:Y:S01]  /*61e70*/  VIADD R58, R42, 0x10 ;  /* 0x000000102a3a7836 */ /* 0x000fe20000000000 */
[----:B------:R-:W0:Y:S04]  /*61e80*/  LDCU UR31, c[0x0][0x398] ;  /* 0x00007300ff1f77ac */ /* 0x000e280008000800 */
[----:B------:R-:W-:Y:S01]  /*61e90*/  ISETP.GE.AND P3, PT, R58, UR39, PT ;  /* 0x000000273a007c0c */ /* 0x000fe2000bf66270 */
[----:B------:R-:W0:Y:S01]  /*61ea0*/  LDCU UR36, c[0x0][0x398] ;  /* 0x00007300ff2477ac */ /* 0x000e220008000800 */
[----:B------:R-:W0:Y:S01]  /*61eb0*/  LDCU UR38, c[0x0][0x398] ;  /* 0x00007300ff2677ac */ /* 0x000e220008000800 */
[----:B------:R-:W0:Y:S01]  /*61ec0*/  LDCU UR39, c[0x0][0x39c] ;  /* 0x00007380ff2777ac */ /* 0x000e220008000800 */
[----:B--2---:R-:W-:Y:S01]  /*61ed0*/  PRMT R59, R4, 0x7632, R59 ;  /* 0x00007632043b7816 */ /* 0x004fe2000000003b */
[----:B------:R2:W-:Y:S01]  /*61ee0*/  @P5 STG.E.U16 desc[UR32][R54.64], R4 ;  /* 0x0000000436005986 */ /* 0x0005e2000c101520 */
[----:B------:R-:W-:Y:S01]  /*61ef0*/  ISETP.LT.AND P5, PT, R43, UR34, !P2 ;  /* 0x000000222b007c0c */ /* 0x000fe2000d7a1270 */
[----:B------:R-:W0:Y:S02]  /*61f00*/  LDCU UR34, c[0x0][0x398] ;  /* 0x00007300ff2277ac */ /* 0x000e240008000800 */
[----:B--2---:R-:W2:Y:S01]  /*61f10*/  LDL.LU R4, [R1+0x70] ;  /* 0x0000700001047983 */ /* 0x004ea20000300800 */
[----:B------:R-:W-:-:S04]  /*61f20*/  IMAD.WIDE R54, R56, 0x2, R52 ;  /* 0x0000000238367825 */ /* 0x000fc800078e0234 */
[----:B------:R-:W-:Y:S01]  /*61f30*/  VIADD R56, R56, UR4 ;  /* 0x0000000438387c36 */ /* 0x000fe20008000000 */
[----:B------:R0:W-:Y:S01]  /*61f40*/  @P1 STG.E.U16 desc[UR32][R54.64], R59 ;  /* 0x0000003b36001986 */ /* 0x0001e2000c101520 */
[----:B------:R-:W-:Y:S01]  /*61f50*/  ISETP.GE.AND P1, PT, R57, UR48, PT ;  /* 0x0000003039007c0c */ /* 0x000fe2000bf26270 */
[----:B------:R-:W1:Y:S01]  /*61f60*/  LDCU UR48, c[0x0][0x39c] ;  /* 0x00007380ff3077ac */ /* 0x000e620008000800 */
[----:B------:R-:W-:Y:S01]  /*61f70*/  ISETP.LT.AND P2, PT, R47, UR40, !P2 ;  /* 0x000000282f007c0c */ /* 0x000fe2000d741270 */
[C---:B------:R-:W-:Y:S01]  /*61f80*/  VIADD R60, R56.reuse, UR4 ;  /* 0x00000004383c7c36 */ /* 0x040fe20008000000 */
[----:B------:R-:W1:Y:S01]  /*61f90*/  LDCU UR40, c[0x0][0x398] ;  /* 0x00007300ff2877ac */ /* 0x000e620008000800 */
[----:B0-----:R-:W-:-:S04]  /*61fa0*/  IMAD.WIDE R54, R56, 0x2, R2 ;  /* 0x0000000238367825 */ /* 0x001fc800078e0202 */
[C---:B------:R-:W-:Y:S01]  /*61fb0*/  IMAD.WIDE R58, R56.reuse, 0x2, R48 ;  /* 0x00000002383a7825 */ /* 0x040fe200078e0230 */
[----:B----4-:R-:W-:Y:S01]  /*61fc0*/  PRMT R57, R9, 0x7632, R57 ;  /* 0x0000763209397816 */ /* 0x010fe20000000039 */
[----:B------:R0:W-:Y:S01]  /*61fd0*/  @P4 STG.E.U16 desc[UR32][R54.64], R9 ;  /* 0x0000000936004986 */ /* 0x0001e2000c101520 */
[----:B------:R-:W-:Y:S01]  /*61fe0*/  ISETP.LT.AND P4, PT, R39, UR41, !P3 ;  /* 0x0000002927007c0c */ /* 0x000fe2000df81270 */
[----:B------:R-:W4:Y:S02]  /*61ff0*/  LDCU UR41, c[0x0][0x398] ;  /* 0x00007300ff2977ac */ /* 0x000f240008000800 */
[----:B------:R1:W-:Y:S04]  /*62000*/  @P6 STG.E.U16 desc[UR32][R58.64], R57 ;  /* 0x000000393a006986 */ /* 0x0003e8000c101520 */
[----:B0-----:R-:W4:Y:S01]  /*62010*/  LDL.LU R9, [R1+0x60] ;  /* 0x0000600001097983 */ /* 0x001f220000300800 */
[----:B------:R-:W-:-:S05]  /*62020*/  IMAD.WIDE R54, R56, 0x2, R50 ;  /* 0x0000000238367825 */ /* 0x000fca00078e0232 */
[----:B---3--:R0:W-:Y:S01]  /*62030*/  @P5 STG.E.U16 desc[UR32][R54.64], R6 ;  /* 0x0000000636005986 */ /* 0x0081e2000c101520 */
[----:B-1----:R-:W-:Y:S01]  /*62040*/  PRMT R58, R6, 0x7632, R58 ;  /* 0x00007632063a7816 */ /* 0x002fe2000000003a */
[----:B0-----:R-:W-:Y:S02]  /*62050*/  IMAD.WIDE R54, R56, 0x2, R52 ;  /* 0x0000000238367825 */ /* 0x001fe400078e0234 */
[----:B------:R-:W3:Y:S04]  /*62060*/  LDL.LU R6, [R1+0x50] ;  /* 0x0000500001067983 */ /* 0x000ee80000300800 */
[----:B------:R0:W-:Y:S01]  /*62070*/  @P2 STG.E.U16 desc[UR32][R54.64], R58 ;  /* 0x0000003a36002986 */ /* 0x0001e2000c101520 */
[----:B------:R-:W-:Y:S01]  /*62080*/  PRMT R61, R7, 0x7632, R61 ;  /* 0x00007632073d7816 */ /* 0x000fe2000000003d */
[----:B0-----:R-:W-:-:S05]  /*62090*/  IMAD.WIDE R54, R60, 0x2, R2 ;  /* 0x000000023c367825 */ /* 0x001fca00078e0202 */
[----:B------:R0:W-:Y:S04]  /*620a0*/  @P4 STG.E.U16 desc[UR32][R54.64], R7 ;  /* 0x0000000736004986 */ /* 0x0001e8000c101520 */
[----:B0-----:R-:W3:Y:S01]  /*620b0*/  LDL.LU R7, [R1+0x84] ;  /* 0x0000840001077983 */ /* 0x001ee20000300800 */
[----:B------:R-:W-:Y:S01]  /*620c0*/  ISETP.LT.AND P6, PT, R5, UR42, !P3 ;  /* 0x0000002a05007c0c */ /* 0x000fe2000dfc1270 */
[----:B------:R-:W-:Y:S01]  /*620d0*/  VIADD R57, R42, 0x12 ;  /* 0x000000122a397836 */ /* 0x000fe20000000000 */
[----:B------:R-:W-:Y:S01]  /*620e0*/  ISETP.LT.AND P5, PT, R43, UR44, !P3 ;  /* 0x0000002c2b007c0c */ /* 0x000fe2000dfa1270 */
[C---:B------:R-:W-:Y:S01]  /*620f0*/  IMAD.WIDE R58, R60.reuse, 0x2, R50 ;  /* 0x000000023c3a7825 */ /* 0x040fe200078e0232 */
[----:B------:R-:W-:Y:S01]  /*62100*/  ISETP.LT.AND P3, PT, R47, UR46, !P3 ;  /* 0x0000002e2f007c0c */ /* 0x000fe2000df61270 */
[----:B------:R-:W0:Y:S01]  /*62110*/  LDCU UR42, c[0x0][0x398] ;  /* 0x00007300ff2a77ac */ /* 0x000e220008000800 */
[----:B------:R-:W-:Y:S01]  /*62120*/  ISETP.GE.AND P2, PT, R57, UR54, PT ;  /* 0x0000003639007c0c */ /* 0x000fe2000bf46270 */
[C---:B------:R-:W-:Y:S01]  /*62130*/  IMAD.WIDE R56, R60.reuse, 0x2, R48 ;  /* 0x000000023c387825 */ /* 0x040fe200078e0230 */
[----:B------:R-:W-:Y:S01]  /*62140*/  ISETP.LT.AND P4, PT, R39, UR49, !P1 ;  /* 0x0000003127007c0c */ /* 0x000fe2000cf81270 */
[----:B------:R-:W1:Y:S02]  /*62150*/  LDCU UR44, c[0x0][0x398] ;  /* 0x00007300ff2c77ac */ /* 0x000e640008000800 */
[----:B------:R-:W-:-:S02]  /*62160*/  IMAD.WIDE R54, R60, 0x2, R52 ;  /* 0x000000023c367825 */ /* 0x000fc400078e0234 */
[----:B------:R0:W-:Y:S01]  /*62170*/  @P6 STG.E.U16 desc[UR32][R56.64], R61 ;  /* 0x0000003d38006986 */ /* 0x0001e2000c101520 */
[----:B------:R-:W1:Y:S01]  /*62180*/  LDCU UR46, c[0x0][0x398] ;  /* 0x00007300ff2e77ac */ /* 0x000e620008000800 */
[----:B------:R-:W-:Y:S01]  /*62190*/  VIADD R60, R60, UR4 ;  /* 0x000000043c3c7c36 */ /* 0x000fe20008000000 */
[----:B------:R-:W-:Y:S01]  /*621a0*/  ISETP.LT.AND P6, PT, R43, UR51, !P1 ;  /* 0x000000332b007c0c */ /* 0x000fe2000cfc1270 */
[----:B------:R-:W1:Y:S01]  /*621b0*/  LDCU UR49, c[0x0][0x398] ;  /* 0x00007300ff3177ac */ /* 0x000e620008000800 */
[----:B------:R-:W1:Y:S01]  /*621c0*/  LDCU UR51, c[0x0][0x398] ;  /* 0x00007300ff3377ac */ /* 0x000e620008000800 */
[----:B0-----:R-:W-:Y:S01]  /*621d0*/  VIADD R56, R42, 0x13 ;  /* 0x000000132a387836 */ /* 0x001fe20000000000 */
[----:B------:R-:W0:Y:S01]  /*621e0*/  LDCU UR54, c[0x0][0x39c] ;  /* 0x00007380ff3677ac */ /* 0x000e220008000800 */
[----:B--2---:R2:W-:Y:S01]  /*621f0*/  @P5 STG.E.U16 desc[UR32][R58.64], R4 ;  /* 0x000000043a005986 */ /* 0x0045e2000c101520 */
[----:B------:R-:W-:Y:S02]  /*62200*/  PRMT R57, R4, 0x7632, R57 ;  /* 0x0000763204397816 */ /* 0x000fe40000000039 */
[----:B------:R-:W-:Y:S01]  /*62210*/  ISETP.LT.AND P5, PT, R5, UR50, !P1 ;  /* 0x0000003205007c0c */ /* 0x000fe2000cfa1270 */
[----:B------:R-:W0:Y:S02]  /*62220*/  LDCU UR50, c[0x0][0x398] ;  /* 0x00007300ff3277ac */ /* 0x000e240008000800 */
[----:B------:R1:W-:Y:S04]  /*62230*/  @P3 STG.E.U16 desc[UR32][R54.64], R57 ;  /* 0x0000003936003986 */ /* 0x0003e8000c101520 */
[----:B--2---:R-:W2:Y:S01]  /*62240*/  LDL.LU R4, [R1+0x74] ;  /* 0x0000740001047983 */ /* 0x004ea20000300800 */
[----:B------:R-:W-:Y:S01]  /*62250*/  ISETP.LT.AND P1, PT, R47, UR52, !P1 ;  /* 0x000000342f007c0c */ /* 0x000fe2000cf21270 */
[----:B------:R-:W-:-:S04]  /*62260*/  IMAD.WIDE R58, R60, 0x2, R50 ;  /* 0x000000023c3a7825 */ /* 0x000fc800078e0232 */
[----:B-1----:R-:W-:Y:S01]  /*62270*/  IMAD.WIDE R54, R60, 0x2, R2 ;  /* 0x000000023c367825 */ /* 0x002fe200078e0202 */
[----:B------:R-:W-:Y:S01]  /*62280*/  ISETP.GE.AND P3, PT, R56, UR76, PT ;  /* 0x0000004c38007c0c */ /* 0x000fe2000bf66270 */
[----:B------:R-:W1:Y:S02]  /*62290*/  LDCU UR52, c[0x0][0x398] ;  /* 0x00007300ff3477ac */ /* 0x000e640008000800 */
[C---:B------:R-:W-:Y:S01]  /*622a0*/  IMAD.WIDE R56, R60.reuse, 0x2, R48 ;  /* 0x000000023c387825 */ /* 0x040fe200078e0230 */
[----:B------:R-:W0:Y:S01]  /*622b0*/  LDCU UR76, c[0x0][0x398] ;  /* 0x00007300ff4c77ac */ /* 0x000e220008000800 */
[----:B----4-:R-:W-:Y:S01]  /*622c0*/  PRMT R61, R9, 0x7632, R61 ;  /* 0x00007632093d7816 */ /* 0x010fe2000000003d */
[----:B------:R4:W-:Y:S01]  /*622d0*/  @P4 STG.E.U16 desc[UR32][R54.64], R9 ;  /* 0x0000000936004986 */ /* 0x0009e2000c101520 */
[----:B------:R-:W-:Y:S01]  /*622e0*/  ISETP.LT.AND P4, PT, R39, UR56, !P2 ;  /* 0x0000003827007c0c */ /* 0x000fe2000d781270 */
[----:B------:R-:W0:Y:S02]  /*622f0*/  LDCU UR56, c[0x0][0x398] ;  /* 0x00007300ff3877ac */ /* 0x000e240008000800 */
[----:B------:R0:W-:Y:S04]  /*62300*/  @P5 STG.E.U16 desc[UR32][R56.64], R61 ;  /* 0x0000003d38005986 */ /* 0x0001e8000c101520 */
[----:B----4-:R-:W4:Y:S01]  /*62310*/  LDL.LU R9, [R1+0x64] ;  /* 0x0000640001097983 */ /* 0x010f220000300800 */
[----:B------:R-:W-:-:S04]  /*62320*/  IMAD.WIDE R54, R60, 0x2, R52 ;  /* 0x000000023c367825 */ /* 0x000fc800078e0234 */
[----:B------:R-:W-:Y:S01]  /*62330*/  VIADD R60, R60, UR4 ;  /* 0x000000043c3c7c36 */ /* 0x000fe20008000000 */
[----:B---3--:R3:W-:Y:S01]  /*62340*/  @P6 STG.E.U16 desc[UR32][R58.64], R6 ;  /* 0x000000063a006986 */ /* 0x0087e2000c101520 */
[----:B0-----:R-:W-:-:S05]  /*62350*/  PRMT R57, R6, 0x7632, R57 ;  /* 0x0000763206397816 */ /* 0x001fca0000000039 */
[----:B------:R0:W-:Y:S04]  /*62360*/  @P1 STG.E.U16 desc[UR32][R54.64], R57 ;  /* 0x0000003936001986 */ /* 0x0001e8000c101520 */
[----:B---3--:R-:W3:Y:S01]  /*62370*/  LDL.LU R6, [R1+0x54] ;  /* 0x0000540001067983 */ /* 0x008ee20000300800 */
[----:B0-----:R-:W-:Y:S01]  /*62380*/  IMAD.WIDE R54, R60, 0x2, R2 ;  /* 0x000000023c367825 */ /* 0x001fe200078e0202 */
[----:B------:R-:W-:-:S04]  /*62390*/  PRMT R61, R7, 0x7632, R61 ;  /* 0x00007632073d7816 */ /* 0x000fc8000000003d */
[----:B------:R0:W-:Y:S04]  /*623a0*/  @P4 STG.E.U16 desc[UR32][R54.64], R7 ;  /* 0x0000000736004986 */ /* 0x0001e8000c101520 */
[----:B0-----:R-:W3:Y:S01]  /*623b0*/  LDL.LU R7, [R1+0x88] ;  /* 0x0000880001077983 */ /* 0x001ee20000300800 */
[----:B------:R-:W-:Y:S01]  /*623c0*/  ISETP.LT.AND P5, PT, R5, UR75, !P2 ;  /* 0x0000004b05007c0c */ /* 0x000fe2000d7a1270 */
[----:B------:R-:W-:Y:S01]  /*623d0*/  VIADD R56, R42, 0x14 ;  /* 0x000000142a387836 */ /* 0x000fe20000000000 */
[----:B------:R-:W-:Y:S01]  /*623e0*/  ISETP.LT.AND P6, PT, R43, UR14, !P2 ;  /* 0x0000000e2b007c0c */ /* 0x000fe2000d7c1270 */
[----:B------:R-:W-:Y:S01]  /*623f0*/  IMAD.WIDE R58, R60, 0x2, R50 ;  /* 0x000000023c3a7825 */ /* 0x000fe200078e0232 */
[----:B------:R-:W-:Y:S01]  /*62400*/  ISETP.LT.AND P2, PT, R47, UR15, !P2 ;  /* 0x0000000f2f007c0c */ /* 0x000fe2000d741270 */
[----:B------:R-:W0:Y:S01]  /*62410*/  LDCU UR14, c[0x0][0x39c] ;  /* 0x00007380ff0e77ac */ /* 0x000e220008000800 */
[----:B------:R-:W-:Y:S01]  /*62420*/  ISETP.GE.AND P1, PT, R56, UR77, PT ;  /* 0x0000004d38007c0c */ /* 0x000fe2000bf26270 */
[C---:B------:R-:W-:Y:S01]  /*62430*/  IMAD.WIDE R56, R60.reuse, 0x2, R48 ;  /* 0x000000023c387825 */ /* 0x040fe200078e0230 */
[----:B------:R-:W-:Y:S01]  /*62440*/  ISETP.LT.AND P4, PT, R39, UR12, !P3 ;  /* 0x0000000c27007c0c */ /* 0x000fe2000df81270 */
[----:B------:R-:W0:Y:S02]  /*62450*/  LDCU UR75, c[0x0][0x398] ;  /* 0x00007300ff4b77ac */ /* 0x000e240008000800 */
[----:B------:R-:W-:-:S02]  /*62460*/  IMAD.WIDE R54, R60, 0x2, R52 ;  /* 0x000000023c367825 */ /* 0x000fc400078e0234 */
[----:B------:R1:W-:Y:S01]  /*62470*/  @P5 STG.E.U16 desc[UR32][R56.64], R61 ;  /* 0x0000003d38005986 */ /* 0x0003e2000c101520 */
[----:B------:R-:W-:Y:S01]  /*62480*/  ISETP.LT.AND P5, PT, R5, UR10, !P3 ;  /* 0x0000000a05007c0c */ /* 0x000fe2000dfa1270 */
[----:B------:R-:W0:Y:S01]  /*62490*/  LDCU UR15, c[0x0][0x398] ;  /* 0x00007300ff0f77ac */ /* 0x000e220008000800 */
[----:B------:R-:W0:Y:S01]  /*624a0*/  LDCU UR12, c[0x0][0x398] ;  /* 0x00007300ff0c77ac */ /* 0x000e220008000800 */
[----:B------:R-:W0:Y:S01]  /*624b0*/  LDCU UR10, c[0x0][0x398] ;  /* 0x00007300ff0a77ac */ /* 0x000e220008000800 */
[----:B-1----:R-:W-:Y:S02]  /*624c0*/  VIADD R61, R60, UR4 ;  /* 0x000000043c3d7c36 */ /* 0x002fe40008000000 */
[----:B------:R-:W-:Y:S01]  /*624d0*/  VIADD R56, R42, 0x15 ;  /* 0x000000152a387836 */ /* 0x000fe20000000000 */
[----:B------:R-:W1:Y:S01]  /*624e0*/  LDCU UR77, c[0x0][0x39c] ;  /* 0x00007380ff4d77ac */ /* 0x000e620008000800 */
[----:B------:R-:W-:Y:S01]  /*624f0*/  IMAD.WIDE R10, R61, 0x2, R52 ;  /* 0x000000023d0a7825 */ /* 0x000fe200078e0234 */
[----:B--2---:R2:W-:Y:S01]  /*62500*/  @P6 STG.E.U16 desc[UR32][R58.64], R4 ;  /* 0x000000043a006986 */ /* 0x0045e2000c101520 */
[----:B------:R-:W-:-:S02]  /*62510*/  PRMT R57, R4, 0x7632, R57 ;  /* 0x0000763204397816 */ /* 0x000fc40000000039 */
[----:B------:R-:W-:Y:S01]  /*62520*/  ISETP.LT.AND P6, PT, R43, UR9, !P3 ;  /* 0x000000092b007c0c */ /* 0x000fe2000dfc1270 */
[----:B------:R-:W0:Y:S02]  /*62530*/  LDCU UR9, c[0x0][0x398] ;  /* 0x00007300ff0977ac */ /* 0x000e240008000800 */
[----:B------:R1:W-:Y:S04]  /*62540*/  @P2 STG.E.U16 desc[UR32][R54.64], R57 ;  /* 0x0000003936002986 */ /* 0x0003e8000c101520 */
[----:B--2---:R-:W2:Y:S01]  /*62550*/  LDL.LU R4, [R1+0x78] ;  /* 0x0000780001047983 */ /* 0x004ea20000300800 */
[C---:B-1----:R-:W-:Y:S01]  /*62560*/  IMAD.WIDE R54, R61.reuse, 0x2, R2 ;  /* 0x000000023d367825 */ /* 0x042fe200078e0202 */
[----:B------:R-:W-:Y:S01]  /*62570*/  ISETP.GE.AND P2, PT, R56, UR17, PT ;  /* 0x0000001138007c0c */ /* 0x000fe2000bf46270 */
[----:B------:R-:W1:Y:S02]  /*62580*/  LDCU UR17, c[0x0][0x398] ;  /* 0x00007300ff1177ac */ /* 0x000e640008000800 */
[----:B------:R-:W-:Y:S01]  /*62590*/  IMAD.WIDE R56, R61, 0x2, R48 ;  /* 0x000000023d387825 */ /* 0x000fe200078e0230 */
[----:B------:R-:W-:Y:S01]  /*625a0*/  ISETP.LT.AND P3, PT, R47, UR13, !P3 ;  /* 0x0000000d2f007c0c */ /* 0x000fe2000df61270 */
[----:B------:R-:W0:Y:S02]  /*625b0*/  LDCU UR13, c[0x0][0x398] ;  /* 0x00007300ff0d77ac */ /* 0x000e240008000800 */
[----:B------:R-:W-:Y:S01]  /*625c0*/  IMAD.WIDE R58, R61, 0x2, R50 ;  /* 0x000000023d3a7825 */ /* 0x000fe200078e0232 */
[----:B----4-:R-:W-:Y:S01]  /*625d0*/  PRMT R60, R9, 0x7632, R60 ;  /* 0x00007632093c7816 */ /* 0x010fe2000000003c */
[----:B------:R4:W-:Y:S01]  /*625e0*/  @P4 STG.E.U16 desc[UR32][R54.64], R9 ;  /* 0x0000000936004986 */ /* 0x0009e2000c101520 */
[----:B------:R-:W-:Y:S01]  /*625f0*/  ISETP.LT.AND P4, PT, R39, UR16, !P1 ;  /* 0x0000001027007c0c */ /* 0x000fe2000cf81270 */
[----:B------:R-:W0:Y:S02]  /*62600*/  LDCU UR16, c[0x0][0x398] ;  /* 0x00007300ff1077ac */ /* 0x000e240008000800 */
[----:B------:R1:W-:Y:S04]  /*62610*/  @P5 STG.E.U16 desc[UR32][R56.64], R60 ;  /* 0x0000003c38005986 */ /* 0x0003e8000c101520 */
[----:B----4-:R-:W4:Y:S01]  /*62620*/  LDL.LU R9, [R1+0x68] ;  /* 0x0000680001097983 */ /* 0x010f220000300800 */
[----:B-1----:R-:W-:-:S03]  /*62630*/  VIADD R60, R61, UR4 ;  /* 0x000000043d3c7c36 */ /* 0x002fc60008000000 */
[----:B---3--:R1:W-:Y:S01]  /*62640*/  @P6 STG.E.U16 desc[UR32][R58.64], R6 ;  /* 0x000000063a006986 */ /* 0x0083e2000c101520 */
[----:B------:R-:W-:Y:S01]  /*62650*/  PRMT R8, R6, 0x7632, R8 ;  /* 0x0000763206087816 */ /* 0x000fe20000000008 */
[----:B------:R-:W-:Y:S02]  /*62660*/  IMAD.WIDE R54, R60, 0x2, R2 ;  /* 0x000000023c367825 */ /* 0x000fe400078e0202 */
[----:B-1----:R-:W3:Y:S04]  /*62670*/  LDL.LU R6, [R1+0x58] ;  /* 0x0000580001067983 */ /* 0x002ee80000300800 */
[----:B------:R1:W-:Y:S04]  /*62680*/  @P3 STG.E.U16 desc[UR32][R10.64], R8 ;  /* 0x000000080a003986 */ /* 0x0003e8000c101520 */
[----:B-1----:R-:W3:Y:S04]  /*62690*/  LDL.LU.64 R10, [R1+0x23a8] ;  /* 0x0023a800010a7983 */ /* 0x002ee80000300a00 */
[----:B------:R-:W3:Y:S01]  /*626a0*/  LDL.LU R8, [R1+0x23a4] ;  /* 0x0023a40001087983 */ /* 0x000ee20000300800 */
[----:B------:R-:W-:-:S03]  /*626b0*/  PRMT R61, R7, 0x7632, R61 ;  /* 0x00007632073d7816 */ /* 0x000fc6000000003d */
[----:B------:R1:W-:Y:S04]  /*626c0*/  @P4 STG.E.U16 desc[UR32][R54.64], R7 ;  /* 0x0000000736004986 */ /* 0x0003e8000c101520 */
[----:B-1----:R-:W3:Y:S01]  /*626d0*/  LDL.LU R7, [R1+0x8c] ;  /* 0x00008c0001077983 */ /* 0x002ee20000300800 */
[----:B------:R-:W-:Y:S02]  /*626e0*/  ISETP.LT.AND P6, PT, R5, UR11, !P1 ;  /* 0x0000000b05007c0c */ /* 0x000fe4000cfc1270 */
[----:B------:R-:W-:Y:S01]  /*626f0*/  ISETP.LT.AND P5, PT, R43, UR8, !P1 ;  /* 0x000000082b007c0c */ /* 0x000fe2000cfa1270 */
[C---:B------:R-:W-:Y:S01]  /*62700*/  IMAD.WIDE R56, R60.reuse, 0x2, R48 ;  /* 0x000000023c387825 */ /* 0x040fe200078e0230 */
[----:B------:R-:W-:Y:S01]  /*62710*/  ISETP.LT.AND P1, PT, R47, UR19, !P1 ;  /* 0x000000132f007c0c */ /* 0x000fe2000cf21270 */
[----:B------:R-:W1:Y:S02]  /*62720*/  LDCU UR11, c[0x0][0x398] ;  /* 0x00007300ff0b77ac */ /* 0x000e640008000800 */
[C---:B------:R-:W-:Y:S01]  /*62730*/  IMAD.WIDE R58, R60.reuse, 0x2, R50 ;  /* 0x000000023c3a7825 */ /* 0x040fe200078e0232 */
[----:B------:R-:W-:Y:S01]  /*62740*/  ISETP.LT.AND P4, PT, R39, UR18, !P2 ;  /* 0x0000001227007c0c */ /* 0x000fe2000d781270 */
[----:B------:R-:W0:Y:S02]  /*62750*/  LDCU UR19, c[0x0][0x39c] ;  /* 0x00007380ff1377ac */ /* 0x000e240008000800 */
[----:B------:R-:W-:-:S02]  /*62760*/  IMAD.WIDE R54, R60, 0x2, R52 ;  /* 0x000000023c367825 */ /* 0x000fc400078e0234 */
[----:B------:R1:W-:Y:S01]  /*62770*/  @P6 STG.E.U16 desc[UR32][R56.64], R61 ;  /* 0x0000003d38006986 */ /* 0x0003e2000c101520 */
[----:B------:R-:W0:Y:S01]  /*62780*/  LDCU UR8, c[0x0][0x398] ;  /* 0x00007300ff0877ac */ /* 0x000e220008000800 */
[----:B------:R-:W-:Y:S01]  /*62790*/  VIADD R60, R60, UR4 ;  /* 0x000000043c3c7c36 */ /* 0x000fe20008000000 */
[----:B------:R-:W-:Y:S01]  /*627a0*/  ISETP.LT.AND P6, PT, R5, UR20, !P2 ;  /* 0x0000001405007c0c */ /* 0x000fe2000d7c1270 */
[----:B------:R-:W0:Y:S01]  /*627b0*/  LDCU UR18, c[0x0][0x398] ;  /* 0x00007300ff1277ac */ /* 0x000e220008000800 */
[----:B------:R-:W0:Y:S01]  /*627c0*/  LDCU UR20, c[0x0][0x398] ;  /* 0x00007300ff1477ac */ /* 0x000e220008000800 */
[C---:B-1----:R-:W-:Y:S02]  /*627d0*/  VIADD R57, R42.reuse, 0x16 ;  /* 0x000000162a397836 */ /* 0x042fe40000000000 */
[----:B------:R-:W-:-:S03]  /*627e0*/  VIADD R56, R42, 0x17 ;  /* 0x000000172a387836 */ /* 0x000fc60000000000 */
[----:B------:R-:W-:Y:S01]  /*627f0*/  ISETP.GE.AND P3, PT, R57, UR27, PT ;  /* 0x0000001b39007c0c */ /* 0x000fe2000bf66270 */
[----:B------:R-:W1:Y:S01]  /*62800*/  LDCU UR27, c[0x0][0x398] ;  /* 0x00007300ff1b77ac */ /* 0x000e620008000800 */
[----:B--2---:R2:W-:Y:S01]  /*62810*/  @P5 STG.E.U16 desc[UR32][R58.64], R4 ;  /* 0x000000043a005986 */ /* 0x0045e2000c101520 */
[----:B------:R-:W-:Y:S01]  /*62820*/  ISETP.LT.AND P5, PT, R43, UR21, !P2 ;  /* 0x000000152b007c0c */ /* 0x000fe2000d7a1270 */
[----:B------:R-:W0:Y:S01]  /*62830*/  LDCU UR21, c[0x0][0x39c] ;  /* 0x00007380ff1577ac */ /* 0x000e220008000800 */
[----:B--2---:R-:W-:Y:S02]  /*62840*/  PRMT R58, R4, 0x7632, R58 ;  /* 0x00007632043a7816 */ /* 0x004fe4000000003a */
[----:B------:R-:W2:Y:S04]  /*62850*/  LDL.LU R4, [R1+0x7c] ;  /* 0x00007c0001047983 */ /* 0x000ea80000300800 */
[----:B------:R0:W-:Y:S01]  /*62860*/  @P1 STG.E.U16 desc[UR32][R54.64], R58 ;  /* 0x0000003a36001986 */ /* 0x0001e2000c101520 */
[----:B------:R-:W-:Y:S01]  /*62870*/  ISETP.LT.AND P2, PT, R47, UR22, !P2 ;  /* 0x000000162f007c0c */ /* 0x000fe2000d741270 */
[----:B------:R-:W1:Y:S01]  /*62880*/  LDCU UR22, c[0x0][0x398] ;  /* 0x00007300ff1677ac */ /* 0x000e620008000800 */
[----:B------:R-:W-:Y:S01]  /*62890*/  ISETP.GE.AND P1, PT, R56, UR59, PT ;  /* 0x0000003b38007c0c */ /* 0x000fe2000bf26270 */
[C---:B------:R-:W-:Y:S01]  /*628a0*/  IMAD.WIDE R56, R60.reuse, 0x2, R48 ;  /* 0x000000023c387825 */ /* 0x040fe200078e0230 */
[----:B------:R-:W1:Y:S03]  /*628b0*/  LDCU UR59, c[0x0][0x398] ;  /* 0x00007300ff3b77ac */ /* 0x000e660008000800 */
        /* <DEDUP_REMOVED lines=8> */
[----:B------:R-:W-:-:S04]  /*62940*/  IMAD.WIDE R54, R60, 0x2, R52 ;  /* 0x000000023c367825 */ /* 0x000fc800078e0234 */
[----:B------:R-:W-:Y:S01]  /*62950*/  VIADD R60, R60, UR4 ;  /* 0x000000043c3c7c36 */ /* 0x000fe20008000000 */
[----:B---3--:R0:W-:Y:S01]  /*62960*/  @P5 STG.E.U16 desc[UR32][R58.64], R6 ;  /* 0x000000063a005986 */ /* 0x0081e2000c101520 */
[----:B-1----:R-:W-:-:S05]  /*62970*/  PRMT R57, R6, 0x7632, R57 ;  /* 0x0000763206397816 */ /* 0x002fca0000000039 */
[----:B------:R1:W-:Y:S04]  /*62980*/  @P2 STG.E.U16 desc[UR32][R54.64], R57 ;  /* 0x0000003936002986 */ /* 0x0003e8000c101520 */
[----:B0-----:R-:W3:Y:S01]  /*62990*/  LDL.LU R6, [R1+0x5c] ;  /* 0x00005c0001067983 */ /* 0x001ee20000300800 */
[----:B-1----:R-:W-:Y:S01]  /*629a0*/  IMAD.WIDE R54, R60, 0x2, R2 ;  /* 0x000000023c367825 */ /* 0x002fe200078e0202 */
        /* <DEDUP_REMOVED lines=15> */
[----:B------:R-:W-:Y:S01]  /*62aa0*/  ISETP.LT.AND P6, PT, R5, UR60, !P1 ;  /* 0x0000003c05007c0c */ /* 0x000fe2000cfc1270 */
[----:B------:R-:W-:Y:S01]  /*62ab0*/  VIADD R60, R60, UR4 ;  /* 0x000000043c3c7c36 */ /* 0x000fe20008000000 */
[----:B------:R-:W1:Y:S01]  /*62ac0*/  LDCU UR37, c[0x0][0x39c] ;  /* 0x00007380ff2577ac */ /* 0x000e620008000800 */
[----:B------:R-:W1:Y:S01]  /*62ad0*/  LDCU UR58, c[0x0][0x398] ;  /* 0x00007300ff3a77ac */ /* 0x000e620008000800 */
[----:B------:R-:W1:Y:S01]  /*62ae0*/  LDCU UR60, c[0x0][0x398] ;  /* 0x00007300ff3c77ac */ /* 0x000e620008000800 */
[----:B0-----:R-:W-:Y:S01]  /*62af0*/  VIADD R56, R42, 0x19 ;  /* 0x000000192a387836 */ /* 0x001fe20000000000 */
[----:B------:R-:W0:Y:S01]  /*62b00*/  LDCU UR64, c[0x0][0x398] ;  /* 0x00007300ff4077ac */ /* 0x000e220008000800 */
[----:B--2---:R-:W-:Y:S01]  /*62b10*/  PRMT R57, R4, 0x7632, R57 ;  /* 0x0000763204397816 */ /* 0x004fe20000000039 */
[----:B------:R2:W-:Y:S01]  /*62b20*/  @P5 STG.E.U16 desc[UR32][R58.64], R4 ;  /* 0x000000043a005986 */ /* 0x0005e2000c101520 */
[----:B------:R-:W-:Y:S01]  /*62b30*/  ISETP.LT.AND P5, PT, R43, UR61, !P1 ;  /* 0x0000003d2b007c0c */ /* 0x000fe2000cfa1270 */
[----:B------:R-:W0:Y:S02]  /*62b40*/  LDCU UR61, c[0x0][0x398] ;  /* 0x00007300ff3d77ac */ /* 0x000e240008000800 */
[----:B------:R1:W-:Y:S01]  /*62b50*/  @P3 STG.E.U16 desc[UR32][R54.64], R57 ;  /* 0x0000003936003986 */ /* 0x0003e2000c101520 */
[----:B------:R-:W-:-:S02]  /*62b60*/  ISETP.GE.AND P3, PT, R56, UR69, PT ;  /* 0x0000004538007c0c */ /* 0x000fc4000bf66270 */
[----:B------:R-:W-:Y:S01]  /*62b70*/  ISETP.LT.AND P1, PT, R47, UR62, !P1 ;  /* 0x0000003e2f007c0c */ /* 0x000fe2000cf21270 */
[----:B------:R-:W0:Y:S01]  /*62b80*/  LDCU UR62, c[0x0][0x39c] ;  /* 0x00007380ff3e77ac */ /* 0x000e220008000800 */
[----:B--2---:R-:W2:Y:S01]  /*62b90*/  LDL.LU R4, [R1+0x30] ;  /* 0x0000300001047983 */ /* 0x004ea20000300800 */
[----:B-1----:R-:W-:-:S04]  /*62ba0*/  IMAD.WIDE R54, R60, 0x2, R2 ;  /* 0x000000023c367825 */ /* 0x002fc800078e0202 */
[----:B------:R-:W-:-:S04]  /*62bb0*/  IMAD.WIDE R56, R60, 0x2, R48 ;  /* 0x000000023c387825 */ /* 0x000fc800078e0230 */
[C---:B------:R-:W-:Y:S01]  /*62bc0*/  IMAD.WIDE R58, R60.reuse, 0x2, R50 ;  /* 0x000000023c3a7825 */ /* 0x040fe200078e0232 */
[----:B----4-:R-:W-:Y:S01]  /*62bd0*/  PRMT R61, R9, 0x7632, R61 ;  /* 0x00007632093d7816 */ /* 0x010fe2000000003d */
[----:B------:R1:W-:Y:S04]  /*62be0*/  @P4 STG.E.U16 desc[UR32][R54.64], R9 ;  /* 0x0000000936004986 */ /* 0x0003e8000c101520 */
[----:B------:R3:W-:Y:S01]  /*62bf0*/  @P6 STG.E.U16 desc[UR32][R56.64], R61 ;  /* 0x0000003d38006986 */ /* 0x0007e2000c101520 */
[----:B------:R-:W-:Y:S01]  /*62c00*/  ISETP.LT.AND P6, PT, R39, UR63, !P2 ;  /* 0x0000003f27007c0c */ /* 0x000fe2000d7c1270 */
[----:B------:R-:W4:Y:S01]  /*62c10*/  LDCU UR63, c[0x0][0x398] ;  /* 0x00007300ff3f77ac */ /* 0x000f220008000800 */
[C---:B-1----:R-:W-:Y:S01]  /*62c20*/  IMAD.WIDE R54, R60.reuse, 0x2, R52 ;  /* 0x000000023c367825 */ /* 0x042fe200078e0234 */
[----:B------:R-:W4:Y:S03]  /*62c30*/  LDL.LU R9, [R1+0x20] ;  /* 0x0000200001097983 */ /* 0x000f260000300800 */
[----:B------:R-:W-:Y:S01]  /*62c40*/  VIADD R60, R60, UR4 ;  /* 0x000000043c3c7c36 */ /* 0x000fe20008000000 */
[----:B---3--:R-:W-:Y:S01]  /*62c50*/  PRMT R56, R6, 0x7632, R56 ;  /* 0x0000763206387816 */ /* 0x008fe20000000038 */
[----:B------:R1:W-:Y:S04]  /*62c60*/  @P5 STG.E.U16 desc[UR32][R58.64], R6 ;  /* 0x000000063a005986 */ /* 0x0003e8000c101520 */
[----:B------:R3:W-:Y:S04]  /*62c70*/  @P1 STG.E.U16 desc[UR32][R54.64], R56 ;  /* 0x0000003836001986 */ /* 0x0007e8000c101520 */
[----:B-1----:R-:W4:Y:S01]  /*62c80*/  LDL.LU R6, [R1+0x10] ;  /* 0x0000100001067983 */ /* 0x002f220000300800 */
[----:B---3--:R-:W-:Y:S01]  /*62c90*/  IMAD.WIDE R54, R60, 0x2, R2 ;  /* 0x000000023c367825 */ /* 0x008fe200078e0202 */
[----:B------:R-:W-:-:S04]  /*62ca0*/  PRMT R8, R7, 0x7632, R8 ;  /* 0x0000763207087816 */ /* 0x000fc80000000008 */
[----:B------:R1:W-:Y:S04]  /*62cb0*/  @P6 STG.E.U16 desc[UR32][R54.64], R7 ;  /* 0x0000000736006986 */ /* 0x0003e8000c101520 */
[----:B-1----:R-:W3:Y:S01]  /*62cc0*/  LDL.LU R7, [R1+0x23a0] ;  /* 0x0023a00001077983 */ /* 0x002ee20000300800 */
[----:B------:R-:W-:Y:S02]  /*62cd0*/  ISETP.LT.AND P5, PT, R5, UR65, !P2 ;  /* 0x0000004105007c0c */ /* 0x000fe4000d7a1270 */
[----:B------:R-:W-:Y:S02]  /*62ce0*/  ISETP.LT.AND P4, PT, R43, UR66, !P2 ;  /* 0x000000422b007c0c */ /* 0x000fe4000d781270 */
[----:B------:R-:W-:Y:S01]  /*62cf0*/  ISETP.LT.AND P2, PT, R47, UR67, !P2 ;  /* 0x000000432f007c0c */ /* 0x000fe2000d741270 */
[----:B------:R-:W-:Y:S01]  /*62d00*/  IMAD.WIDE R56, R60, 0x2, R48 ;  /* 0x000000023c387825 */ /* 0x000fe200078e0230 */
[----:B------:R-:W-:-:S03]  /*62d10*/  ISETP.LT.AND P6, PT, R39, UR68, !P3 ;  /* 0x0000004427007c0c */ /* 0x000fc6000dfc1270 */
[----:B------:R-:W-:-:S04]  /*62d20*/  IMAD.WIDE R58, R60, 0x2, R50 ;  /* 0x000000023c3a7825 */ /* 0x000fc800078e0232 */
[----:B------:R1:W-:Y:S01]  /*62d30*/  @P5 STG.E.U16 desc[UR32][R56.64], R8 ;  /* 0x0000000838005986 */ /* 0x0003e2000c101520 */
[----:B------:R-:W-:-:S04]  /*62d40*/  IMAD.WIDE R54, R60, 0x2, R52 ;  /* 0x000000023c367825 */ /* 0x000fc800078e0234 */
[----:B------:R-:W-:Y:S01]  /*62d50*/  VIADD R60, R60, UR4 ;  /* 0x000000043c3c7c36 */ /* 0x000fe20008000000 */
[----:B------:R-:W-:Y:S01]  /*62d60*/  ISETP.LT.AND P5, PT, R5, UR70, !P3 ;  /* 0x0000004605007c0c */ /* 0x000fe2000dfa1270 */
[----:B-1----:R-:W3:Y:S01]  /*62d70*/  LDL.LU R8, [R1+0x44] ;  /* 0x0000440001087983 */ /* 0x002ee20000300800 */
[----:B--2---:R-:W-:-:S03]  /*62d80*/  PRMT R56, R4, 0x7632, R56 ;  /* 0x0000763204387816 */ /* 0x004fc60000000038 */
[----:B------:R1:W-:Y:S04]  /*62d90*/  @P4 STG.E.U16 desc[UR32][R58.64], R4 ;  /* 0x000000043a004986 */ /* 0x0003e8000c101520 */
[----:B------:R2:W-:Y:S04]  /*62da0*/  @P2 STG.E.U16 desc[UR32][R54.64], R56 ;  /* 0x0000003836002986 */ /* 0x0005e8000c101520 */
[----:B-1----:R-:W3:Y:S01]  /*62db0*/  LDL.LU R4, [R1+0x34] ;  /* 0x0000340001047983 */ /* 0x002ee20000300800 */
[----:B--2---:R-:W-:-:S04]  /*62dc0*/  IMAD.WIDE R54, R60, 0x2, R2 ;  /* 0x000000023c367825 */ /* 0x004fc800078e0202 */
[----:B------:R-:W-:Y:S01]  /*62dd0*/  IMAD.WIDE R56, R60, 0x2, R48 ;  /* 0x000000023c387825 */ /* 0x000fe200078e0230 */
[----:B----4-:R1:W-:Y:S01]  /*62de0*/  @P6 STG.E.U16 desc[UR32][R54.64], R9 ;  /* 0x0000000936006986 */ /* 0x0103e2000c101520 */
[----:B---3--:R-:W-:-:S03]  /*62df0*/  PRMT R7, R9, 0x7632, R7 ;  /* 0x0000763209077816 */ /* 0x008fc60000000007 */
[----:B-1----:R-:W2:Y:S04]  /*62e00*/  LDL.LU R9, [R1+0x239c] ;  /* 0x00239c0001097983 */ /* 0x002ea80000300800 */
[----:B------:R1:W-:Y:S04]  /*62e10*/  @P5 STG.E.U16 desc[UR32][R56.64], R7 ;  /* 0x0000000738005986 */ /* 0x0003e8000c101520 */
[----:B-1----:R-:W3:Y:S01]  /*62e20*/  LDL.LU R7, [R1+0x24] ;  /* 0x0000240001077983 */ /* 0x002ee20000300800 */
[----:B------:R-:W-:Y:S01]  /*62e30*/  VIADD R61, R42, 0x1a ;  /* 0x0000001a2a3d7836 */ /* 0x000fe20000000000 */
[----:B------:R-:W-:-:S02]  /*62e40*/  ISETP.LT.AND P4, PT, R43, UR71, !P3 ;  /* 0x000000472b007c0c */ /* 0x000fc4000df81270 */
[----:B------:R-:W-:Y:S02]  /*62e50*/  ISETP.LT.AND P3, PT, R47, UR72, !P3 ;  /* 0x000000482f007c0c */ /* 0x000fe4000df61270 */
[----:B------:R-:W-:Y:S01]  /*62e60*/  ISETP.GE.AND P1, PT, R61, UR74, PT ;  /* 0x0000004a3d007c0c */ /* 0x000fe2000bf26270 */
[----:B------:R-:W-:Y:S01]  /*62e70*/  IMAD.WIDE R58, R60, 0x2, R50 ;  /* 0x000000023c3a7825 */ /* 0x000fe200078e0232 */
[----:B------:R-:W-:Y:S02]  /*62e80*/  PRMT R56, R6, 0x7632, R56 ;  /* 0x0000763206387816 */ /* 0x000fe40000000038 */
[----:B------:R-:W-:Y:S01]  /*62e90*/  ISETP.LT.AND P6, PT, R39, UR35, !P1 ;  /* 0x0000002327007c0c */ /* 0x000fe2000cfc1270 */
[C---:B------:R-:W-:Y:S01]  /*62ea0*/  IMAD.WIDE R54, R60.reuse, 0x2, R52 ;  /* 0x000000023c367825 */ /* 0x040fe200078e0234 */
[----:B------:R-:W-:Y:S01]  /*62eb0*/  ISETP.LT.AND P5, PT, R5, UR26, !P1 ;  /* 0x0000001a05007c0c */ /* 0x000fe2000cfa1270 */
[----:B------:R-:W1:Y:S02]  /*62ec0*/  LDCU UR26, c[0x0][0x398] ;  /* 0x00007300ff1a77ac */ /* 0x000e640008000800 */
[----:B------:R-:W-:Y:S01]  /*62ed0*/  VIADD R60, R60, UR4 ;  /* 0x000000043c3c7c36 */ /* 0x000fe20008000000 */
[----:B------:R4:W-:Y:S01]  /*62ee0*/  @P4 STG.E.U16 desc[UR32][R58.64], R6 ;  /* 0x000000063a004986 */ /* 0x0009e2000c101520 */
[----:B------:R-:W-:Y:S01]  /*62ef0*/  VIADD R61, R42, 0x1b ;  /* 0x0000001b2a3d7836 */ /* 0x000fe20000000000 */
[----:B------:R-:W-:Y:S01]  /*62f00*/  ISETP.LT.AND P4, PT, R43, UR24, !P1 ;  /* 0x000000182b007c0c */ /* 0x000fe2000cf81270 */
[----:B------:R-:W0:Y:S01]  /*62f10*/  LDCU UR24, c[0x0][0x398] ;  /* 0x00007300ff1877ac */ /* 0x000e220008000800 */
[----:B------:R1:W-:Y:S01]  /*62f20*/  @P3 STG.E.U16 desc[UR32][R54.64], R56 ;  /* 0x0000003836003986 */ /* 0x0003e2000c101520 */
[----:B------:R-:W-:-:S02]  /*62f30*/  ISETP.LT.AND P3, PT, R47, UR30, !P1 ;  /* 0x0000001e2f007c0c */ /* 0x000fc4000cf61270 */
[----:B------:R-:W-:Y:S01]  /*62f40*/  ISETP.GE.AND P2, PT, R61, UR73, PT ;  /* 0x000000493d007c0c */ /* 0x000fe2000bf46270 */
[----:B------:R-:W0:Y:S01]  /*62f50*/  LDCU UR35, c[0x0][0x398] ;  /* 0x00007300ff2377ac */ /* 0x000e220008000800 */
[----:B----4-:R-:W4:Y:S01]  /*62f60*/  LDL.LU R6, [R1+0x14] ;  /* 0x0000140001067983 */ /* 0x010f220000300800 */
[C---:B-1----:R-:W-:Y:S01]  /*62f70*/  IMAD.WIDE R54, R60.reuse, 0x2, R2 ;  /* 0x000000023c367825 */ /* 0x042fe200078e0202 */
[----:B------:R-:W1:Y:S03]  /*62f80*/  LDCU UR30, c[0x0][0x39c] ;  /* 0x00007380ff1e77ac */ /* 0x000e660008000800 */
[C---:B------:R-:W-:Y:S01]  /*62f90*/  IMAD.WIDE R56, R60.reuse, 0x2, R48 ;  /* 0x000000023c387825 */ /* 0x040fe200078e0230 */
[----:B------:R0:W-:Y:S01]  /*62fa0*/  @P6 STG.E.U16 desc[UR32][R54.64], R8 ;  /* 0x0000000836006986 */ /* 0x0001e2000c101520 */
[----:B------:R-:W-:Y:S01]  /*62fb0*/  ISETP.LT.AND P6, PT, R39, UR31, !P2 ;  /* 0x0000001f27007c0c */ /* 0x000fe2000d7c1270 */
[----:B------:R-:W1:Y:S01]  /*62fc0*/  LDCU UR31, c[0x0][0x398] ;  /* 0x00007300ff1f77ac */ /* 0x000e620008000800 */
[----:B------:R-:W-:-:S04]  /*62fd0*/  IMAD.WIDE R58, R60, 0x2, R50 ;  /* 0x000000023c3a7825 */ /* 0x000fc800078e0232 */
[----:B0-----:R-:W-:-:S04]  /*62fe0*/  IMAD.WIDE R54, R60, 0x2, R52 ;  /* 0x000000023c367825 */ /* 0x001fc800078e0234 */
[----:B------:R-:W-:Y:S01]  /*62ff0*/  VIADD R60, R60, UR4 ;  /* 0x000000043c3c7c36 */ /* 0x000fe20008000000 */
[----:B--2---:R-:W-:Y:S02]  /*63000*/  PRMT R9, R8, 0x7632, R9 ;  /* 0x0000763208097816 */ /* 0x004fe40000000009 */
[----:B------:R-:W2:Y:S04]  /*63010*/  LDL.LU R8, [R1+0x2398] ;  /* 0x0023980001087983 */ /* 0x000ea80000300800 */
[----:B------:R0:W-:Y:S04]  /*63020*/  @P5 STG.E.U16 desc[UR32][R56.64], R9 ;  /* 0x0000000938005986 */ /* 0x0001e8000c101520 */
[----:B------:R1:W-:Y:S01]  /*63030*/  @P4 STG.E.U16 desc[UR32][R58.64], R4 ;  /* 0x000000043a004986 */ /* 0x0003e2000c101520 */
[----:B0-----:R-:W-:-:S03]  /*63040*/  PRMT R56, R4, 0x7632, R56 ;  /* 0x0000763204387816 */ /* 0x001fc60000000038 */
[----:B------:R-:W2:Y:S04]  /*63050*/  LDL.LU R9, [R1+0x48] ;  /* 0x0000480001097983 */ /* 0x000ea80000300800 */
[----:B------:R0:W-:Y:S01]  /*63060*/  @P3 STG.E.U16 desc[UR32][R54.64], R56 ;  /* 0x0000003836003986 */ /* 0x0001e2000c101520 */
[----:B---3--:R-:W-:-:S03]  /*63070*/  PRMT R10, R7, 0x7632, R10 ;  /* 0x00007632070a7816 */ /* 0x008fc6000000000a */
[----:B-1----:R-:W3:Y:S01]  /*63080*/  LDL.LU R4, [R1+0x38] ;  /* 0x0000380001047983 */ /* 0x002ee20000300800 */
[----:B0-----:R-:W-:-:S05]  /*63090*/  IMAD.WIDE R54, R60, 0x2, R2 ;  /* 0x000000023c367825 */ /* 0x001fca00078e0202 */
[----:B------:R0:W-:Y:S04]  /*630a0*/  @P6 STG.E.U16 desc[UR32][R54.64], R7 ;  /* 0x0000000736006986 */ /* 0x0001e8000c101520 */
[----:B0-----:R-:W2:Y:S01]  /*630b0*/  LDL.LU R7, [R1+0x2394] ;  /* 0x0023940001077983 */ /* 0x001ea20000300800 */
[----:B------:R-:W-:Y:S01]  /*630c0*/  ISETP.LT.AND P5, PT, R5, UR36, !P2 ;  /* 0x0000002405007c0c */ /* 0x000fe2000d7a1270 */
[----:B------:R-:W-:Y:S01]  /*630d0*/  VIADD R61, R42, 0x1c ;  /* 0x0000001c2a3d7836 */ /* 0x000fe20000000000 */
[----:B------:R-:W-:Y:S01]  /*630e0*/  ISETP.LT.AND P4, PT, R43, UR38, !P2 ;  /* 0x000000262b007c0c */ /* 0x000fe2000d781270 */
[C---:B------:R-:W-:Y:S01]  /*630f0*/  IMAD.WIDE R56, R60.reuse, 0x2, R48 ;  /* 0x000000023c387825 */ /* 0x040fe200078e0230 */
[----:B------:R-:W-:Y:S01]  /*63100*/  ISETP.LT.AND P3, PT, R47, UR34, !P2 ;  /* 0x000000222f007c0c */ /* 0x000fe2000d761270 */
[----:B------:R-:W0:Y:S01]  /*63110*/  LDCU UR34, c[0x0][0x398] ;  /* 0x00007300ff2277ac */ /* 0x000e220008000800 */
[----:B------:R-:W-:Y:S01]  /*63120*/  ISETP.GE.AND P1, PT, R61, UR39, PT ;  /* 0x000000273d007c0c */ /* 0x000fe2000bf26270 */
[----:B------:R-:W-:Y:S01]  /*63130*/  IMAD.WIDE R58, R60, 0x2, R50 ;  /* 0x000000023c3a7825 */ /* 0x000fe200078e0232 */
[----:B------:R-:W1:Y:S02]  /*63140*/  LDCU UR36, c[0x0][0x398] ;  /* 0x00007300ff2477ac */ /* 0x000e640008000800 */
[----:B------:R-:W-:-:S03]  /*63150*/  ISETP.LT.AND P6, PT, R39, UR40, !P1 ;  /* 0x0000002827007c0c */ /* 0x000fc6000cfc1270 */
[----:B------:R0:W-:Y:S01]  /*63160*/  @P5 STG.E.U16 desc[UR32][R56.64], R10 ;  /* 0x0000000a38005986 */ /* 0x0001e2000c101520 */
[----:B------:R-:W-:Y:S01]  /*63170*/  ISETP.LT.AND P5, PT, R5, UR41, !P1 ;  /* 0x0000002905007c0c */ /* 0x000fe2000cfa1270 */
[C---:B------:R-:W-:Y:S01]  /*63180*/  IMAD.WIDE R54, R60.reuse, 0x2, R52 ;  /* 0x000000023c367825 */ /* 0x040fe200078e0234 */
[----:B------:R-:W1:Y:S01]  /*63190*/  LDCU UR39, c[0x0][0x39c] ;  /* 0x00007380ff2777ac */ /* 0x000e620008000800 */
[----:B----4-:R4:W-:Y:S02]  /*631a0*/  @P4 STG.E.U16 desc[UR32][R58.64], R6 ;  /* 0x000000063a004986 */ /* 0x0109e4000c101520 */
[----:B------:R-:W-:Y:S01]  /*631b0*/  VIADD R60, R60, UR4 ;  /* 0x000000043c3c7c36 */ /* 0x000fe20008000000 */
[----:B------:R-:W1:Y:S01]  /*631c0*/  LDCU UR38, c[0x0][0x398] ;  /* 0x00007300ff2677ac */ /* 0x000e620008000800 */
[----:B------:R-:W-:Y:S01]  /*631d0*/  VIADD R61, R42, 0x1d ;  /* 0x0000001d2a3d7836 */ /* 0x000fe20000000000 */
[----:B------:R-:W1:Y:S01]  /*631e0*/  LDCU UR40, c[0x0][0x398] ;  /* 0x00007300ff2877ac */ /* 0x000e620008000800 */
[----:B0-----:R-:W3:Y:S01]  /*631f0*/  LDL.LU R10, [R1+0x28] ;  /* 0x00002800010a7983 */ /* 0x001ee20000300800 */
[----:B------:R-:W-:-:S02]  /*63200*/  PRMT R56, R6, 0x7632, R56 ;  /* 0x0000763206387816 */ /* 0x000fc40000000038 */
[----:B------:R-:W-:Y:S01]  /*63210*/  ISETP.LT.AND P4, PT, R43, UR42, !P1 ;  /* 0x0000002a2b007c0c */ /* 0x000fe2000cf81270 */
[----:B----4-:R-:W4:Y:S01]  /*63220*/  LDL.LU R6, [R1+0x18] ;  /* 0x0000180001067983 */ /* 0x010f220000300800 */
[C---:B------:R-:W-:Y:S01]  /*63230*/  IMAD.WIDE R58, R60.reuse, 0x2, R50 ;  /* 0x000000023c3a7825 */ /* 0x040fe200078e0232 */
[----:B--2---:R-:W-:Y:S02]  /*63240*/  PRMT R7, R9, 0x7632, R7 ;  /* 0x0000763209077816 */ /* 0x004fe40000000007 */
[----:B------:R0:W-:Y:S01]  /*63250*/  @P3 STG.E.U16 desc[UR32][R54.64], R56 ;  /* 0x0000003836003986 */ /* 0x0001e2000c101520 */
[----:B------:R-:W-:Y:S01]  /*63260*/  ISETP.GE.AND P2, PT, R61, UR48, PT ;  /* 0x000000303d007c0c */ /* 0x000fe2000bf46270 */
[----:B------:R-:W2:Y:S01]  /*63270*/  LDCU UR42, c[0x0][0x39c] ;  /* 0x00007380ff2a77ac */ /* 0x000ea20008000800 */
[----:B------:R-:W1:Y:S01]  /*63280*/  LDCU UR41, c[0x0][0x398] ;  /* 0x00007300ff2977ac */ /* 0x000e620008000800 */
[----:B0-----:R-:W-:-:S04]  /*63290*/  IMAD.WIDE R54, R60, 0x2, R2 ;  /* 0x000000023c367825 */ /* 0x001fc800078e0202 */
[----:B------:R-:W-:Y:S01]  /*632a0*/  IMAD.WIDE R56, R60, 0x2, R48 ;  /* 0x000000023c387825 */ /* 0x000fe200078e0230 */
[----:B------:R0:W-:Y:S01]  /*632b0*/  @P6 STG.E.U16 desc[UR32][R54.64], R9 ;  /* 0x0000000936006986 */ /* 0x0001e2000c101520 */
[----:B------:R-:W-:Y:S01]  /*632c0*/  ISETP.LT.AND P3, PT, R47, UR44, !P1 ;  /* 0x0000002c2f007c0c */ /* 0x000fe2000cf61270 */
[----:B------:R-:W1:Y:S02]  /*632d0*/  LDCU UR44, c[0x0][0x398] ;  /* 0x00007300ff2c77ac */ /* 0x000e640008000800 */
[----:B------:R2:W-:Y:S01]  /*632e0*/  @P5 STG.E.U16 desc[UR32][R56.64], R7 ;  /* 0x0000000738005986 */ /* 0x0005e2000c101520 */
[----:B------:R-:W-:Y:S01]  /*632f0*/  VIADD R61, R42, 0x1e ;  /* 0x0000001e2a3d7836 */ /* 0x000fe20000000000 */
[----:B------:R-:W1:Y:S02]  /*63300*/  LDCU UR48, c[0x0][0x398] ;  /* 0x00007300ff3077ac */ /* 0x000e640008000800 */
[----:B0-----:R-:W4:Y:S04]  /*63310*/  LDL.LU R9, [R1+0x2390] ;  /* 0x0023900001097983 */ /* 0x001f280000300800 */
[----:B--2---:R-:W2:Y:S01]  /*63320*/  LDL.LU R7, [R1+0x4c] ;  /* 0x00004c0001077983 */ /* 0x004ea20000300800 */
[----:B---3--:R-:W-:-:S03]  /*63330*/  PRMT R56, R4, 0x7632, R56 ;  /* 0x0000763204387816 */ /* 0x008fc60000000038 */
[----:B------:R0:W-:Y:S04]  /*63340*/  @P4 STG.E.U16 desc[UR32][R58.64], R4 ;  /* 0x000000043a004986 */ /* 0x0001e8000c101520 */
[----:B0-----:R-:W3:Y:S01]  /*63350*/  LDL.LU R4, [R1+0x3c] ;  /* 0x00003c0001047983 */ /* 0x001ee20000300800 */
[----:B------:R-:W-:Y:S01]  /*63360*/  ISETP.LT.AND P4, PT, R39, UR46, !P2 ;  /* 0x0000002e27007c0c */ /* 0x000fe2000d781270 */
[C---:B------:R-:W-:Y:S01]  /*63370*/  IMAD.WIDE R54, R60.reuse, 0x2, R52 ;  /* 0x000000023c367825 */ /* 0x040fe200078e0234 */
[----:B------:R-:W-:Y:S01]  /*63380*/  ISETP.LT.AND P5, PT, R5, UR49, !P2 ;  /* 0x0000003105007c0c */ /* 0x000fe2000d7a1270 */
[----:B------:R-:W0:Y:S01]  /*63390*/  LDCU UR46, c[0x0][0x398] ;  /* 0x00007300ff2e77ac */ /* 0x000e220008000800 */
[----:B------:R-:W-:Y:S01]  /*633a0*/  ISETP.LT.AND P6, PT, R43, UR50, !P2 ;  /* 0x000000322b007c0c */ /* 0x000fe2000d7c1270 */
[----:B------:R-:W-:-:S02]  /*633b0*/  VIADD R60, R60, UR4 ;  /* 0x000000043c3c7c36 */ /* 0x000fc40008000000 */
[----:B------:R-:W-:Y:S01]  /*633c0*/  VIADD R58, R42, 0x1f ;  /* 0x0000001f2a3a7836 */ /* 0x000fe20000000000 */
[----:B------:R1:W-:Y:S01]  /*633d0*/  @P3 STG.E.U16 desc[UR32][R54.64], R56 ;  /* 0x0000003836003986 */ /* 0x0003e2000c101520 */
[----:B------:R-:W-:Y:S01]  /*633e0*/  ISETP.GE.AND P1, PT, R61, UR54, PT ;  /* 0x000000363d007c0c */ /* 0x000fe2000bf26270 */
[----:B------:R-:W0:Y:S01]  /*633f0*/  LDCU UR49, c[0x0][0x398] ;  /* 0x00007300ff3177ac */ /* 0x000e220008000800 */
[----:B------:R-:W-:Y:S02]  /*63400*/  ISETP.LT.AND P2, PT, R47, UR51, !P2 ;  /* 0x000000332f007c0c */ /* 0x000fe4000d741270 */
[----:B------:R-:W-:Y:S01]  /*63410*/  PRMT R61, R10, 0x7632, R61 ;  /* 0x000076320a3d7816 */ /* 0x000fe2000000003d */
[----:B------:R-:W0:Y:S01]  /*63420*/  LDCU UR50, c[0x0][0x39c] ;  /* 0x00007380ff3277ac */ /* 0x000e220008000800 */
[----:B------:R-:W-:Y:S01]  /*63430*/  ISETP.GE.AND P3, PT, R58, UR14, PT ;  /* 0x0000000e3a007c0c */ /* 0x000fe2000bf66270 */
[----:B------:R-:W-:Y:S01]  /*63440*/  IMAD.WIDE R58, R60, 0x2, R50 ;  /* 0x000000023c3a7825 */ /* 0x000fe200078e0232 */
[----:B----4-:R-:W-:Y:S01]  /*63450*/  PRMT R11, R6, 0x7632, R11 ;  /* 0x00007632060b7816 */ /* 0x010fe2000000000b */
[----:B------:R-:W4:Y:S02]  /*63460*/  LDCU UR14, c[0x0][0x398] ;  /* 0x00007300ff0e77ac */ /* 0x000f240008000800 */
[C---:B-1----:R-:W-:Y:S01]  /*63470*/  IMAD.WIDE R54, R60.reuse, 0x2, R2 ;  /* 0x000000023c367825 */ /* 0x042fe200078e0202 */
[----:B------:R-:W1:Y:S03]  /*63480*/  LDCU UR51, c[0x0][0x398] ;  /* 0x00007300ff3377ac */ /* 0x000e660008000800 */
[C---:B------:R-:W-:Y:S01]  /*63490*/  IMAD.WIDE R56, R60.reuse, 0x2, R48 ;  /* 0x000000023c387825 */ /* 0x040fe200078e0230 */
[----:B------:R0:W-:Y:S04]  /*634a0*/  @P4 STG.E.U16 desc[UR32][R54.64], R10 ;  /* 0x0000000a36004986 */ /* 0x0001e8000c101520 */
[----:B------:R1:W-:Y:S01]  /*634b0*/  @P5 STG.E.U16 desc[UR32][R56.64], R61 ;  /* 0x0000003d38005986 */ /* 0x0003e2000c101520 */
[----:B------:R-:W-:Y:S01]  /*634c0*/  ISETP.LT.AND P5, PT, R39, UR52, !P1 ;  /* 0x0000003427007c0c */ /* 0x000fe2000cfa1270 */
[----:B------:R-:W2:Y:S02]  /*634d0*/  LDCU UR52, c[0x0][0x398] ;  /* 0x00007300ff3477ac */ /* 0x000ea40008000800 */
[----:B------:R1:W-:Y:S01]  /*634e0*/  @P6 STG.E.U16 desc[UR32][R58.64], R6 ;  /* 0x000000063a006986 */ /* 0x0003e2000c101520 */
[----:B------:R-:W-:Y:S01]  /*634f0*/  ISETP.LT.AND P6, PT, R5, UR56, !P1 ;  /* 0x0000003805007c0c */ /* 0x000fe2000cfc1270 */
[C---:B0-----:R-:W-:Y:S01]  /*63500*/  IMAD.WIDE R54, R60.reuse, 0x2, R52 ;  /* 0x000000023c367825 */ /* 0x041fe200078e0234 */
[----:B------:R-:W-:Y:S01]  /*63510*/  ISETP.LT.AND P4, PT, R43, UR75, !P1 ;  /* 0x0000004b2b007c0c */ /* 0x000fe2000cf81270 */
[----:B------:R-:W4:Y:S02]  /*63520*/  LDL.LU R10, [R1+0x238c] ;  /* 0x00238c00010a7983 */ /* 0x000f240000300800 */
[----:B-1----:R-:W-:-:S02]  /*63530*/  VIADD R61, R60, UR4 ;  /* 0x000000043c3d7c36 */ /* 0x002fc40008000000 */
[----:B------:R0:W-:Y:S01]  /*63540*/  @P2 STG.E.U16 desc[UR32][R54.64], R11 ;  /* 0x0000000b36002986 */ /* 0x0001e2000c101520 */
[----:B------:R-:W-:Y:S01]  /*63550*/  ISETP.LT.AND P2, PT, R47, UR76, !P1 ;  /* 0x0000004c2f007c0c */ /* 0x000fe2000cf41270 */
[C---:B------:R-:W-:Y:S02]  /*63560*/  IMAD.WIDE R56, R61.reuse, 0x2, R2 ;  /* 0x000000023d387825 */ /* 0x040fe400078e0202 */
[----:B------:R-:W4:Y:S02]  /*63570*/  LDL.LU R6, [R1+0x1c] ;  /* 0x00001c0001067983 */ /* 0x000f240000300800 */
[----:B------:R-:W-:-:S04]  /*63580*/  IMAD.WIDE R58, R61, 0x2, R48 ;  /* 0x000000023d3a7825 */ /* 0x000fc800078e0230 */
[----:B0-----:R-:W-:Y:S01]  /*63590*/  IMAD.WIDE R54, R61, 0x2, R50 ;  /* 0x000000023d367825 */ /* 0x001fe200078e0232 */
[----:B------:R-:W4:Y:S01]  /*635a0*/  LDL.LU R11, [R1+0x2388] ;  /* 0x00238800010b7983 */ /* 0x000f220000300800 */
[----:B--2---:R-:W-:-:S03]  /*635b0*/  PRMT R60, R7, 0x7632, R60 ;  /* 0x00007632073c7816 */ /* 0x004fc6000000003c */
[----:B------:R-:W-:Y:S04]  /*635c0*/  @P5 STG.E.U16 desc[UR32][R56.64], R7 ;  /* 0x0000000738005986 */ /* 0x000fe8000c101520 */
[----:B------:R3:W-:Y:S02]  /*635d0*/  @P6 STG.E.U16 desc[UR32][R58.64], R60 ;  /* 0x0000003c3a006986 */ /* 0x0007e4000c101520 */
[----:B---3--:R-:W-:Y:S01]  /*635e0*/  PRMT R60, R4, 0x7632, R60 ;  /* 0x00007632043c7816 */ /* 0x008fe2000000003c */
[----:B------:R-:W-:Y:S01]  /*635f0*/  IMAD.WIDE R58, R61, 0x2, R52 ;  /* 0x000000023d3a7825 */ /* 0x000fe200078e0234 */
[----:B------:R0:W-:Y:S04]  /*63600*/  @P4 STG.E.U16 desc[UR32][R54.64], R4 ;  /* 0x0000000436004986 */ /* 0x0001e8000c101520 */
[----:B------:R1:W-:Y:S04]  /*63610*/  @P2 STG.E.U16 desc[UR32][R58.64], R60 ;  /* 0x0000003c3a002986 */ /* 0x0003e8000c101520 */
[----:B0-----:R-:W2:Y:S04]  /*63620*/  LDL.LU R4, [R1+0x130] ;  /* 0x0001300001047983 */ /* 0x001ea80000300800 */
[----:B------:R-:W3:Y:S04]  /*63630*/  LDL.LU R7, [R1+0x120] ;  /* 0x0001200001077983 */ /* 0x000ee80000300800 */
[----:B-1----:R-:W2:Y:S01]  /*63640*/  LDL.LU R60, [R1+0x2c] ;  /* 0x00002c00013c7983 */ /* 0x002ea20000300800 */
[----:B------:R-:W-:Y:S01]  /*63650*/  ISETP.LT.AND P6, PT, R39, UR15, !P3 ;  /* 0x0000000f27007c0c */ /* 0x000fe2000dfc1270 */
[----:B------:R-:W-:Y:S01]  /*63660*/  VIADD R54, R61, UR4 ;  /* 0x000000043d367c36 */ /* 0x000fe20008000000 */
[----:B------:R-:W-:Y:S01]  /*63670*/  ISETP.LT.AND P4, PT, R5, UR12, !P3 ;  /* 0x0000000c05007c0c */ /* 0x000fe2000df81270 */
[----:B------:R-:W-:Y:S01]  /*63680*/  VIADD R55, R42, 0x20 ;  /* 0x000000202a377836 */ /* 0x000fe20000000000 */
[----:B------:R-:W-:Y:S01]  /*63690*/  ISETP.LT.AND P5, PT, R43, UR10, !P3 ;  /* 0x0000000a2b007c0c */ /* 0x000fe2000dfa1270 */
[C---:B------:R-:W-:Y:S01]  /*636a0*/  IMAD.WIDE R56, R54.reuse, 0x2, R2 ;  /* 0x0000000236387825 */ /* 0x040fe200078e0202 */
[----:B------:R-:W0:Y:S02]  /*636b0*/  LDCU UR12, c[0x0][0x39c] ;  /* 0x00007380ff0c77ac */ /* 0x000e240008000800 */
[----:B------:R-:W-:Y:S01]  /*636c0*/  ISETP.GE.AND P1, PT, R55, UR77, PT ;  /* 0x0000004d37007c0c */ /* 0x000fe2000bf26270 */
[----:B------:R-:W-:Y:S01]  /*636d0*/  IMAD.WIDE R58, R54, 0x2, R48 ;  /* 0x00000002363a7825 */ /* 0x000fe200078e0230 */
[----:B------:R-:W-:Y:S01]  /*636e0*/  ISETP.LT.AND P3, PT, R47, UR9, !P3 ;  /* 0x000000092f007c0c */ /* 0x000fe2000df61270 */
[----:B------:R-:W1:Y:S01]  /*636f0*/  LDCU UR10, c[0x0][0x398] ;  /* 0x00007300ff0a77ac */ /* 0x000e620008000800 */
[----:B------:R-:W0:Y:S01]  /*63700*/  LDCU UR15, c[0x0][0x398] ;  /* 0x00007300ff0f77ac */ /* 0x000e220008000800 */
[----:B------:R-:W0:Y:S01]  /*63710*/  LDCU UR9, c[0x0][0x398] ;  /* 0x00007300ff0977ac */ /* 0x000e220008000800 */
[----:B--2---:R-:W-:Y:S01]  /*63720*/  PRMT R55, R60, 0x7632, R55 ;  /* 0x000076323c377816 */ /* 0x004fe20000000037 */
[----:B------:R2:W-:Y:S04]  /*63730*/  @P6 STG.E.U16 desc[UR32][R56.64], R60 ;  /* 0x0000003c38006986 */ /* 0x0005e8000c101520 */
[----:B------:R4:W-:Y:S01]  /*63740*/  @P4 STG.E.U16 desc[UR32][R58.64], R55 ;  /* 0x000000373a004986 */ /* 0x0009e2000c101520 */
[----:B--2---:R-:W-:Y:S01]  /*63750*/  IMAD.WIDE R56, R54, 0x2, R50 ;  /* 0x0000000236387825 */ /* 0x004fe200078e0232 */
[----:B----4-:R-:W-:-:S04]  /*63760*/  PRMT R58, R6, 0x7632, R58 ;  /* 0x00007632063a7816 */ /* 0x010fc8000000003a */
[----:B------:R2:W-:Y:S04]  /*63770*/  @P5 STG.E.U16 desc[UR32][R56.64], R6 ;  /* 0x0000000638005986 */ /* 0x0005e8000c101520 */
[----:B--2---:R-:W2:Y:S01]  /*63780*/  LDL.LU R6, [R1+0x140] ;  /* 0x0001400001067983 */ /* 0x004ea20000300800 */
[----:B------:R-:W-:Y:S01]  /*63790*/  ISETP.LT.AND P6, PT, R39, UR13, !P1 ;  /* 0x0000000d27007c0c */ /* 0x000fe2000cfc1270 */
[----:B------:R-:W-:Y:S01]  /*637a0*/  VIADD R55, R42, 0x21 ;  /* 0x000000212a377836 */ /* 0x000fe20000000000 */
[----:B------:R-:W-:Y:S01]  /*637b0*/  ISETP.LT.AND P4, PT, R5, UR16, !P1 ;  /* 0x0000001005007c0c */ /* 0x000fe2000cf81270 */
[C---:B------:R-:W-:Y:S01]  /*637c0*/  IMAD.WIDE R56, R54.reuse, 0x2, R52 ;  /* 0x0000000236387825 */ /* 0x040fe200078e0234 */
[----:B------:R-:W-:Y:S01]  /*637d0*/  ISETP.LT.AND P5, PT, R43, UR11, !P1 ;  /* 0x0000000b2b007c0c */ /* 0x000fe2000cfa1270 */
[----:B------:R-:W4:Y:S02]  /*637e0*/  LDCU UR16, c[0x0][0x39c] ;  /* 0x00007380ff1077ac */ /* 0x000f240008000800 */
[----:B------:R-:W-:Y:S01]  /*637f0*/  VIADD R60, R54, UR4 ;  /* 0x00000004363c7c36 */ /* 0x000fe20008000000 */
[----:B------:R-:W-:Y:S01]  /*63800*/  ISETP.GE.AND P2, PT, R55, UR19, PT ;  /* 0x0000001337007c0c */ /* 0x000fe2000bf46270 */
[----:B------:R0:W-:Y:S01]  /*63810*/  @P3 STG.E.U16 desc[UR32][R56.64], R58 ;  /* 0x0000003a38003986 */ /* 0x0001e2000c101520 */
[----:B------:R-:W-:Y:S01]  /*63820*/  ISETP.LT.AND P1, PT, R47, UR8, !P1 ;  /* 0x000000082f007c0c */ /* 0x000fe2000cf21270 */
[----:B------:R-:W-:Y:S01]  /*63830*/  IMAD.WIDE R54, R60, 0x2, R2 ;  /* 0x000000023c367825 */ /* 0x000fe200078e0202 */
[----:B------:R-:W-:Y:S01]  /*63840*/  PRMT R61, R4, 0x7632, R61 ;  /* 0x00007632043d7816 */ /* 0x000fe2000000003d */
[----:B------:R-:W1:Y:S03]  /*63850*/  LDCU UR11, c[0x0][0x398] ;  /* 0x00007300ff0b77ac */ /* 0x000e660008000800 */
[----:B------:R3:W-:Y:S01]  /*63860*/  @P6 STG.E.U16 desc[UR32][R54.64], R4 ;  /* 0x0000000436006986 */ /* 0x0007e2000c101520 */
[----:B------:R-:W1:Y:S01]  /*63870*/  LDCU UR13, c[0x0][0x398] ;  /* 0x00007300ff0d77ac */ /* 0x000e620008000800 */
[C---:B0-----:R-:W-:Y:S01]  /*63880*/  IMAD.WIDE R56, R60.reuse, 0x2, R48 ;  /* 0x000000023c387825 */ /* 0x041fe200078e0230 */
[----:B------:R-:W-:Y:S01]  /*63890*/  ISETP.LT.AND P6, PT, R39, UR17, !P2 ;  /* 0x0000001127007c0c */ /* 0x000fe2000d7c1270 */
[----:B------:R-:W0:Y:S02]  /*638a0*/  LDCU UR8, c[0x0][0x398] ;  /* 0x00007300ff0877ac */ /* 0x000e240008000800 */
[C---:B------:R-:W-:Y:S01]  /*638b0*/  IMAD.WIDE R58, R60.reuse, 0x2, R50 ;  /* 0x000000023c3a7825 */ /* 0x040fe200078e0232 */
[----:B------:R1:W-:Y:S01]  /*638c0*/  @P4 STG.E.U16 desc[UR32][R56.64], R61 ;  /* 0x0000003d38004986 */ /* 0x0003e2000c101520 */
[----:B------:R-:W-:Y:S01]  /*638d0*/  ISETP.LT.AND P4, PT, R5, UR18, !P2 ;  /* 0x0000001205007c0c */ /* 0x000fe2000d781270 */
[----:B------:R-:W0:Y:S01]  /*638e0*/  LDCU UR17, c[0x0][0x398] ;  /* 0x00007300ff1177ac */ /* 0x000e220008000800 */
[C---:B---3--:R-:W-:Y:S01]  /*638f0*/  IMAD.WIDE R54, R60.reuse, 0x2, R52 ;  /* 0x000000023c367825 */ /* 0x048fe200078e0234 */
[----:B------:R-:W-:Y:S01]  /*63900*/  @P5 STG.E.U16 desc[UR32][R58.64], R7 ;  /* 0x000000073a005986 */ /* 0x000fe2000c101520 */
[----:B------:R-:W3:Y:S02]  /*63910*/  LDCU UR18, c[0x0][0x398] ;  /* 0x00007300ff1277ac */ /* 0x000ee40008000800 */
[----:B------:R-:W-:Y:S01]  /*63920*/  VIADD R60, R60, UR4 ;  /* 0x000000043c3c7c36 */ /* 0x000fe20008000000 */
[----:B------:R-:W3:Y:S01]  /*63930*/  LDL.LU R4, [R1+0x2384] ;  /* 0x0023840001047983 */ /* 0x000ee20000300800 */
[----:B------:R-:W0:Y:S01]  /*63940*/  LDCU UR19, c[0x0][0x398] ;  /* 0x00007300ff1377ac */ /* 0x000e220008000800 */
[----:B-1----:R-:W-:Y:S01]  /*63950*/  PRMT R57, R7, 0x7632, R57 ;  /* 0x0000763207397816 */ /* 0x002fe20000000039 */
[----:B------:R-:W-:Y:S01]  /*63960*/  VIADD R56, R42, 0x22 ;  /* 0x000000222a387836 */ /* 0x000fe20000000000 */
[----:B------:R-:W4:Y:S04]  /*63970*/  LDL.LU R5, [R1+0x134] ;  /* 0x0001340001057983 */ /* 0x000f280000300800 */
[----:B------:R1:W-:Y:S01]  /*63980*/  @P1 STG.E.U16 desc[UR32][R54.64], R57 ;  /* 0x0000003936001986 */ /* 0x0003e2000c101520 */
[----:B------:R-:W-:-:S02]  /*63990*/  ISETP.GE.AND P3, PT, R56, UR21, PT ;  /* 0x0000001538007c0c */ /* 0x000fc4000bf66270 */
[----:B--2---:R-:W-:Y:S01]  /*639a0*/  PRMT R61, R6, 0x7632, R61 ;  /* 0x00007632063d7816 */ /* 0x004fe2000000003d */
[C---:B-1----:R-:W-:Y:S01]  /*639b0*/  IMAD.WIDE R54, R60.reuse, 0x2, R2 ;  /* 0x000000023c367825 */ /* 0x042fe200078e0202 */
[----:B------:R-:W2:Y:S01]  /*639c0*/  LDL.LU R7, [R1+0x124] ;  /* 0x0001240001077983 */ /* 0x000ea20000300800 */
[----:B------:R-:W-:Y:S01]  /*639d0*/  ISETP.LT.AND P5, PT, R43, UR20, !P2 ;  /* 0x000000142b007c0c */ /* 0x000fe2000d7a1270 */
[----:B------:R-:W1:Y:S01]  /*639e0*/  LDCU UR20, c[0x0][0x39c] ;  /* 0x00007380ff1477ac */ /* 0x000e620008000800 */
[C---:B------:R-:W-:Y:S01]  /*639f0*/  IMAD.WIDE R56, R60.reuse, 0x2, R48 ;  /* 0x000000023c387825 */ /* 0x040fe200078e0230 */
[----:B------:R0:W-:Y:S01]  /*63a00*/  @P6 STG.E.U16 desc[UR32][R54.64], R6 ;  /* 0x0000000636006986 */ /* 0x0001e2000c101520 */
[----:B------:R-:W1:Y:S03]  /*63a10*/  LDCU UR21, c[0x0][0x398] ;  /* 0x00007300ff1577ac */ /* 0x000e660008000800 */
[----:B------:R1:W-:Y:S04]  /*63a20*/  @P4 STG.E.U16 desc[UR32][R56.64], R61 ;  /* 0x0000003d38004986 */ /* 0x0003e8000c101520 */
[----:B0-----:R-:W2:Y:S04]  /*63a30*/  LDL.LU R6, [R1+0x144] ;  /* 0x0001440001067983 */ /* 0x001ea80000300800 */
[----:B-1----:R-:W2:Y:S01]  /*63a40*/  LDL.LU R61, [R1+0xb74] ;  /* 0x000b7400013d7983 */ /* 0x002ea20000300800 */
[----:B------:R-:W-:Y:S01]  /*63a50*/  ISETP.LT.AND P2, PT, R47, UR22, !P2 ;  /* 0x000000162f007c0c */ /* 0x000fe2000d741270 */
[C---:B------:R-:W-:Y:S01]  /*63a60*/  IMAD.WIDE R58, R60.reuse, 0x2, R50 ;  /* 0x000000023c3a7825 */ /* 0x040fe200078e0232 */
[----:B------:R-:W-:Y:S01]  /*63a70*/  ISETP.LT.AND P6, PT, R39, UR23, !P3 ;  /* 0x0000001727007c0c */ /* 0x000fe2000dfc1270 */
[----:B------:R-:W0:Y:S02]  /*63a80*/  LDCU UR23, c[0x0][0x398] ;  /* 0x00007300ff1777ac */ /* 0x000e240008000800 */
[----:B------:R-:W-:Y:S01]  /*63a90*/  IMAD.WIDE R54, R60, 0x2, R52 ;  /* 0x000000023c367825 */ /* 0x000fe200078e0234 */
[----:B------:R-:W1:Y:S03]  /*63aa0*/  LDCU UR22, c[0x0][0x398] ;  /* 0x00007300ff1677ac */ /* 0x000e660008000800 */
[----:B------:R-:W-:Y:S01]  /*63ab0*/  VIADD R57, R42, 0x23 ;  /* 0x000000232a397836 */ /* 0x000fe20000000000 */
[----:B---3--:R-:W-:Y:S01]  /*63ac0*/  PRMT R56, R4, 0x7632, R56 ;  /* 0x0000763204387816 */ /* 0x008fe20000000038 */
[----:B------:R3:W-:Y:S01]  /*63ad0*/  @P5 STG.E.U16 desc[UR32][R58.64], R4 ;  /* 0x000000043a005986 */ /* 0x0007e2000c101520 */
[----:B------:R-:W-:Y:S01]  /*63ae0*/  ISETP.LT.AND P5, PT, R43, UR28, !P3 ;  /* 0x0000001c2b007c0c */ /* 0x000fe2000dfa1270 */
[----:B------:R-:W0:Y:S01]  /*63af0*/  LDCU UR28, c[0x0][0x398] ;  /* 0x00007300ff1c77ac */ /* 0x000e220008000800 */
[----:B------:R-:W-:Y:S01]  /*63b00*/  ISETP.GE.AND P1, PT, R57, UR37, PT ;  /* 0x0000002539007c0c */ /* 0x000fe2000bf26270 */
[----:B------:R1:W-:Y:S01]  /*63b10*/  @P2 STG.E.U16 desc[UR32][R54.64], R56 ;  /* 0x0000003836002986 */ /* 0x0003e2000c101520 */
[----:B------:R-:W0:Y:S01]  /*63b20*/  LDCU UR37, c[0x0][0x398] ;  /* 0x00007300ff2577ac */ /* 0x000e220008000800 */
[----:B---3--:R-:W-:Y:S01]  /*63b30*/  VIADD R4, R60, UR4 ;  /* 0x000000043c047c36 */ /* 0x008fe20008000000 */
[----:B----4-:R-:W-:-:S03]  /*63b40*/  PRMT R60, R5, 0x7632, R60 ;  /* 0x00007632053c7816 */ /* 0x010fc6000000003c */
[----:B-1----:R-:W-:-:S04]  /*63b50*/  IMAD.WIDE R54, R4, 0x2, R2 ;  /* 0x0000000204367825 */ /* 0x002fc800078e0202 */
[C---:B------:R-:W-:Y:S01]  /*63b60*/  IMAD.WIDE R56, R4.reuse, 0x2, R48 ;  /* 0x0000000204387825 */ /* 0x040fe200078e0230 */
[----:B------:R1:W-:Y:S01]  /*63b70*/  @P6 STG.E.U16 desc[UR32][R54.64], R5 ;  /* 0x0000000536006986 */ /* 0x0003e2000c101520 */
[----:B------:R-:W-:Y:S02]  /*63b80*/  ISETP.LT.AND P6, PT, R39, UR58, !P1 ;  /* 0x0000003a27007c0c */ /* 0x000fe4000cfc1270 */
[----:B------:R-:W-:-:S04]  /*63b90*/  IMAD.WIDE R58, R4, 0x2, R50 ;  /* 0x00000002043a7825 */ /* 0x000fc800078e0232 */
[C---:B-1----:R-:W-:Y:S01]  /*63ba0*/  IMAD.WIDE R54, R4.reuse, 0x2, R52 ;  /* 0x0000000204367825 */ /* 0x042fe200078e0234 */
[----:B------:R-:W3:Y:S03]  /*63bb0*/  LDL.LU R5, [R1+0x2380] ;  /* 0x0023800001057983 */ /* 0x000ee60000300800 */
[----:B------:R-:W-:Y:S01]  /*63bc0*/  VIADD R4, R4, UR4 ;  /* 0x0000000404047c36 */ /* 0x000fe20008000000 */
[----:B--2---:R-:W-:Y:S01]  /*63bd0*/  ISETP.LT.AND P4, PT, R61, UR27, !P3 ;  /* 0x0000001b3d007c0c */ /* 0x004fe2000df81270 */
[----:B------:R-:W1:Y:S01]  /*63be0*/  LDCU UR27, c[0x0][0x398] ;  /* 0x00007300ff1b77ac */ /* 0x000e620008000800 */
[----:B------:R-:W-:Y:S01]  /*63bf0*/  ISETP.LT.AND P3, PT, R47, UR29, !P3 ;  /* 0x0000001d2f007c0c */ /* 0x000fe2000df61270 */
[----:B------:R-:W2:Y:S10]  /*63c00*/  LDCU UR29, c[0x0][0x398] ;  /* 0x00007300ff1d77ac */ /* 0x000eb40008000800 */
[----:B------:R4:W-:Y:S01]  /*63c10*/  @P4 STG.E.U16 desc[UR32][R56.64], R60 ;  /* 0x0000003c38004986 */ /* 0x0009e2000c101520 */
[----:B------:R-:W-:-:S03]  /*63c20*/  ISETP.LT.AND P4, PT, R61, UR59, !P1 ;  /* 0x0000003b3d007c0c */ /* 0x000fc6000cf81270 */
[----:B------:R0:W-:Y:S01]  /*63c30*/  @P5 STG.E.U16 desc[UR32][R58.64], R7 ;  /* 0x000000073a005986 */ /* 0x0001e2000c101520 */
[----:B----4-:R-:W-:Y:S01]  /*63c40*/  PRMT R56, R7, 0x7632, R56 ;  /* 0x0000763207387816 */ /* 0x010fe20000000038 */
[----:B------:R-:W-:Y:S01]  /*63c50*/  VIADD R57, R42, 0x24 ;  /* 0x000000242a397836 */ /* 0x000fe20000000000 */
[----:B------:R-:W-:Y:S01]  /*63c60*/  PRMT R60, R6, 0x7632, R60 ;  /* 0x00007632063c7816 */ /* 0x000fe2000000003c */
[----:B0-----:R-:W4:Y:S03]  /*63c70*/  LDL.LU R7, [R1+0x128] ;  /* 0x0001280001077983 */ /* 0x001f260000300800 */
[----:B------:R-:W-:Y:S01]  /*63c80*/  ISETP.GE.AND P2, PT, R57, UR62, PT ;  /* 0x0000003e39007c0c */ /* 0x000fe2000bf46270 */
[----:B------:R0:W-:Y:S02]  /*63c90*/  @P3 STG.E.U16 desc[UR32][R54.64], R56 ;  /* 0x0000003836003986 */ /* 0x0001e4000c101520 */
[----:B0-----:R-:W-:-:S04]  /*63ca0*/  IMAD.WIDE R54, R4, 0x2, R2 ;  /* 0x0000000204367825 */ /* 0x001fc800078e0202 */
[----:B------:R-:W-:Y:S01]  /*63cb0*/  IMAD.WIDE R56, R4, 0x2, R48 ;  /* 0x0000000204387825 */ /* 0x000fe200078e0230 */
[----:B------:R0:W-:Y:S04]  /*63cc0*/  @P6 STG.E.U16 desc[UR32][R54.64], R6 ;  /* 0x0000000636006986 */ /* 0x0001e8000c101520 */
[----:B------:R1:W-:Y:S04]  /*63cd0*/  @P4 STG.E.U16 desc[UR32][R56.64], R60 ;  /* 0x0000003c38004986 */ /* 0x0003e8000c101520 */
[----:B0-----:R-:W2:Y:S04]  /*63ce0*/  LDL.LU R6, [R1+0x148] ;  /* 0x0001480001067983 */ /* 0x001ea80000300800 */
[----:B-1----:R-:W2:Y:S01]  /*63cf0*/  LDL.LU R60, [R1+0x138] ;  /* 0x00013800013c7983 */ /* 0x002ea20000300800 */
[----:B------:R-:W-:-:S02]  /*63d00*/  ISETP.LT.AND P5, PT, R43, UR61, !P1 ;  /* 0x0000003d2b007c0c */ /* 0x000fc4000cfa1270 */
[----:B------:R-:W-:Y:S01]  /*63d10*/  ISETP.LT.AND P1, PT, R47, UR60, !P1 ;  /* 0x0000003c2f007c0c */ /* 0x000fe2000cf21270 */
[C---:B------:R-:W-:Y:S01]  /*63d20*/  IMAD.WIDE R58, R4.reuse, 0x2, R50 ;  /* 0x00000002043a7825 */ /* 0x040fe200078e0232 */
[----:B------:R-:W-:Y:S02]  /*63d30*/  ISETP.LT.AND P6, PT, R39, UR63, !P2 ;  /* 0x0000003f27007c0c */ /* 0x000fe4000d7c1270 */
[----:B------:R-:W-:Y:S01]  /*63d40*/  ISETP.LT.AND P4, PT, R61, UR64, !P2 ;  /* 0x000000403d007c0c */ /* 0x000fe2000d781270 */
[----:B------:R-:W-:-:S06]  /*63d50*/  IMAD.WIDE R54, R4, 0x2, R52 ;  /* 0x0000000204367825 */ /* 0x000fcc00078e0234 */
[----:B---3--:R0:W-:Y:S01]  /*63d60*/  @P5 STG.E.U16 desc[UR32][R58.64], R5 ;  /* 0x000000053a005986 */ /* 0x0081e2000c101520 */
[----:B------:R-:W-:Y:S01]  /*63d70*/  VIADD R56, R42, 0x25 ;  /* 0x000000252a387836 */ /* 0x000fe20000000000 */
[----:B------:R-:W-:Y:S01]  /*63d80*/  ISETP.LT.AND P5, PT, R43, UR24, !P2 ;  /* 0x000000182b007c0c */ /* 0x000fe2000d7a1270 */
[----:B------:R-:W1:Y:S01]  /*63d90*/  LDCU UR24, c[0x0][0x39c] ;  /* 0x00007380ff1877ac */ /* 0x000e620008000800 */
[----:B------:R-:W-:Y:S02]  /*63da0*/  ISETP.LT.AND P2, PT, R47, UR26, !P2 ;  /* 0x0000001a2f007c0c */ /* 0x000fe4000d741270 */
[----:B0-----:R-:W-:Y:S01]  /*63db0*/  PRMT R5, R5, 0x7632, R5 ;  /* 0x0000763205057816 */ /* 0x001fe20000000005 */
[----:B------:R-:W-:Y:S01]  /*63dc0*/  VIADD R58, R4, UR4 ;  /* 0x00000004043a7c36 */ /* 0x000fe20008000000 */
[----:B------:R-:W-:Y:S01]  /*63dd0*/  ISETP.GE.AND P3, PT, R56, UR30, PT ;  /* 0x0000001e38007c0c */ /* 0x000fe2000bf66270 */
[----:B------:R-:W0:Y:S02]  /*63de0*/  LDCU UR30, c[0x0][0x398] ;  /* 0x00007300ff1e77ac */ /* 0x000e240008000800 */
[----:B------:R3:W-:Y:S01]  /*63df0*/  @P1 STG.E.U16 desc[UR32][R54.64], R5 ;  /* 0x0000000536001986 */ /* 0x0007e2000c101520 */
[C---:B------:R-:W-:Y:S01]  /*63e00*/  IMAD.WIDE R56, R58.reuse, 0x2, R50 ;  /* 0x000000023a387825 */ /* 0x040fe200078e0232 */
[----:B------:R-:W0:Y:S03]  /*63e10*/  LDCU UR26, c[0x0][0x39c] ;  /* 0x00007380ff1a77ac */ /* 0x000e260008000800 */
[----:B---3--:R-:W-:-:S04]  /*63e20*/  IMAD.WIDE R4, R58, 0x2, R2 ;  /* 0x000000023a047825 */ /* 0x008fc800078e0202 */
[----:B------:R-:W-:Y:S01]  /*63e30*/  IMAD.WIDE R54, R58, 0x2, R48 ;  /* 0x000000023a367825 */ /* 0x000fe200078e0230 */
[----:B--2---:R-:W-:Y:S01]  /*63e40*/  PRMT R59, R60, 0x7632, R59 ;  /* 0x000076323c3b7816 */ /* 0x004fe2000000003b */
[----:B------:R2:W-:Y:S04]  /*63e50*/  @P6 STG.E.U16 desc[UR32][R4.64], R60 ;  /* 0x0000003c04006986 */ /* 0x0005e8000c101520 */
[----:B------:R3:W-:Y:S01]  /*63e60*/  @P4 STG.E.U16 desc[UR32][R54.64], R59 ;  /* 0x0000003b36004986 */ /* 0x0007e2000c101520 */
[----:B------:R-:W-:Y:S01]  /*63e70*/  ISETP.LT.AND P4, PT, R39, UR31, !P3 ;  /* 0x0000001f27007c0c */ /* 0x000fe2000df81270 */
[----:B------:R-:W0:Y:S02]  /*63e80*/  LDCU UR31, c[0x0][0x398] ;  /* 0x00007300ff1f77ac */ /* 0x000e240008000800 */
[----:B----4-:R4:W-:Y:S01]  /*63e90*/  @P5 STG.E.U16 desc[UR32][R56.64], R7 ;  /* 0x0000000738005986 */ /* 0x0109e2000c101520 */
[----:B--2---:R-:W-:Y:S01]  /*63ea0*/  IMAD.WIDE R4, R58, 0x2, R52 ;  /* 0x000000023a047825 */ /* 0x004fe200078e0234 */
[----:B---3--:R-:W-:-:S03]  /*63eb0*/  PRMT R54, R7, 0x7632, R54 ;  /* 0x0000763207367816 */ /* 0x008fc60000000036 */
[----:B------:R-:W-:Y:S01]  /*63ec0*/  VIADD R58, R58, UR4 ;  /* 0x000000043a3a7c36 */ /* 0x000fe20008000000 */
[----:B------:R-:W-:Y:S01]  /*63ed0*/  PRMT R59, R6, 0x7632, R59 ;  /* 0x00007632063b7816 */ /* 0x000fe2000000003b */
[----:B----4-:R-:W2:Y:S04]  /*63ee0*/  LDL.LU R7, [R1+0x13c] ;  /* 0x00013c0001077983 */ /* 0x010ea80000300800 */
[----:B------:R3:W-:Y:S04]  /*63ef0*/  @P2 STG.E.U16 desc[UR32][R4.64], R54 ;  /* 0x0000003604002986 */ /* 0x0007e8000c101520 */
[----:B------:R-:W4:Y:S01]  /*63f00*/  LDL.LU R60, [R1+0x12c] ;  /* 0x00012c00013c7983 */ /* 0x000f220000300800 */
[----:B---3--:R-:W-:-:S05]  /*63f10*/  IMAD.WIDE R4, R58, 0x2, R2 ;  /* 0x000000023a047825 */ /* 0x008fca00078e0202 */
[----:B------:R3:W-:Y:S04]  /*63f20*/  @P4 STG.E.U16 desc[UR32][R4.64], R6 ;  /* 0x0000000604004986 */ /* 0x0007e8000c101520 */
[----:B---3--:R-:W3:Y:S01]  /*63f30*/  LDL.LU R6, [R1+0x237c] ;  /* 0x00237c0001067983 */ /* 0x008ee20000300800 */
[----:B------:R-:W-:Y:S01]  /*63f40*/  ISETP.LT.AND P5, PT, R61, UR34, !P3 ;  /* 0x000000223d007c0c */ /* 0x000fe2000dfa1270 */
[C---:B------:R-:W-:Y:S01]  /*63f50*/  VIADD R55, R42.reuse, 0x26 ;  /* 0x000000262a377836 */ /* 0x040fe20000000000 */
[----:B------:R-:W-:Y:S01]  /*63f60*/  ISETP.LT.AND P6, PT, R43, UR35, !P3 ;  /* 0x000000232b007c0c */ /* 0x000fe2000dfc1270 */
[----:B------:R-:W-:Y:S01]  /*63f70*/  VIADD R56, R42, 0x27 ;  /* 0x000000272a387836 */ /* 0x000fe20000000000 */
[----:B------:R-:W-:Y:S01]  /*63f80*/  ISETP.LT.AND P3, PT, R47, UR36, !P3 ;  /* 0x000000242f007c0c */ /* 0x000fe2000df61270 */
[----:B------:R-:W-:Y:S01]  /*63f90*/  IMAD.WIDE R4, R58, 0x2, R52 ;  /* 0x000000023a047825 */ /* 0x000fe200078e0234 */
[----:B------:R-:W-:Y:S01]  /*63fa0*/  ISETP.GE.AND P1, PT, R55, UR39, PT ;  /* 0x0000002737007c0c */ /* 0x000fe2000bf26270 */
[----:B------:R-:W0:Y:S01]  /*63fb0*/  LDCU UR34, c[0x0][0x398] ;  /* 0x00007300ff2277ac */ /* 0x000e220008000800 */
[----:B------:R-:W-:Y:S01]  /*63fc0*/  ISETP.GE.AND P2, PT, R56, UR42, PT ;  /* 0x0000002a38007c0c */ /* 0x000fe2000bf46270 */
[C---:B------:R-:W-:Y:S01]  /*63fd0*/  IMAD.WIDE R54, R58.reuse, 0x2, R48 ;  /* 0x000000023a367825 */ /* 0x040fe200078e0230 */
[----:B------:R-:W-:Y:S01]  /*63fe0*/  ISETP.LT.AND P4, PT, R39, UR38, !P1 ;  /* 0x0000002627007c0c */ /* 0x000fe2000cf81270 */
[----:B------:R-:W0:Y:S02]  /*63ff0*/  LDCU UR35, c[0x0][0x398] ;  /* 0x00007300ff2377ac */ /* 0x000e240008000800 */
[----:B------:R-:W-:Y:S01]  /*64000*/  IMAD.WIDE R56, R58, 0x2, R50 ;  /* 0x000000023a387825 */ /* 0x000fe200078e0232 */
[----:B------:R1:W-:Y:S01]  /*64010*/  @P5 STG.E.U16 desc[UR32][R54.64], R59 ;  /* 0x0000003b36005986 */ /* 0x0003e2000c101520 */
[----:B------:R-:W-:Y:S01]  /*64020*/  ISETP.LT.AND P5, PT, R61, UR40, !P1 ;  /* 0x000000283d007c0c */ /* 0x000fe2000cfa1270 */
[----:B------:R-:W0:Y:S01]  /*64030*/  LDCU UR36, c[0x0][0x398] ;  /* 0x00007300ff2477ac */ /* 0x000e220008000800 */
[----:B------:R-:W0:Y:S01]  /*64040*/  LDCU UR38, c[0x0][0x398] ;  /* 0x00007300ff2677ac */ /* 0x000e220008000800 */
[----:B-1----:R-:W4:Y:S01]  /*64050*/  LDL.LU R59, [R1+0x14c] ;  /* 0x00014c00013b7983 */ /* 0x002f220000300800 */
[----:B------:R-:W-:Y:S01]  /*64060*/  VIADD R55, R42, 0x28 ;  /* 0x000000282a377836 */ /* 0x000fe20000000000 */
[----:B---3--:R-:W-:-:S02]  /*64070*/  PRMT R54, R6, 0x7632, R54 ;  /* 0x0000763206367816 */ /* 0x008fc40000000036 */
[----:B------:R1:W-:Y:S04]  /*64080*/  @P6 STG.E.U16 desc[UR32][R56.64], R6 ;  /* 0x0000000638006986 */ /* 0x0003e8000c101520 */
[----:B------:R3:W-:Y:S01]  /*64090*/  @P3 STG.E.U16 desc[UR32][R4.64], R54 ;  /* 0x0000003604003986 */ /* 0x0007e2000c101520 */
[----:B------:R-:W-:Y:S01]  /*640a0*/  ISETP.LT.AND P6, PT, R43, UR41, !P1 ;  /* 0x000000292b007c0c */ /* 0x000fe2000cfc1270 */
[----:B-1----:R-:W-:-:S04]  /*640b0*/  VIADD R6, R58, UR4 ;  /* 0x000000043a067c36 */ /* 0x002fc80008000000 */
[----:B---3--:R-:W-:Y:S01]  /*640c0*/  IMAD.WIDE R4, R6, 0x2, R2 ;  /* 0x0000000206047825 */ /* 0x008fe200078e0202 */
[----:B--2---:R-:W-:-:S04]  /*640d0*/  PRMT R58, R7, 0x7632, R58 ;  /* 0x00007632073a7816 */ /* 0x004fc8000000003a */
[----:B------:R1:W-:Y:S01]  /*640e0*/  @P4 STG.E.U16 desc[UR32][R4.64], R7 ;  /* 0x0000000704004986 */ /* 0x0003e2000c101520 */
[----:B------:R-:W-:Y:S01]  /*640f0*/  ISETP.GE.AND P3, PT, R55, UR12, PT ;  /* 0x0000000c37007c0c */ /* 0x000fe2000bf66270 */
[----:B------:R-:W-:-:S04]  /*64100*/  IMAD.WIDE R54, R6, 0x2, R48 ;  /* 0x0000000206367825 */ /* 0x000fc800078e0230 */
[C---:B------:R-:W-:Y:S01]  /*64110*/  IMAD.WIDE R56, R6.reuse, 0x2, R50 ;  /* 0x0000000206387825 */ /* 0x040fe200078e0232 */
[----:B-1----:R-:W2:Y:S01]  /*64120*/  LDL.LU R7, [R1+0x2378] ;  /* 0x0023780001077983 */ /* 0x002ea20000300800 */
[----:B------:R-:W-:Y:S02]  /*64130*/  ISETP.LT.AND P1, PT, R47, UR14, !P1 ;  /* 0x0000000e2f007c0c */ /* 0x000fe4000cf21270 */
[----:B------:R-:W-:Y:S01]  /*64140*/  IMAD.WIDE R4, R6, 0x2, R52 ;  /* 0x0000000206047825 */ /* 0x000fe200078e0234 */
[----:B------:R-:W-:Y:S01]  /*64150*/  ISETP.LT.AND P4, PT, R39, UR44, !P2 ;  /* 0x0000002c27007c0c */ /* 0x000fe2000d781270 */
[----:B------:R1:W-:Y:S01]  /*64160*/  @P5 STG.E.U16 desc[UR32][R54.64], R58 ;  /* 0x0000003a36005986 */ /* 0x0003e2000c101520 */
[----:B------:R-:W3:Y:S03]  /*64170*/  LDCU UR12, c[0x0][0x39c] ;  /* 0x00007380ff0c77ac */ /* 0x000ee60008000800 */
[----:B----4-:R4:W-:Y:S01]  /*64180*/  @P6 STG.E.U16 desc[UR32][R56.64], R60 ;  /* 0x0000003c38006986 */ /* 0x0109e2000c101520 */
[----:B------:R-:W0:Y:S01]  /*64190*/  LDCU UR14, c[0x0][0x398] ;  /* 0x00007300ff0e77ac */ /* 0x000e220008000800 */
[----:B-1----:R-:W-:-:S02]  /*641a0*/  PRMT R54, R60, 0x7632, R54 ;  /* 0x000076323c367816 */ /* 0x002fc40000000036 */
[----:B----4-:R-:W4:Y:S01]  /*641b0*/  LDL.LU R60, [R1+0x110] ;  /* 0x00011000013c7983 */ /* 0x010f220000300800 */
[----:B------:R-:W-:Y:S01]  /*641c0*/  ISETP.LT.AND P5, PT, R61, UR46, !P2 ;  /* 0x0000002e3d007c0c */ /* 0x000fe2000d7a1270 */
[----:B------:R-:W-:Y:S02]  /*641d0*/  VIADD R55, R42, 0x29 ;  /* 0x000000292a377836 */ /* 0x000fe40000000000 */
[----:B------:R-:W-:Y:S01]  /*641e0*/  VIADD R6, R6, UR4 ;  /* 0x0000000406067c36 */ /* 0x000fe20008000000 */
[----:B------:R-:W-:Y:S01]  /*641f0*/  ISETP.LT.AND P6, PT, R43, UR48, !P2 ;  /* 0x000000302b007c0c */ /* 0x000fe2000d7c1270 */
[----:B------:R1:W-:Y:S01]  /*64200*/  @P1 STG.E.U16 desc[UR32][R4.64], R54 ;  /* 0x0000003604001986 */ /* 0x0003e2000c101520 */
[----:B------:R-:W-:Y:S02]  /*64210*/  ISETP.LT.AND P2, PT, R47, UR49, !P2 ;  /* 0x000000312f007c0c */ /* 0x000fe4000d741270 */
[----:B------:R-:W-:Y:S02]  /*64220*/  ISETP.GE.AND P1, PT, R55, UR16, PT ;  /* 0x0000001037007c0c */ /* 0x000fe4000bf26270 */
[----:B------:R-:W-:Y:S01]  /*64230*/  PRMT R58, R59, 0x7632, R58 ;  /* 0x000076323b3a7816 */ /* 0x000fe2000000003a */
[C---:B------:R-:W-:Y:S01]  /*64240*/  IMAD.WIDE R56, R6.reuse, 0x2, R50 ;  /* 0x0000000206387825 */ /* 0x040fe200078e0232 */
[----:B------:R-:W0:Y:S03]  /*64250*/  LDCU UR16, c[0x0][0x398] ;  /* 0x00007300ff1077ac */ /* 0x000e260008000800 */
[----:B-1----:R-:W-:-:S04]  /*64260*/  IMAD.WIDE R4, R6, 0x2, R2 ;  /* 0x0000000206047825 */ /* 0x002fc800078e0202 */
[C---:B------:R-:W-:Y:S01]  /*64270*/  IMAD.WIDE R54, R6.reuse, 0x2, R48 ;  /* 0x0000000206367825 */ /* 0x040fe200078e0230 */
[----:B------:R-:W-:Y:S01]  /*64280*/  @P4 STG.E.U16 desc[UR32][R4.64], R59 ;  /* 0x0000003b04004986 */ /* 0x000fe2000c101520 */
[----:B------:R-:W-:Y:S01]  /*64290*/  ISETP.LT.AND P4, PT, R39, UR10, !P3 ;  /* 0x0000000a27007c0c */ /* 0x000fe2000df81270 */
[----:B------:R-:W1:Y:S02]  /*642a0*/  LDCU UR10, c[0x0][0x39c] ;  /* 0x00007380ff0a77ac */ /* 0x000e640008000800 */
[----:B------:R0:W-:Y:S02]  /*642b0*/  @P5 STG.E.U16 desc[UR32][R54.64], R58 ;  /* 0x0000003a36005986 */ /* 0x0001e4000c101520 */
[----:B0-----:R-:W-:-:S04]  /*642c0*/  IMAD.WIDE R54, R6, 0x2, R52 ;  /* 0x0000000206367825 */ /* 0x001fc800078e0234 */
[----:B------:R-:W-:Y:S01]  /*642d0*/  VIADD R6, R6, UR4 ;  /* 0x0000000406067c36 */ /* 0x000fe20008000000 */
[----:B--2---:R-:W-:Y:S01]  /*642e0*/  PRMT R4, R7, 0x7632, R4 ;  /* 0x0000763207047816 */ /* 0x004fe20000000004 */
[----:B------:R-:W-:Y:S04]  /*642f0*/  @P6 STG.E.U16 desc[UR32][R56.64], R7 ;  /* 0x0000000738006986 */ /* 0x000fe8000c101520 */
[----:B------:R0:W-:Y:S02]  /*64300*/  @P2 STG.E.U16 desc[UR32][R54.64], R4 ;  /* 0x0000000436002986 */ /* 0x0001e4000c101520 */
[----:B0-----:R-:W-:Y:S01]  /*64310*/  IMAD.WIDE R4, R6, 0x2, R2 ;  /* 0x0000000206047825 */ /* 0x001fe200078e0202 */
[----:B----4-:R-:W-:-:S04]  /*64320*/  PRMT R58, R60, 0x7632, R58 ;  /* 0x000076323c3a7816 */ /* 0x010fc8000000003a */
[----:B------:R0:W-:Y:S04]  /*64330*/  @P4 STG.E.U16 desc[UR32][R4.64], R60 ;  /* 0x0000003c04004986 */ /* 0x0001e8000c101520 */
[----:B0-----:R-:W2:Y:S01]  /*64340*/  LDL.LU R60, [R1+0x114] ;  /* 0x00011400013c7983 */ /* 0x001ea20000300800 */
[----:B------:R-:W-:Y:S02]  /*64350*/  ISETP.LT.AND P5, PT, R61, UR15, !P3 ;  /* 0x0000000f3d007c0c */ /* 0x000fe4000dfa1270 */
[----:B------:R-:W-:Y:S01]  /*64360*/  ISETP.LT.AND P6, PT, R43, UR9, !P3 ;  /* 0x000000092b007c0c */ /* 0x000fe2000dfc1270 */
[----:B------:R-:W-:Y:S01]  /*64370*/  VIADD R7, R42, 0x2a ;  /* 0x0000002a2a077836 */ /* 0x000fe20000000000 */
[----:B------:R-:W-:Y:S01]  /*64380*/  ISETP.LT.AND P3, PT, R47, UR11, !P3 ;  /* 0x0000000b2f007c0c */ /* 0x000fe2000df61270 */
[C---:B------:R-:W-:Y:S01]  /*64390*/  IMAD.WIDE R54, R6.reuse, 0x2, R48 ;  /* 0x0000000206367825 */ /* 0x040fe200078e0230 */
[----:B------:R-:W-:Y:S01]  /*643a0*/  ISETP.LT.AND P4, PT, R39, UR13, !P1 ;  /* 0x0000000d27007c0c */ /* 0x000fe2000cf81270 */
[----:B------:R-:W0:Y:S02]  /*643b0*/  LDCU UR15, c[0x0][0x398] ;  /* 0x00007300ff0f77ac */ /* 0x000e240008000800 */
[----:B------:R-:W-:Y:S01]  /*643c0*/  IMAD.WIDE R56, R6, 0x2, R50 ;  /* 0x0000000206387825 */ /* 0x000fe200078e0232 */
[----:B------:R-:W-:Y:S01]  /*643d0*/  ISETP.GE.AND P2, PT, R7, UR20, PT ;  /* 0x0000001407007c0c */ /* 0x000fe2000bf46270 */
[----:B------:R-:W4:Y:S01]  /*643e0*/  LDCU UR11, c[0x0][0x398] ;  /* 0x00007300ff0b77ac */ /* 0x000f220008000800 */
[----:B------:R-:W-:Y:S01]  /*643f0*/  PRMT R7, R8, 0x7632, R7 ;  /* 0x0000763208077816 */ /* 0x000fe20000000007 */
[----:B------:R-:W-:Y:S01]  /*64400*/  @P5 STG.E.U16 desc[UR32][R54.64], R58 ;  /* 0x0000003a36005986 */ /* 0x000fe2000c101520 */
[----:B------:R-:W-:Y:S01]  /*64410*/  IMAD.WIDE R4, R6, 0x2, R52 ;  /* 0x0000000206047825 */ /* 0x000fe200078e0234 */
[----:B------:R-:W-:Y:S01]  /*64420*/  ISETP.LT.AND P5, PT, R61, UR8, !P1 ;  /* 0x000000083d007c0c */ /* 0x000fe2000cfa1270 */
[----:B------:R-:W0:Y:S01]  /*64430*/  LDCU UR9, c[0x0][0x39c] ;  /* 0x00007380ff0977ac */ /* 0x000e220008000800 */
[----:B------:R1:W-:Y:S01]  /*64440*/  @P6 STG.E.U16 desc[UR32][R56.64], R8 ;  /* 0x0000000838006986 */ /* 0x0003e2000c101520 */
[----:B------:R-:W-:-:S02]  /*64450*/  ISETP.LT.AND P6, PT, R43, UR17, !P1 ;  /* 0x000000112b007c0c */ /* 0x000fc4000cfc1270 */
[----:B------:R-:W-:Y:S01]  /*64460*/  ISETP.LT.AND P1, PT, R47, UR18, !P1 ;  /* 0x000000122f007c0c */ /* 0x000fe2000cf21270 */
[----:B------:R3:W-:Y:S01]  /*64470*/  @P3 STG.E.U16 desc[UR32][R4.64], R7 ;  /* 0x0000000704003986 */ /* 0x0007e2000c101520 */
[----:B------:R-:W0:Y:S01]  /*64480*/  LDCU UR13, c[0x0][0x398] ;  /* 0x00007300ff0d77ac */ /* 0x000e220008000800 */
[----:B------:R-:W0:Y:S01]  /*64490*/  LDCU UR17, c[0x0][0x398] ;  /* 0x00007300ff1177ac */ /* 0x000e220008000800 */
[----:B-1----:R-:W-:Y:S01]  /*644a0*/  VIADD R8, R6, UR4 ;  /* 0x0000000406087c36 */ /* 0x002fe20008000000 */
[----:B------:R-:W-:Y:S01]  /*644b0*/  PRMT R57, R12, 0x7632, R57 ;  /* 0x000076320c397816 */ /* 0x000fe20000000039 */
[----:B------:R-:W-:Y:S01]  /*644c0*/  VIADD R56, R42, 0x2b ;  /* 0x0000002b2a387836 */ /* 0x000fe20000000000 */
[----:B------:R-:W1:Y:S01]  /*644d0*/  LDCU UR18, c[0x0][0x398] ;  /* 0x00007300ff1277ac */ /* 0x000e620008000800 */
[C---:B---3--:R-:W-:Y:S01]  /*644e0*/  IMAD.WIDE R4, R8.reuse, 0x2, R2 ;  /* 0x0000000208047825 */ /* 0x048fe200078e0202 */
[----:B------:R-:W3:Y:S03]  /*644f0*/  LDCU UR8, c[0x0][0x39c] ;  /* 0x00007380ff0877ac */ /* 0x000ee60008000800 */
[C---:B------:R-:W-:Y:S01]  /*64500*/  IMAD.WIDE R6, R8.reuse, 0x2, R48 ;  /* 0x0000000208067825 */ /* 0x040fe200078e0230 */
[----:B------:R0:W-:Y:S01]  /*64510*/  @P4 STG.E.U16 desc[UR32][R4.64], R12 ;  /* 0x0000000c04004986 */ /* 0x0001e2000c101520 */
[----:B------:R-:W-:Y:S01]  /*64520*/  ISETP.LT.AND P4, PT, R39, UR19, !P2 ;  /* 0x0000001327007c0c */ /* 0x000fe2000d781270 */
[----:B------:R-:W1:Y:S01]  /*64530*/  LDCU UR19, c[0x0][0x398] ;  /* 0x00007300ff1377ac */ /* 0x000e620008000800 */
[C---:B------:R-:W-:Y:S01]  /*64540*/  IMAD.WIDE R54, R8.reuse, 0x2, R50 ;  /* 0x0000000208367825 */ /* 0x040fe200078e0232 */
[----:B------:R3:W-:Y:S01]  /*64550*/  @P5 STG.E.U16 desc[UR32][R6.64], R57 ;  /* 0x0000003906005986 */ /* 0x0007e2000c101520 */
[----:B------:R-:W1:Y:S03]  /*64560*/  LDCU UR20, c[0x0][0x398] ;  /* 0x00007300ff1477ac */ /* 0x000e660008000800 */
[----:B------:R-:W-:Y:S01]  /*64570*/  @P6 STG.E.U16 desc[UR32][R54.64], R16 ;  /* 0x0000001036006986 */ /* 0x000fe2000c101520 */
[----:B0-----:R-:W-:Y:S01]  /*64580*/  IMAD.WIDE R4, R8, 0x2, R52 ;  /* 0x0000000208047825 */ /* 0x001fe200078e0234 */
[----:B---3--:R-:W-:-:S03]  /*64590*/  PRMT R7, R16, 0x7632, R7 ;  /* 0x0000763210077816 */ /* 0x008fc60000000007 */
[----:B------:R-:W-:Y:S02]  /*645a0*/  VIADD R8, R8, UR4 ;  /* 0x0000000408087c36 */ /* 0x000fe40008000000 */
[----:B------:R0:W-:Y:S02]  /*645b0*/  @P1 STG.E.U16 desc[UR32][R4.64], R7 ;  /* 0x0000000704001986 */ /* 0x0001e4000c101520 */
[----:B0-----:R-:W-:Y:S01]  /*645c0*/  IMAD.WIDE R4, R8, 0x2, R2 ;  /* 0x0000000208047825 */ /* 0x001fe200078e0202 */
[----:B--2---:R-:W-:-:S04]  /*645d0*/  PRMT R16, R60, 0x7632, R16 ;  /* 0x000076323c107816 */ /* 0x004fc80000000010 */
[----:B------:R0:W-:Y:S04]  /*645e0*/  @P4 STG.E.U16 desc[UR32][R4.64], R60 ;  /* 0x0000003c04004986 */ /* 0x0001e8000c101520 */
[----:B0-----:R-:W2:Y:S01]  /*645f0*/  LDL.LU R60, [R1+0x118] ;  /* 0x00011800013c7983 */ /* 0x001ea20000300800 */
[----:B------:R-:W-:Y:S02]  /*64600*/  ISETP.LT.AND P5, PT, R61, UR21, !P2 ;  /* 0x000000153d007c0c */ /* 0x000fe4000d7a1270 */
[----:B------:R-:W-:Y:S01]  /*64610*/  ISETP.LT.AND P6, PT, R43, UR23, !P2 ;  /* 0x000000172b007c0c */ /* 0x000fe2000d7c1270 */
[----:B------:R-:W-:Y:S01]  /*64620*/  IMAD.WIDE R6, R8, 0x2, R48 ;  /* 0x0000000208067825 */ /* 0x000fe200078e0230 */
[----:B------:R-:W-:Y:S01]  /*64630*/  ISETP.LT.AND P2, PT, R47, UR22, !P2 ;  /* 0x000000162f007c0c */ /* 0x000fe2000d741270 */
[----:B------:R-:W0:Y:S01]  /*64640*/  LDCU UR21, c[0x0][0x398] ;  /* 0x00007300ff1577ac */ /* 0x000e220008000800 */
[----:B------:R-:W-:Y:S01]  /*64650*/  ISETP.GE.AND P3, PT, R56, UR50, PT ;  /* 0x0000003238007c0c */ /* 0x000fe2000bf66270 */
[C---:B------:R-:W-:Y:S01]  /*64660*/  IMAD.WIDE R54, R8.reuse, 0x2, R50 ;  /* 0x0000000208367825 */ /* 0x040fe200078e0232 */
[----:B------:R-:W3:Y:S02]  /*64670*/  LDCU UR22, c[0x0][0x398] ;  /* 0x00007300ff1677ac */ /* 0x000ee40008000800 */
[----:B------:R-:W-:Y:S01]  /*64680*/  ISETP.LT.AND P4, PT, R39, UR27, !P3 ;  /* 0x0000001b27007c0c */ /* 0x000fe2000df81270 */
[----:B------:R-:W-:-:S02]  /*64690*/  IMAD.WIDE R4, R8, 0x2, R52 ;  /* 0x0000000208047825 */ /* 0x000fc400078e0234 */
[----:B------:R0:W-:Y:S02]  /*646a0*/  @P5 STG.E.U16 desc[UR32][R6.64], R16 ;  /* 0x0000001006005986 */ /* 0x0001e4000c101520 */
[----:B------:R-:W-:Y:S01]  /*646b0*/  VIADD R57, R8, UR4 ;  /* 0x0000000408397c36 */ /* 0x000fe20008000000 */
[----:B------:R-:W-:Y:S01]  /*646c0*/  ISETP.LT.AND P5, PT, R61, UR29, !P3 ;  /* 0x0000001d3d007c0c */ /* 0x000fe2000dfa1270 */
[----:B------:R-:W-:Y:S01]  /*646d0*/  VIADD R12, R42, 0x2c ;  /* 0x0000002c2a0c7836 */ /* 0x000fe20000000000 */
[----:B------:R1:W-:Y:S01]  /*646e0*/  @P6 STG.E.U16 desc[UR32][R54.64], R9 ;  /* 0x0000000936006986 */ /* 0x0003e2000c101520 */
[----:B------:R-:W-:Y:S01]  /*646f0*/  ISETP.LT.AND P6, PT, R43, UR28, !P3 ;  /* 0x0000001c2b007c0c */ /* 0x000fe2000dfc1270 */
[----:B------:R-:W2:Y:S01]  /*64700*/  LDCU UR23, c[0x0][0x398] ;  /* 0x00007300ff1777ac */ /* 0x000ea20008000800 */
[----:B0-----:R-:W-:Y:S02]  /*64710*/  PRMT R7, R9, 0x7632, R7 ;  /* 0x0000763209077816 */ /* 0x001fe40000000007 */
[----:B------:R-:W-:-:S03]  /*64720*/  ISETP.LT.AND P3, PT, R47, UR37, !P3 ;  /* 0x000000252f007c0c */ /* 0x000fc6000df61270 */
[----:B------:R0:W-:Y:S01]  /*64730*/  @P2 STG.E.U16 desc[UR32][R4.64], R7 ;  /* 0x0000000704002986 */ /* 0x0001e2000c101520 */
[----:B------:R-:W-:Y:S01]  /*64740*/  ISETP.GE.AND P1, PT, R12, UR24, PT ;  /* 0x000000180c007c0c */ /* 0x000fe2000bf26270 */
[----:B-1----:R-:W-:Y:S01]  /*64750*/  IMAD.WIDE R8, R57, 0x2, R50 ;  /* 0x0000000239087825 */ /* 0x002fe200078e0232 */
[----:B------:R-:W-:Y:S01]  /*64760*/  PRMT R16, R13, 0x7632, R16 ;  /* 0x000076320d107816 */ /* 0x000fe20000000010 */
[----:B------:R-:W1:Y:S02]  /*64770*/  LDCU UR24, c[0x0][0x398] ;  /* 0x00007300ff1877ac */ /* 0x000e640008000800 */
[----:B0-----:R-:W-:-:S04]  /*64780*/  IMAD.WIDE R4, R57, 0x2, R2 ;  /* 0x0000000239047825 */ /* 0x001fc800078e0202 */
[----:B------:R-:W-:Y:S01]  /*64790*/  IMAD.WIDE R6, R57, 0x2, R48 ;  /* 0x0000000239067825 */ /* 0x000fe200078e0230 */
[----:B------:R0:W-:Y:S01]  /*647a0*/  @P4 STG.E.U16 desc[UR32][R4.64], R13 ;  /* 0x0000000d04004986 */ /* 0x0001e2000c101520 */
[----:B------:R-:W-:Y:S02]  /*647b0*/  ISETP.LT.AND P4, PT, R39, UR30, !P1 ;  /* 0x0000001e27007c0c */ /* 0x000fe4000cf81270 */
[C---:B------:R-:W-:Y:S01]  /*647c0*/  IMAD.WIDE R54, R57.reuse, 0x2, R52 ;  /* 0x0000000239367825 */ /* 0x040fe200078e0234 */
[----:B------:R-:W-:Y:S03]  /*647d0*/  @P5 STG.E.U16 desc[UR32][R6.64], R16 ;  /* 0x0000001006005986 */ /* 0x000fe6000c101520 */
[----:B------:R-:W-:Y:S01]  /*647e0*/  VIADD R57, R57, UR4 ;  /* 0x0000000439397c36 */ /* 0x000fe20008000000 */
[----:B------:R-:W-:Y:S01]  /*647f0*/  @P6 STG.E.U16 desc[UR32][R8.64], R17 ;  /* 0x0000001108006986 */ /* 0x000fe2000c101520 */
[----:B0-----:R-:W-:-:S05]  /*64800*/  PRMT R5, R17, 0x7632, R5 ;  /* 0x0000763211057816 */ /* 0x001fca0000000005 */
[----:B------:R0:W-:Y:S02]  /*64810*/  @P3 STG.E.U16 desc[UR32][R54.64], R5 ;  /* 0x0000000536003986 */ /* 0x0001e4000c101520 */
[----:B0-----:R-:W-:Y:S01]  /*64820*/  IMAD.WIDE R4, R57, 0x2, R2 ;  /* 0x0000000239047825 */ /* 0x001fe200078e0202 */
[----:B--2---:R-:W-:-:S04]  /*64830*/  PRMT R13, R60, 0x7632, R13 ;  /* 0x000076323c0d7816 */ /* 0x004fc8000000000d */
[----:B------:R0:W-:Y:S04]  /*64840*/  @P4 STG.E.U16 desc[UR32][R4.64], R60 ;  /* 0x0000003c04004986 */ /* 0x0001e8000c101520 */
[----:B0-----:R-:W2:Y:S01]  /*64850*/  LDL.LU R60, [R1+0x11c] ;  /* 0x00011c00013c7983 */ /* 0x001ea20000300800 */
[----:B------:R-:W-:Y:S02]  /*64860*/  ISETP.LT.AND P5, PT, R61, UR51, !P1 ;  /* 0x000000333d007c0c */ /* 0x000fe4000cfa1270 */
[----:B------:R-:W-:Y:S01]  /*64870*/  ISETP.LT.AND P6, PT, R43, UR52, !P1 ;  /* 0x000000342b007c0c */ /* 0x000fe2000cfc1270 */
[----:B------:R-:W-:Y:S01]  /*64880*/  VIADD R12, R42, 0x2d ;  /* 0x0000002d2a0c7836 */ /* 0x000fe20000000000 */
[----:B------:R-:W-:Y:S01]  /*64890*/  ISETP.LT.AND P1, PT, R47, UR31, !P1 ;  /* 0x0000001f2f007c0c */ /* 0x000fe2000cf21270 */
[----:B------:R-:W-:-:S03]  /*648a0*/  IMAD.WIDE R6, R57, 0x2, R48 ;  /* 0x0000000239067825 */ /* 0x000fc600078e0230 */
[----:B------:R-:W-:Y:S01]  /*648b0*/  ISETP.GE.AND P2, PT, R12, UR26, PT ;  /* 0x0000001a0c007c0c */ /* 0x000fe2000bf46270 */
[----:B------:R-:W-:Y:S02]  /*648c0*/  VIADD R12, R42, 0x2e ;  /* 0x0000002e2a0c7836 */ /* 0x000fe40000000000 */
[----:B------:R-:W-:Y:S01]  /*648d0*/  IMAD.WIDE R8, R57, 0x2, R50 ;  /* 0x0000000239087825 */ /* 0x000fe200078e0232 */
[----:B------:R-:W-:Y:S01]  /*648e0*/  ISETP.LT.AND P4, PT, R39, UR34, !P2 ;  /* 0x0000002227007c0c */ /* 0x000fe2000d781270 */
[----:B------:R0:W-:Y:S01]  /*648f0*/  @P5 STG.E.U16 desc[UR32][R6.64], R13 ;  /* 0x0000000d06005986 */ /* 0x0001e2000c101520 */
[----:B------:R-:W-:Y:S01]  /*64900*/  ISETP.GE.AND P3, PT, R12, UR12, PT ;  /* 0x0000000c0c007c0c */ /* 0x000fe2000bf66270 */
[----:B------:R-:W-:Y:S01]  /*64910*/  VIADD R16, R42, 0x2f ;  /* 0x0000002f2a107836 */ /* 0x000fe20000000000 */
[----:B------:R-:W-:Y:S01]  /*64920*/  ISETP.LT.AND P5, PT, R61, UR35, !P2 ;  /* 0x000000233d007c0c */ /* 0x000fe2000d7a1270 */
[----:B------:R1:W-:Y:S01]  /*64930*/  @P6 STG.E.U16 desc[UR32][R8.64], R10 ;  /* 0x0000000a08006986 */ /* 0x0003e2000c101520 */
[----:B------:R-:W-:Y:S01]  /*64940*/  PRMT R5, R10, 0x7632, R5 ;  /* 0x000076320a057816 */ /* 0x000fe20000000005 */
[----:B------:R-:W1:Y:S01]  /*64950*/  LDCU UR12, c[0x0][0x398] ;  /* 0x00007300ff0c77ac */ /* 0x000e620008000800 */
[----:B------:R-:W-:Y:S01]  /*64960*/  ISETP.LT.AND P6, PT, R43, UR14, !P2 ;  /* 0x0000000e2b007c0c */ /* 0x000fe2000d7c1270 */
[----:B------:R-:W2:Y:S01]  /*64970*/  LDCU UR26, c[0x0][0x398] ;  /* 0x00007300ff1a77ac */ /* 0x000ea20008000800 */
[C---:B0-----:R-:W-:Y:S01]  /*64980*/  IMAD.WIDE R12, R57.reuse, 0x2, R52 ;  /* 0x00000002390c7825 */ /* 0x041fe200078e0234 */
[----:B------:R-:W0:Y:S03]  /*64990*/  LDCU UR14, c[0x0][0x398] ;  /* 0x00007300ff0e77ac */ /* 0x000e260008000800 */
[----:B------:R-:W-:Y:S01]  /*649a0*/  VIADD R57, R57, UR4 ;  /* 0x0000000439397c36 */ /* 0x000fe20008000000 */
[----:B------:R3:W-:Y:S01]  /*649b0*/  @P1 STG.E.U16 desc[UR32][R12.64], R5 ;  /* 0x000000050c001986 */ /* 0x0007e2000c101520 */
[----:B------:R-:W-:-:S02]  /*649c0*/  ISETP.LT.AND P2, PT, R47, UR36, !P2 ;  /* 0x000000242f007c0c */ /* 0x000fc4000d741270 */
[----:B------:R-:W-:-:S04]  /*649d0*/  IMAD.WIDE R6, R57, 0x2, R48 ;  /* 0x0000000239067825 */ /* 0x000fc800078e0230 */
[----:B-1----:R-:W-:-:S04]  /*649e0*/  IMAD.WIDE R8, R57, 0x2, R50 ;  /* 0x0000000239087825 */ /* 0x002fc800078e0232 */
[----:B---3--:R-:W-:Y:S01]  /*649f0*/  IMAD.WIDE R4, R57, 0x2, R2 ;  /* 0x0000000239047825 */ /* 0x008fe200078e0202 */
[----:B------:R-:W-:-:S04]  /*64a00*/  PRMT R13, R14, 0x7632, R13 ;  /* 0x000076320e0d7816 */ /* 0x000fc8000000000d */
[----:B------:R1:W-:Y:S01]  /*64a10*/  @P4 STG.E.U16 desc[UR32][R4.64], R14 ;  /* 0x0000000e04004986 */ /* 0x0003e2000c101520 */
[----:B------:R-:W-:Y:S01]  /*64a20*/  ISETP.LT.AND P4, PT, R39, UR16, !P3 ;  /* 0x0000001027007c0c */ /* 0x000fe2000df81270 */
[----:B------:R-:W-:Y:S01]  /*64a30*/  VIADD R10, R42, 0x30 ;  /* 0x000000302a0a7836 */ /* 0x000fe20000000000 */
[----:B------:R-:W-:Y:S01]  /*64a40*/  ISETP.GE.AND P1, PT, R16, UR9, PT ;  /* 0x0000000910007c0c */ /* 0x000fe2000bf26270 */
[----:B------:R3:W-:Y:S01]  /*64a50*/  @P5 STG.E.U16 desc[UR32][R6.64], R13 ;  /* 0x0000000d06005986 */ /* 0x0007e2000c101520 */
[----:B------:R-:W-:Y:S01]  /*64a60*/  ISETP.LT.AND P5, PT, R61, UR38, !P3 ;  /* 0x000000263d007c0c */ /* 0x000fe2000dfa1270 */
[----:B------:R-:W0:Y:S02]  /*64a70*/  LDCU UR9, c[0x0][0x39c] ;  /* 0x00007380ff0977ac */ /* 0x000e240008000800 */
[----:B------:R0:W-:Y:S01]  /*64a80*/  @P6 STG.E.U16 desc[UR32][R8.64], R18 ;  /* 0x0000001208006986 */ /* 0x0001e2000c101520 */
[----:B------:R-:W-:Y:S01]  /*64a90*/  ISETP.LT.AND P6, PT, R43, UR15, !P3 ;  /* 0x0000000f2b007c0c */ /* 0x000fe2000dfc1270 */
[----:B------:R-:W0:Y:S01]  /*64aa0*/  LDCU UR15, c[0x0][0x398] ;  /* 0x00007300ff0f77ac */ /* 0x000e220008000800 */
[----:B-1----:R-:W-:Y:S01]  /*64ab0*/  PRMT R5, R18, 0x7632, R5 ;  /* 0x0000763212057816 */ /* 0x002fe20000000005 */
[----:B------:R-:W1:Y:S01]  /*64ac0*/  LDCU UR16, c[0x0][0x398] ;  /* 0x00007300ff1077ac */ /* 0x000e620008000800 */
[----:B---3--:R-:W-:-:S04]  /*64ad0*/  IMAD.WIDE R12, R57, 0x2, R52 ;  /* 0x00000002390c7825 */ /* 0x008fc800078e0234 */
[----:B------:R-:W-:Y:S01]  /*64ae0*/  VIADD R57, R57, UR4 ;  /* 0x0000000439397c36 */ /* 0x000fe20008000000 */
[----:B------:R3:W-:Y:S01]  /*64af0*/  @P2 STG.E.U16 desc[UR32][R12.64], R5 ;  /* 0x000000050c002986 */ /* 0x0007e2000c101520 */
[----:B----4-:R-:W-:Y:S01]  /*64b00*/  ISETP.LT.AND P3, PT, R47, UR11, !P3 ;  /* 0x0000000b2f007c0c */ /* 0x010fe2000df61270 */
[----:B------:R-:W4:Y:S01]  /*64b10*/  LDCU UR11, c[0x0][0x398] ;  /* 0x00007300ff0b77ac */ /* 0x000f220008000800 */
[----:B------:R-:W-:-:S04]  /*64b20*/  IMAD.WIDE R6, R57, 0x2, R48 ;  /* 0x0000000239067825 */ /* 0x000fc800078e0230 */
[----:B0-----:R-:W-:-:S04]  /*64b30*/  IMAD.WIDE R8, R57, 0x2, R50 ;  /* 0x0000000239087825 */ /* 0x001fc800078e0232 */
[----:B---3--:R-:W-:Y:S01]  /*64b40*/  IMAD.WIDE R4, R57, 0x2, R2 ;  /* 0x0000000239047825 */ /* 0x008fe200078e0202 */
[----:B------:R-:W-:Y:S01]  /*64b50*/  ISETP.GE.AND P2, PT, R10, UR8, PT ;  /* 0x000000080a007c0c */ /* 0x000fe2000bf46270 */
[----:B------:R-:W0:Y:S02]  /*64b60*/  LDCU UR8, c[0x0][0x39c] ;  /* 0x00007380ff0877ac */ /* 0x000e240008000800 */
[C---:B------:R-:W-:Y:S02]  /*64b70*/  VIADD R10, R42.reuse, 0x31 ;  /* 0x000000312a0a7836 */ /* 0x040fe40000000000 */
[----:B------:R-:W-:Y:S01]  /*64b80*/  VIADD R16, R42, 0x3a ;  /* 0x0000003a2a107836 */ /* 0x000fe20000000000 */
[----:B--2---:R-:W-:Y:S01]  /*64b90*/  PRMT R13, R60, 0x7632, R13 ;  /* 0x000076323c0d7816 */ /* 0x004fe2000000000d */
[----:B------:R2:W-:Y:S01]  /*64ba0*/  @P4 STG.E.U16 desc[UR32][R4.64], R60 ;  /* 0x0000003c04004986 */ /* 0x0005e2000c101520 */
[----:B------:R-:W-:Y:S01]  /*64bb0*/  ISETP.LT.AND P4, PT, R61, UR17, !P1 ;  /* 0x000000113d007c0c */ /* 0x000fe2000cf81270 */
[----:B------:R-:W3:Y:S02]  /*64bc0*/  LDCU UR17, c[0x0][0x398] ;  /* 0x00007300ff1177ac */ /* 0x000ee40008000800 */
[----:B------:R0:W-:Y:S01]  /*64bd0*/  @P5 STG.E.U16 desc[UR32][R6.64], R13 ;  /* 0x0000000d06005986 */ /* 0x0001e2000c101520 */
[----:B------:R-:W-:Y:S01]  /*64be0*/  ISETP.LT.AND P5, PT, R43, UR18, !P1 ;  /* 0x000000122b007c0c */ /* 0x000fe2000cfa1270 */
[----:B------:R-:W1:Y:S02]  /*64bf0*/  LDCU UR18, c[0x0][0x398] ;  /* 0x00007300ff1277ac */ /* 0x000e640008000800 */
[----:B------:R1:W-:Y:S01]  /*64c00*/  @P6 STG.E.U16 desc[UR32][R8.64], R11 ;  /* 0x0000000b08006986 */ /* 0x0003e2000c101520 */
[----:B------:R-:W-:Y:S01]  /*64c10*/  ISETP.LT.AND P6, PT, R39, UR13, !P1 ;  /* 0x0000000d27007c0c */ /* 0x000fe2000cfc1270 */
[----:B------:R-:W3:Y:S01]  /*64c20*/  LDCU UR13, c[0x0][0x398] ;  /* 0x00007300ff0d77ac */ /* 0x000ee20008000800 */
[----:B--2---:R-:W-:Y:S01]  /*64c30*/  PRMT R5, R11, 0x7632, R5 ;  /* 0x000076320b057816 */ /* 0x004fe20000000005 */
[----:B0-----:R-:W-:-:S04]  /*64c40*/  IMAD.WIDE R12, R57, 0x2, R52 ;  /* 0x00000002390c7825 */ /* 0x001fc800078e0234 */
[----:B------:R-:W-:Y:S01]  /*64c50*/  VIADD R57, R57, UR4 ;  /* 0x0000000439397c36 */ /* 0x000fe20008000000 */
[----:B------:R0:W-:Y:S01]  /*64c60*/  @P3 STG.E.U16 desc[UR32][R12.64], R5 ;  /* 0x000000050c003986 */ /* 0x0001e2000c101520 */
[----:B------:R-:W-:Y:S01]  /*64c70*/  ISETP.LT.AND P1, PT, R47, UR19, !P1 ;  /* 0x000000132f007c0c */ /* 0x000fe2000cf21270 */
[----:B------:R-:W2:Y:S01]  /*64c80*/  LDCU UR19, c[0x0][0x398] ;  /* 0x00007300ff1377ac */ /* 0x000ea20008000800 */
[----:B------:R-:W-:Y:S01]  /*64c90*/  IMAD.WIDE R6, R57, 0x2, R2 ;  /* 0x0000000239067825 */ /* 0x000fe200078e0202 */
[----:B-1----:R-:W-:-:S03]  /*64ca0*/  PRMT R11, R15, 0x7632, R11 ;  /* 0x000076320f0b7816 */ /* 0x002fc6000000000b */
[C---:B------:R-:W-:Y:S01]  /*64cb0*/  IMAD.WIDE R8, R57.reuse, 0x2, R50 ;  /* 0x0000000239087825 */ /* 0x040fe200078e0232 */
[----:B------:R-:W-:Y:S03]  /*64cc0*/  @P6 STG.E.U16 desc[UR32][R6.64], R15 ;  /* 0x0000000f06006986 */ /* 0x000fe6000c101520 */
[----:B0-----:R-:W-:Y:S01]  /*64cd0*/  IMAD.WIDE R4, R57, 0x2, R48 ;  /* 0x0000000239047825 */ /* 0x001fe200078e0230 */
[----:B------:R-:W-:Y:S01]  /*64ce0*/  ISETP.LT.AND P6, PT, R39, UR20, !P2 ;  /* 0x0000001427007c0c */ /* 0x000fe2000d7c1270 */
[----:B------:R-:W0:Y:S01]  /*64cf0*/  LDCU UR20, c[0x0][0x398] ;  /* 0x00007300ff1477ac */ /* 0x000e220008000800 */
[----:B------:R-:W-:Y:S02]  /*64d00*/  ISETP.GE.AND P3, PT, R10, UR10, PT ;  /* 0x0000000a0a007c0c */ /* 0x000fe4000bf66270 */
[----:B------:R1:W-:Y:S01]  /*64d10*/  @P4 STG.E.U16 desc[UR32][R4.64], R11 ;  /* 0x0000000b04004986 */ /* 0x0003e2000c101520 */
[----:B------:R-:W-:Y:S01]  /*64d20*/  ISETP.LT.AND P4, PT, R61, UR21, !P2 ;  /* 0x000000153d007c0c */ /* 0x000fe2000d781270 */
[----:B------:R-:W-:Y:S01]  /*64d30*/  VIADD R12, R42, 0x32 ;  /* 0x000000322a0c7836 */ /* 0x000fe20000000000 */
[----:B------:R-:W0:Y:S01]  /*64d40*/  LDCU UR10, c[0x0][0x398] ;  /* 0x00007300ff0a77ac */ /* 0x000e220008000800 */
[----:B------:R0:W-:Y:S01]  /*64d50*/  @P5 STG.E.U16 desc[UR32][R8.64], R19 ;  /* 0x0000001308005986 */ /* 0x0001e2000c101520 */
[----:B------:R-:W-:-:S02]  /*64d60*/  ISETP.LT.AND P5, PT, R43, UR22, !P2 ;  /* 0x000000162b007c0c */ /* 0x000fc4000d7a1270 */
[----:B-1----:R-:W-:Y:S01]  /*64d70*/  PRMT R5, R19, 0x7632, R5 ;  /* 0x0000763213057816 */ /* 0x002fe20000000005 */
[C---:B------:R-:W-:Y:S01]  /*64d80*/  IMAD.WIDE R10, R57.reuse, 0x2, R52 ;  /* 0x00000002390a7825 */ /* 0x040fe200078e0234 */
[----:B------:R-:W1:Y:S03]  /*64d90*/  LDCU UR21, c[0x0][0x398] ;  /* 0x00007300ff1577ac */ /* 0x000e660008000800 */
[----:B------:R-:W-:Y:S01]  /*64da0*/  VIADD R57, R57, UR4 ;  /* 0x0000000439397c36 */ /* 0x000fe20008000000 */
[----:B------:R2:W-:Y:S01]  /*64db0*/  @P1 STG.E.U16 desc[UR32][R10.64], R5 ;  /* 0x000000050a001986 */ /* 0x0005e2000c101520 */
[----:B------:R-:W-:Y:S02]  /*64dc0*/  ISETP.LT.AND P2, PT, R47, UR23, !P2 ;  /* 0x000000172f007c0c */ /* 0x000fe4000d741270 */
[----:B------:R-:W-:-:S04]  /*64dd0*/  IMAD.WIDE R6, R57, 0x2, R48 ;  /* 0x0000000239067825 */ /* 0x000fc800078e0230 */
[----:B0-----:R-:W-:-:S04]  /*64de0*/  IMAD.WIDE R8, R57, 0x2, R50 ;  /* 0x0000000239087825 */ /* 0x001fc800078e0232 */
[----:B--2---:R-:W-:Y:S01]  /*64df0*/  IMAD.WIDE R4, R57, 0x2, R2 ;  /* 0x0000000239047825 */ /* 0x004fe200078e0202 */
[----:B------:R-:W-:-:S04]  /*64e00*/  PRMT R11, R20, 0x7632, R11 ;  /* 0x00007632140b7816 */ /* 0x000fc8000000000b */
[----:B------:R0:W-:Y:S01]  /*64e10*/  @P6 STG.E.U16 desc[UR32][R4.64], R20 ;  /* 0x0000001404006986 */ /* 0x0001e2000c101520 */
[----:B------:R-:W-:Y:S01]  /*64e20*/  ISETP.LT.AND P6, PT, R39, UR12, !P3 ;  /* 0x0000000c27007c0c */ /* 0x000fe2000dfc1270 */
[----:B------:R-:W2:Y:S02]  /*64e30*/  LDCU UR12, c[0x0][0x398] ;  /* 0x00007300ff0c77ac */ /* 0x000ea40008000800 */
[----:B------:R1:W-:Y:S01]  /*64e40*/  @P4 STG.E.U16 desc[UR32][R6.64], R11 ;  /* 0x0000000b06004986 */ /* 0x0003e2000c101520 */
[----:B------:R-:W-:-:S03]  /*64e50*/  ISETP.LT.AND P4, PT, R61, UR24, !P3 ;  /* 0x000000183d007c0c */ /* 0x000fc6000df81270 */
[----:B------:R2:W-:Y:S01]  /*64e60*/  @P5 STG.E.U16 desc[UR32][R8.64], R24 ;  /* 0x0000001808005986 */ /* 0x0005e2000c101520 */
[----:B------:R-:W-:Y:S01]  /*64e70*/  ISETP.LT.AND P5, PT, R43, UR14, !P3 ;  /* 0x0000000e2b007c0c */ /* 0x000fe2000dfa1270 */
[----:B------:R-:W2:Y:S01]  /*64e80*/  LDCU UR14, c[0x0][0x398] ;  /* 0x00007300ff0e77ac */ /* 0x000ea20008000800 */
[----:B0-----:R-:W-:Y:S01]  /*64e90*/  PRMT R5, R24, 0x7632, R5 ;  /* 0x0000763218057816 */ /* 0x001fe20000000005 */
[----:B-1----:R-:W-:-:S04]  /*64ea0*/  IMAD.WIDE R10, R57, 0x2, R52 ;  /* 0x00000002390a7825 */ /* 0x002fc800078e0234 */
[----:B------:R-:W-:Y:S01]  /*64eb0*/  VIADD R57, R57, UR4 ;  /* 0x0000000439397c36 */ /* 0x000fe20008000000 */
[----:B------:R0:W-:Y:S01]  /*64ec0*/  @P2 STG.E.U16 desc[UR32][R10.64], R5 ;  /* 0x000000050a002986 */ /* 0x0001e2000c101520 */
[----:B------:R-:W-:Y:S02]  /*64ed0*/  ISETP.LT.AND P3, PT, R47, UR26, !P3 ;  /* 0x0000001a2f007c0c */ /* 0x000fe4000df61270 */
[C---:B------:R-:W-:Y:S01]  /*64ee0*/  IMAD.WIDE R6, R57.reuse, 0x2, R48 ;  /* 0x0000000239067825 */ /* 0x040fe200078e0230 */
[----:B------:R-:W-:Y:S01]  /*64ef0*/  ISETP.GE.AND P1, PT, R12, UR9, PT ;  /* 0x000000090c007c0c */ /* 0x000fe2000bf26270 */
[----:B------:R-:W1:Y:S02]  /*64f00*/  LDCU UR9, c[0x0][0x39c] ;  /* 0x00007380ff0977ac */ /* 0x000e640008000800 */
[----:B--2---:R-:W-:-:S04]  /*64f10*/  IMAD.WIDE R8, R57, 0x2, R50 ;  /* 0x0000000239087825 */ /* 0x004fc800078e0232 */
[----:B0-----:R-:W-:Y:S01]  /*64f20*/  IMAD.WIDE R4, R57, 0x2, R2 ;  /* 0x0000000239047825 */ /* 0x001fe200078e0202 */
[----:B------:R-:W-:-:S03]  /*64f30*/  PRMT R11, R28, 0x7632, R11 ;  /* 0x000076321c0b7816 */ /* 0x000fc6000000000b */
[----:B------:R-:W-:Y:S01]  /*64f40*/  VIADD R12, R42, 0x33 ;  /* 0x000000332a0c7836 */ /* 0x000fe20000000000 */
[----:B------:R0:W-:Y:S01]  /*64f50*/  @P6 STG.E.U16 desc[UR32][R4.64], R28 ;  /* 0x0000001c04006986 */ /* 0x0001e2000c101520 */
[----:B------:R-:W-:Y:S01]  /*64f60*/  ISETP.LT.AND P6, PT, R39, UR15, !P1 ;  /* 0x0000000f27007c0c */ /* 0x000fe2000cfc1270 */
[----:B------:R-:W2:Y:S02]  /*64f70*/  LDCU UR15, c[0x0][0x398] ;  /* 0x00007300ff0f77ac */ /* 0x000ea40008000800 */
[----:B------:R1:W-:Y:S01]  /*64f80*/  @P4 STG.E.U16 desc[UR32][R6.64], R11 ;  /* 0x0000000b06004986 */ /* 0x0003e2000c101520 */
[----:B------:R-:W-:Y:S01]  /*64f90*/  ISETP.LT.AND P4, PT, R61, UR16, !P1 ;  /* 0x000000103d007c0c */ /* 0x000fe2000cf81270 */
[----:B------:R-:W2:Y:S02]  /*64fa0*/  LDCU UR16, c[0x0][0x398] ;  /* 0x00007300ff1077ac */ /* 0x000ea40008000800 */
[----:B------:R2:W-:Y:S01]  /*64fb0*/  @P5 STG.E.U16 desc[UR32][R8.64], R32 ;  /* 0x0000002008005986 */ /* 0x0005e2000c101520 */
[----:B----4-:R-:W-:Y:S01]  /*64fc0*/  ISETP.LT.AND P5, PT, R43, UR11, !P1 ;  /* 0x0000000b2b007c0c */ /* 0x010fe2000cfa1270 */
[----:B------:R-:W4:Y:S01]  /*64fd0*/  LDCU UR11, c[0x0][0x398] ;  /* 0x00007300ff0b77ac */ /* 0x000f220008000800 */
[----:B0-----:R-:W-:Y:S01]  /*64fe0*/  PRMT R5, R32, 0x7632, R5 ;  /* 0x0000763220057816 */ /* 0x001fe20000000005 */
[C---:B-1----:R-:W-:Y:S01]  /*64ff0*/  IMAD.WIDE R10, R57.reuse, 0x2, R52 ;  /* 0x00000002390a7825 */ /* 0x042fe200078e0234 */
[----:B------:R-:W-:Y:S01]  /*65000*/  ISETP.GE.AND P2, PT, R12, UR8, PT ;  /* 0x000000080c007c0c */ /* 0x000fe2000bf46270 */
[----:B------:R-:W0:Y:S02]  /*65010*/  LDCU UR8, c[0x0][0x39c] ;  /* 0x00007380ff0877ac */ /* 0x000e240008000800 */
[----:B------:R-:W-:Y:S01]  /*65020*/  VIADD R57, R57, UR4 ;  /* 0x0000000439397c36 */ /* 0x000fe20008000000 */
[----:B------:R1:W-:Y:S01]  /*65030*/  @P3 STG.E.U16 desc[UR32][R10.64], R5 ;  /* 0x000000050a003986 */ /* 0x0003e2000c101520 */
[----:B---3--:R-:W-:Y:S01]  /*65040*/  ISETP.LT.AND P1, PT, R47, UR13, !P1 ;  /* 0x0000000d2f007c0c */ /* 0x008fe2000cf21270 */
[----:B------:R-:W-:Y:S01]  /*65050*/  VIADD R12, R42, 0x34 ;  /* 0x000000342a0c7836 */ /* 0x000fe20000000000 */
[----:B------:R-:W3:Y:S01]  /*65060*/  LDCU UR13, c[0x0][0x398] ;  /* 0x00007300ff0d77ac */ /* 0x000ee20008000800 */
[----:B------:R-:W-:-:S04]  /*65070*/  IMAD.WIDE R6, R57, 0x2, R48 ;  /* 0x0000000239067825 */ /* 0x000fc800078e0230 */
[----:B--2---:R-:W-:-:S04]  /*65080*/  IMAD.WIDE R8, R57, 0x2, R50 ;  /* 0x0000000239087825 */ /* 0x004fc800078e0232 */
[----:B-1----:R-:W-:Y:S01]  /*65090*/  IMAD.WIDE R4, R57, 0x2, R2 ;  /* 0x0000000239047825 */ /* 0x002fe200078e0202 */
[----:B------:R-:W-:-:S04]  /*650a0*/  PRMT R11, R21, 0x7632, R11 ;  /* 0x00007632150b7816 */ /* 0x000fc8000000000b */
[----:B------:R1:W-:Y:S01]  /*650b0*/  @P6 STG.E.U16 desc[UR32][R4.64], R21 ;  /* 0x0000001504006986 */ /* 0x0003e2000c101520 */
[----:B------:R-:W-:Y:S01]  /*650c0*/  ISETP.LT.AND P6, PT, R39, UR10, !P2 ;  /* 0x0000000a27007c0c */ /* 0x000fe2000d7c1270 */
[----:B------:R-:W2:Y:S02]  /*650d0*/  LDCU UR10, c[0x0][0x398] ;  /* 0x00007300ff0a77ac */ /* 0x000ea40008000800 */
[----:B------:R0:W-:Y:S01]  /*650e0*/  @P4 STG.E.U16 desc[UR32][R6.64], R11 ;  /* 0x0000000b06004986 */ /* 0x0001e2000c101520 */
[----:B------:R-:W-:Y:S01]  /*650f0*/  ISETP.LT.AND P4, PT, R61, UR17, !P2 ;  /* 0x000000113d007c0c */ /* 0x000fe2000d781270 */
[----:B------:R-:W2:Y:S02]  /*65100*/  LDCU UR17, c[0x0][0x398] ;  /* 0x00007300ff1177ac */ /* 0x000ea40008000800 */
[----:B------:R2:W-:Y:S01]  /*65110*/  @P5 STG.E.U16 desc[UR32][R8.64], R25 ;  /* 0x0000001908005986 */ /* 0x0005e2000c101520 */
[----:B------:R-:W-:Y:S01]  /*65120*/  ISETP.LT.AND P5, PT, R43, UR18, !P2 ;  /* 0x000000122b007c0c */ /* 0x000fe2000d7a1270 */
[----:B------:R-:W2:Y:S01]  /*65130*/  LDCU UR18, c[0x0][0x398] ;  /* 0x00007300ff1277ac */ /* 0x000ea20008000800 */
[----:B-1----:R-:W-:-:S02]  /*65140*/  PRMT R5, R25, 0x7632, R5 ;  /* 0x0000763219057816 */ /* 0x002fc40000000005 */
[----:B------:R-:W-:Y:S01]  /*65150*/  ISETP.GE.AND P3, PT, R12, UR9, PT ;  /* 0x000000090c007c0c */ /* 0x000fe2000bf66270 */
[----:B0-----:R-:W-:Y:S01]  /*65160*/  IMAD.WIDE R10, R57, 0x2, R52 ;  /* 0x00000002390a7825 */ /* 0x001fe200078e0234 */
[----:B------:R-:W-:Y:S01]  /*65170*/  ISETP.LT.AND P2, PT, R47, UR19, !P2 ;  /* 0x000000132f007c0c */ /* 0x000fe2000d741270 */
[----:B------:R-:W0:Y:S02]  /*65180*/  LDCU UR9, c[0x0][0x39c] ;  /* 0x00007380ff0977ac */ /* 0x000e240008000800 */
[----:B------:R-:W-:Y:S02]  /*65190*/  VIADD R57, R57, UR4 ;  /* 0x0000000439397c36 */ /* 0x000fe40008000000 */
[----:B------:R-:W-:Y:S01]  /*651a0*/  VIADD R12, R42, 0x35 ;  /* 0x000000352a0c7836 */ /* 0x000fe20000000000 */
[----:B------:R1:W-:Y:S01]  /*651b0*/  @P1 STG.E.U16 desc[UR32][R10.64], R5 ;  /* 0x000000050a001986 */ /* 0x0003e2000c101520 */
[C---:B------:R-:W-:Y:S01]  /*651c0*/  IMAD.WIDE R6, R57.reuse, 0x2, R48 ;  /* 0x0000000239067825 */ /* 0x040fe200078e0230 */
[----:B------:R-:W0:Y:S02]  /*651d0*/  LDCU UR19, c[0x0][0x398] ;  /* 0x00007300ff1377ac */ /* 0x000e240008000800 */
[----:B------:R-:W-:Y:S01]  /*651e0*/  ISETP.GE.AND P1, PT, R12, UR8, PT ;  /* 0x000000080c007c0c */ /* 0x000fe2000bf26270 */
[C---:B--2---:R-:W-:Y:S01]  /*651f0*/  IMAD.WIDE R8, R57.reuse, 0x2, R50 ;  /* 0x0000000239087825 */ /* 0x044fe200078e0232 */
[----:B------:R-:W2:Y:S03]  /*65200*/  LDCU UR8, c[0x0][0x39c] ;  /* 0x00007380ff0877ac */ /* 0x000ea60008000800 */
[----:B-1----:R-:W-:Y:S01]  /*65210*/  IMAD.WIDE R4, R57, 0x2, R2 ;  /* 0x0000000239047825 */ /* 0x002fe200078e0202 */
[----:B------:R-:W-:-:S04]  /*65220*/  PRMT R11, R29, 0x7632, R11 ;  /* 0x000076321d0b7816 */ /* 0x000fc8000000000b */
[----:B------:R1:W-:Y:S01]  /*65230*/  @P6 STG.E.U16 desc[UR32][R4.64], R29 ;  /* 0x0000001d04006986 */ /* 0x0003e2000c101520 */
[----:B------:R-:W-:-:S03]  /*65240*/  ISETP.LT.AND P6, PT, R39, UR20, !P3 ;  /* 0x0000001427007c0c */ /* 0x000fc6000dfc1270 */
[----:B------:R0:W-:Y:S04]  /*65250*/  @P4 STG.E.U16 desc[UR32][R6.64], R11 ;  /* 0x0000000b06004986 */ /* 0x0001e8000c101520 */
[----:B------:R2:W-:Y:S01]  /*65260*/  @P5 STG.E.U16 desc[UR32][R8.64], R33 ;  /* 0x0000002108005986 */ /* 0x0005e2000c101520 */
[----:B------:R-:W-:Y:S01]  /*65270*/  ISETP.LT.AND P5, PT, R61, UR12, !P3 ;  /* 0x0000000c3d007c0c */ /* 0x000fe2000dfa1270 */
[----:B------:R-:W-:Y:S01]  /*65280*/  VIADD R12, R42, 0x36 ;  /* 0x000000362a0c7836 */ /* 0x000fe20000000000 */
[----:B------:R-:W3:Y:S01]  /*65290*/  LDCU UR12, c[0x0][0x398] ;  /* 0x00007300ff0c77ac */ /* 0x000ee20008000800 */
[----:B-1----:R-:W-:Y:S01]  /*652a0*/  PRMT R5, R33, 0x7632, R5 ;  /* 0x0000763221057816 */ /* 0x002fe20000000005 */
[----:B0-----:R-:W-:-:S04]  /*652b0*/  IMAD.WIDE R10, R57, 0x2, R52 ;  /* 0x00000002390a7825 */ /* 0x001fc800078e0234 */
[----:B------:R-:W-:Y:S01]  /*652c0*/  VIADD R57, R57, UR4 ;  /* 0x0000000439397c36 */ /* 0x000fe20008000000 */
[----:B------:R0:W-:Y:S01]  /*652d0*/  @P2 STG.E.U16 desc[UR32][R10.64], R5 ;  /* 0x000000050a002986 */ /* 0x0001e2000c101520 */
[----:B------:R-:W-:Y:S01]  /*652e0*/  ISETP.LT.AND P2, PT, R43, UR14, !P3 ;  /* 0x0000000e2b007c0c */ /* 0x000fe2000df41270 */
[----:B--2---:R-:W-:Y:S01]  /*652f0*/  VIADD R8, R42, 0x37 ;  /* 0x000000372a087836 */ /* 0x004fe20000000000 */
[----:B------:R-:W-:Y:S01]  /*65300*/  PRMT R9, R22, 0x7632, R9 ;  /* 0x0000763216097816 */ /* 0x000fe20000000009 */
[----:B------:R-:W-:Y:S01]  /*65310*/  IMAD.WIDE R6, R57, 0x2, R48 ;  /* 0x0000000239067825 */ /* 0x000fe200078e0230 */
[----:B------:R-:W-:Y:S01]  /*65320*/  ISETP.LT.AND P3, PT, R47, UR21, !P3 ;  /* 0x000000152f007c0c */ /* 0x000fe2000df61270 */
[----:B------:R-:W1:Y:S02]  /*65330*/  LDCU UR14, c[0x0][0x398] ;  /* 0x00007300ff0e77ac */ /* 0x000e640008000800 */
[----:B0-----:R-:W-:-:S05]  /*65340*/  IMAD.WIDE R4, R57, 0x2, R2 ;  /* 0x0000000239047825 */ /* 0x001fca00078e0202 */
[----:B------:R0:W-:Y:S01]  /*65350*/  @P6 STG.E.U16 desc[UR32][R4.64], R22 ;  /* 0x0000001604006986 */ /* 0x0001e2000c101520 */
[----:B------:R-:W-:Y:S01]  /*65360*/  ISETP.GE.AND P6, PT, R8, UR8, PT ;  /* 0x0000000808007c0c */ /* 0x000fe2000bfc6270 */
[----:B------:R-:W-:Y:S01]  /*65370*/  VIADD R15, R57, UR4 ;  /* 0x00000004390f7c36 */ /* 0x000fe20008000000 */
[----:B------:R-:W-:Y:S01]  /*65380*/  ISETP.GE.AND P4, PT, R12, UR9, PT ;  /* 0x000000090c007c0c */ /* 0x000fe2000bf86270 */
[----:B------:R2:W-:Y:S01]  /*65390*/  @P5 STG.E.U16 desc[UR32][R6.64], R9 ;  /* 0x0000000906005986 */ /* 0x0005e2000c101520 */
[----:B----4-:R-:W-:Y:S01]  /*653a0*/  ISETP.LT.AND P5, PT, R39, UR11, !P1 ;  /* 0x0000000b27007c0c */ /* 0x010fe2000cfa1270 */
[----:B------:R-:W-:Y:S01]  /*653b0*/  IMAD.WIDE R10, R57, 0x2, R52 ;  /* 0x00000002390a7825 */ /* 0x000fe200078e0234 */
[----:B------:R-:W4:Y:S01]  /*653c0*/  LDCU UR9, c[0x0][0x398] ;  /* 0x00007300ff0977ac */ /* 0x000f220008000800 */
[----:B------:R-:W1:Y:S02]  /*653d0*/  LDCU UR8, c[0x0][0x398] ;  /* 0x00007300ff0877ac */ /* 0x000e640008000800 */
[----:B0-----:R-:W-:Y:S01]  /*653e0*/  IMAD.WIDE R4, R15, 0x2, R2 ;  /* 0x000000020f047825 */ /* 0x001fe200078e0202 */
[----:B------:R-:W0:Y:S03]  /*653f0*/  LDCU UR11, c[0x0][0x398] ;  /* 0x00007300ff0b77ac */ /* 0x000e260008000800 */
[----:B--2---:R-:W-:Y:S01]  /*65400*/  IMAD.WIDE R8, R57, 0x2, R50 ;  /* 0x0000000239087825 */ /* 0x004fe200078e0232 */
[----:B------:R-:W-:-:S04]  /*65410*/  PRMT R7, R26, 0x7632, R7 ;  /* 0x000076321a077816 */ /* 0x000fc80000000007 */
[----:B------:R2:W-:Y:S01]  /*65420*/  @P2 STG.E.U16 desc[UR32][R8.64], R26 ;  /* 0x0000001a08002986 */ /* 0x0005e2000c101520 */
[----:B------:R-:W-:Y:S01]  /*65430*/  ISETP.LT.AND P2, PT, R61, UR15, !P1 ;  /* 0x0000000f3d007c0c */ /* 0x000fe2000cf41270 */
[----:B------:R-:W-:Y:S01]  /*65440*/  IMAD.WIDE R12, R15, 0x2, R52 ;  /* 0x000000020f0c7825 */ /* 0x000fe200078e0234 */
[----:B------:R-:W0:Y:S01]  /*65450*/  LDCU UR15, c[0x0][0x398] ;  /* 0x00007300ff0f77ac */ /* 0x000e220008000800 */
[----:B------:R1:W-:Y:S01]  /*65460*/  @P3 STG.E.U16 desc[UR32][R10.64], R7 ;  /* 0x000000070a003986 */ /* 0x0003e2000c101520 */
[----:B---3--:R-:W-:-:S03]  /*65470*/  ISETP.LT.AND P3, PT, R43, UR13, !P1 ;  /* 0x0000000d2b007c0c */ /* 0x008fc6000cf61270 */
[----:B------:R3:W-:Y:S01]  /*65480*/  @P5 STG.E.U16 desc[UR32][R4.64], R30 ;  /* 0x0000001e04005986 */ /* 0x0007e2000c101520 */
[----:B------:R-:W-:Y:S01]  /*65490*/  ISETP.LT.AND P1, PT, R47, UR16, !P1 ;  /* 0x000000102f007c0c */ /* 0x000fe2000cf21270 */
[----:B------:R-:W0:Y:S01]  /*654a0*/  LDCU UR13, c[0x0][0x398] ;  /* 0x00007300ff0d77ac */ /* 0x000e220008000800 */
[----:B--2---:R-:W-:-:S04]  /*654b0*/  IMAD.WIDE R8, R15, 0x2, R50 ;  /* 0x000000020f087825 */ /* 0x004fc800078e0232 */
[----:B-1----:R-:W-:Y:S01]  /*654c0*/  IMAD.WIDE R6, R15, 0x2, R48 ;  /* 0x000000020f067825 */ /* 0x002fe200078e0230 */
[----:B---3--:R-:W-:Y:S02]  /*654d0*/  PRMT R5, R30, 0x7632, R5 ;  /* 0x000076321e057816 */ /* 0x008fe40000000005 */
[----:B------:R-:W-:Y:S01]  /*654e0*/  PRMT R11, R34, 0x7632, R11 ;  /* 0x00007632220b7816 */ /* 0x000fe2000000000b */
[----:B------:R-:W-:Y:S01]  /*654f0*/  VIADD R10, R42, 0x38 ;  /* 0x000000382a0a7836 */ /* 0x000fe20000000000 */
[----:B------:R-:W-:Y:S01]  /*65500*/  ISETP.LT.AND P5, PT, R61, UR17, !P4 ;  /* 0x000000113d007c0c */ /* 0x000fe2000e7a1270 */
[----:B------:R1:W-:Y:S01]  /*65510*/  @P2 STG.E.U16 desc[UR32][R6.64], R5 ;  /* 0x0000000506002986 */ /* 0x0003e2000c101520 */
[----:B------:R-:W-:Y:S01]  /*65520*/  ISETP.LT.AND P2, PT, R39, UR10, !P4 ;  /* 0x0000000a27007c0c */ /* 0x000fe2000e741270 */
[----:B------:R-:W-:Y:S01]  /*65530*/  VIADD R15, R15, UR4 ;  /* 0x000000040f0f7c36 */ /* 0x000fe20008000000 */
[----:B------:R-:W2:Y:S01]  /*65540*/  LDCU UR10, c[0x0][0x398] ;  /* 0x00007300ff0a77ac */ /* 0x000ea20008000800 */
[----:B------:R-:W-:Y:S01]  /*65550*/  @P3 STG.E.U16 desc[UR32][R8.64], R34 ;  /* 0x0000002208003986 */ /* 0x000fe2000c101520 */
[----:B------:R-:W-:-:S02]  /*65560*/  ISETP.LT.AND P3, PT, R43, UR18, !P4 ;  /* 0x000000122b007c0c */ /* 0x000fc4000e761270 */
[----:B----4-:R-:W-:Y:S01]  /*65570*/  ISETP.LT.AND P4, PT, R47, UR9, !P4 ;  /* 0x000000092f007c0c */ /* 0x010fe2000e781270 */
[----:B------:R3:W-:Y:S01]  /*65580*/  @P1 STG.E.U16 desc[UR32][R12.64], R11 ;  /* 0x0000000b0c001986 */ /* 0x0007e2000c101520 */
[----:B------:R-:W4:Y:S01]  /*65590*/  LDCU UR16, c[0x0][0x398] ;  /* 0x00007300ff1077ac */ /* 0x000f220008000800 */
[C---:B-1----:R-:W-:Y:S01]  /*655a0*/  IMAD.WIDE R4, R15.reuse, 0x2, R2 ;  /* 0x000000020f047825 */ /* 0x042fe200078e0202 */
[----:B------:R-:W-:Y:S01]  /*655b0*/  ISETP.GE.AND P1, PT, R10, UR43, PT ;  /* 0x0000002b0a007c0c */ /* 0x000fe2000bf26270 */
[----:B------:R-:W1:Y:S02]  /*655c0*/  LDCU UR9, c[0x0][0x398] ;  /* 0x00007300ff0977ac */ /* 0x000e640008000800 */
[----:B------:R-:W-:Y:S01]  /*655d0*/  IMAD.WIDE R6, R15, 0x2, R48 ;  /* 0x000000020f067825 */ /* 0x000fe200078e0230 */
[----:B------:R0:W-:Y:S01]  /*655e0*/  @P2 STG.E.U16 desc[UR32][R4.64], R23 ;  /* 0x0000001704002986 */ /* 0x0001e2000c101520 */
[----:B------:R-:W1:Y:S01]  /*655f0*/  LDCU UR17, c[0x0][0x398] ;  /* 0x00007300ff1177ac */ /* 0x000e620008000800 */
[----:B---3--:R-:W-:Y:S01]  /*65600*/  PRMT R13, R23, 0x7632, R13 ;  /* 0x00007632170d7816 */ /* 0x008fe2000000000d */
[C---:B------:R-:W-:Y:S01]  /*65610*/  IMAD.WIDE R8, R15.reuse, 0x2, R50 ;  /* 0x000000020f087825 */ /* 0x040fe200078e0232 */
[----:B------:R-:W3:Y:S03]  /*65620*/  LDCU UR18, c[0x0][0x398] ;  /* 0x00007300ff1277ac */ /* 0x000ee60008000800 */
[----:B------:R-:W-:Y:S01]  /*65630*/  IMAD.WIDE R10, R15, 0x2, R52 ;  /* 0x000000020f0a7825 */ /* 0x000fe200078e0234 */
[----:B------:R1:W-:Y:S01]  /*65640*/  @P5 STG.E.U16 desc[UR32][R6.64], R13 ;  /* 0x0000000d06005986 */ /* 0x0003e2000c101520 */
[----:B0-----:R-:W-:-:S02]  /*65650*/  PRMT R5, R27, 0x7632, R5 ;  /* 0x000076321b057816 */ /* 0x001fc40000000005 */
[----:B------:R-:W-:Y:S01]  /*65660*/  VIADD R4, R42, 0x39 ;  /* 0x000000392a047836 */ /* 0x000fe20000000000 */
[----:B------:R0:W-:Y:S01]  /*65670*/  @P3 STG.E.U16 desc[UR32][R8.64], R27 ;  /* 0x0000001b08003986 */ /* 0x0001e2000c101520 */
[----:B------:R-:W-:Y:S01]  /*65680*/  ISETP.LT.AND P3, PT, R39, UR8, !P6 ;  /* 0x0000000827007c0c */ /* 0x000fe2000f761270 */
[----:B------:R-:W-:Y:S01]  /*65690*/  VIADD R17, R15, UR4 ;  /* 0x000000040f117c36 */ /* 0x000fe20008000000 */
[----:B------:R-:W-:Y:S01]  /*656a0*/  ISETP.LT.AND P5, PT, R61, UR11, !P6 ;  /* 0x0000000b3d007c0c */ /* 0x000fe2000f7a1270 */
[----:B------:R2:W-:Y:S01]  /*656b0*/  @P4 STG.E.U16 desc[UR32][R10.64], R5 ;  /* 0x000000050a004986 */ /* 0x0005e2000c101520 */
[----:B------:R-:W-:Y:S01]  /*656c0*/  ISETP.LT.AND P4, PT, R43, UR12, !P6 ;  /* 0x0000000c2b007c0c */ /* 0x000fe2000f781270 */
[----:B------:R-:W3:Y:S01]  /*656d0*/  LDCU UR8, c[0x0][0x398] ;  /* 0x00007300ff0877ac */ /* 0x000ee20008000800 */
[----:B------:R-:W-:Y:S02]  /*656e0*/  ISETP.GE.AND P2, PT, R4, UR47, PT ;  /* 0x0000002f04007c0c */ /* 0x000fe4000bf46270 */
[----:B------:R2:W3:Y:S01]  /*656f0*/  LDS.128 R4, [R0] ;  /* 0x0000000000047984 */ /* 0x0004e20000000c00 */
[----:B-1----:R-:W-:Y:S01]  /*65700*/  IMAD.WIDE R12, R17, 0x2, R2 ;  /* 0x00000002110c7825 */ /* 0x002fe200078e0202 */
[----:B------:R-:W-:Y:S01]  /*65710*/  ISETP.LT.AND P6, PT, R47, UR13, !P6 ;  /* 0x0000000d2f007c0c */ /* 0x000fe2000f7c1270 */
[----:B------:R-:W1:Y:S01]  /*65720*/  LDCU UR11, c[0x0][0x398] ;  /* 0x00007300ff0b77ac */ /* 0x000e620008000800 */
[----:B------:R-:W-:Y:S01]  /*65730*/  PRMT R15, R31, 0x7632, R15 ;  /* 0x000076321f0f7816 */ /* 0x000fe2000000000f */
[C---:B0-----:R-:W-:Y:S01]  /*65740*/  IMAD.WIDE R8, R17.reuse, 0x2, R48 ;  /* 0x0000000211087825 */ /* 0x041fe200078e0230 */
[----:B------:R-:W-:Y:S01]  /*65750*/  @P3 STG.E.U16 desc[UR32][R12.64], R31 ;  /* 0x0000001f0c003986 */ /* 0x000fe2000c101520 */
[----:B------:R-:W0:Y:S02]  /*65760*/  LDCU UR12, c[0x0][0x398] ;  /* 0x00007300ff0c77ac */ /* 0x000e240008000800 */
[----:B--2---:R-:W-:Y:S01]  /*65770*/  IMAD.WIDE R10, R17, 0x2, R50 ;  /* 0x00000002110a7825 */ /* 0x004fe200078e0232 */
[----:B------:R2:W-:Y:S01]  /*65780*/  @P5 STG.E.U16 desc[UR32][R8.64], R15 ;  /* 0x0000000f08005986 */ /* 0x0005e2000c101520 */
[----:B------:R-:W-:Y:S01]  /*65790*/  ISETP.LT.AND P5, PT, R39, UR14, !P1 ;  /* 0x0000000e27007c0c */ /* 0x000fe2000cfa1270 */
[----:B------:R-:W0:Y:S02]  /*657a0*/  LDCU UR13, c[0x0][0x398] ;  /* 0x00007300ff0d77ac */ /* 0x000e240008000800 */
[----:B------:R0:W-:Y:S01]  /*657b0*/  @P4 STG.E.U16 desc[UR32][R10.64], R35 ;  /* 0x000000230a004986 */ /* 0x0001e2000c101520 */
[----:B------:R-:W-:Y:S01]  /*657c0*/  ISETP.LT.AND P4, PT, R61, UR15, !P1 ;  /* 0x0000000f3d007c0c */ /* 0x000fe2000cf81270 */
[----:B------:R-:W1:Y:S01]  /*657d0*/  LDCU UR14, c[0x0][0x398] ;  /* 0x00007300ff0e77ac */ /* 0x000e620008000800 */
[----:B------:R-:W-:-:S02]  /*657e0*/  ISETP.LT.AND P3, PT, R43, UR10, !P1 ;  /* 0x0000000a2b007c0c */ /* 0x000fc4000cf61270 */
[----:B------:R-:W-:Y:S01]  /*657f0*/  PRMT R0, R36, 0x7632, R0 ;  /* 0x0000763224007816 */ /* 0x000fe20000000000 */
[----:B------:R-:W1:Y:S01]  /*65800*/  LDCU UR10, c[0x0][0x398] ;  /* 0x00007300ff0a77ac */ /* 0x000e620008000800 */
[----:B--2---:R-:W-:Y:S01]  /*65810*/  PRMT R9, R35, 0x7632, R9 ;  /* 0x0000763223097816 */ /* 0x004fe20000000009 */
[C---:B------:R-:W-:Y:S01]  /*65820*/  IMAD.WIDE R14, R17.reuse, 0x2, R52 ;  /* 0x00000002110e7825 */ /* 0x040fe200078e0234 */
[----:B------:R-:W2:Y:S03]  /*65830*/  LDCU UR15, c[0x0][0x398] ;  /* 0x00007300ff0f77ac */ /* 0x000ea60008000800 */
[----:B------:R-:W-:Y:S01]  /*65840*/  VIADD R17, R17, UR4 ;  /* 0x0000000411117c36 */ /* 0x000fe20008000000 */
[----:B------:R1:W-:Y:S01]  /*65850*/  @P6 STG.E.U16 desc[UR32][R14.64], R9 ;  /* 0x000000090e006986 */ /* 0x0003e2000c101520 */
[----:B------:R-:W-:Y:S01]  /*65860*/  ISETP.LT.AND P6, PT, R47, UR9, !P1 ;  /* 0x000000092f007c0c */ /* 0x000fe2000cfc1270 */
[----:B------:R-:W2:Y:S01]  /*65870*/  LDCU UR9, c[0x0][0x398] ;  /* 0x00007300ff0977ac */ /* 0x000ea20008000800 */
[----:B0-----:R-:W-:-:S04]  /*65880*/  IMAD.WIDE R10, R17, 0x2, R48 ;  /* 0x00000002110a7825 */ /* 0x001fc800078e0230 */
[----:B-1----:R-:W-:-:S04]  /*65890*/  IMAD.WIDE R8, R17, 0x2, R2 ;  /* 0x0000000211087825 */ /* 0x002fc800078e0202 */
[----:B------:R-:W-:Y:S01]  /*658a0*/  IMAD.WIDE R12, R17, 0x2, R50 ;  /* 0x00000002110c7825 */ /* 0x000fe200078e0232 */
[----:B------:R0:W-:Y:S01]  /*658b0*/  @P5 STG.E.U16 desc[UR32][R8.64], R36 ;  /* 0x0000002408005986 */ /* 0x0001e2000c101520 */
[----:B----4-:R-:W-:Y:S01]  /*658c0*/  ISETP.LT.AND P5, PT, R39, UR16, !P2 ;  /* 0x0000001027007c0c */ /* 0x010fe2000d7a1270 */
[----:B------:R-:W1:Y:S01]  /*658d0*/  LDCU UR16, c[0x0][0x398] ;  /* 0x00007300ff1077ac */ /* 0x000e620008000800 */
[----:B------:R-:W-:Y:S01]  /*658e0*/  IMAD.WIDE R14, R17, 0x2, R52 ;  /* 0x00000002110e7825 */ /* 0x000fe200078e0234 */
[----:B------:R4:W-:Y:S01]  /*658f0*/  @P4 STG.E.U16 desc[UR32][R10.64], R0 ;  /* 0x000000000a004986 */ /* 0x0009e2000c101520 */
[----:B------:R-:W-:Y:S02]  /*65900*/  ISETP.LT.AND P4, PT, R61, UR17, !P2 ;  /* 0x000000113d007c0c */ /* 0x000fe4000d781270 */
[----:B------:R-:W-:Y:S01]  /*65910*/  VIADD R17, R17, UR4 ;  /* 0x0000000411117c36 */ /* 0x000fe20008000000 */
[----:B------:R1:W-:Y:S01]  /*65920*/  @P3 STG.E.U16 desc[UR32][R12.64], R40 ;  /* 0x000000280c003986 */ /* 0x0003e2000c101520 */
[----:B0-----:R-:W-:-:S02]  /*65930*/  PRMT R9, R40, 0x7632, R9 ;  /* 0x0000763228097816 */ /* 0x001fc40000000009 */
[----:B---3--:R-:W-:Y:S01]  /*65940*/  ISETP.LT.AND P3, PT, R43, UR8, !P2 ;  /* 0x000000082b007c0c */ /* 0x008fe2000d761270 */
[----:B------:R-:W0:Y:S02]  /*65950*/  LDCU UR8, c[0x0][0x398] ;  /* 0x00007300ff0877ac */ /* 0x000e240008000800 */
[----:B------:R3:W-:Y:S01]  /*65960*/  @P6 STG.E.U16 desc[UR32][R14.64], R9 ;  /* 0x000000090e006986 */ /* 0x0007e2000c101520 */
[----:B------:R-:W-:Y:S01]  /*65970*/  ISETP.LT.AND P6, PT, R47, UR11, !P2 ;  /* 0x0000000b2f007c0c */ /* 0x000fe2000d7c1270 */
[C---:B----4-:R-:W-:Y:S01]  /*65980*/  IMAD.WIDE R10, R17.reuse, 0x2, R48 ;  /* 0x00000002110a7825 */ /* 0x050fe200078e0230 */
[----:B------:R-:W-:Y:S01]  /*65990*/  ISETP.GE.AND P1, PT, R16, UR45, PT ;  /* 0x0000002d10007c0c */ /* 0x000fe2000bf26270 */
[----:B------:R-:W4:Y:S02]  /*659a0*/  LDCU UR11, c[0x0][0x398] ;  /* 0x00007300ff0b77ac */ /* 0x000f240008000800 */
[----:B-1----:R-:W-:-:S04]  /*659b0*/  IMAD.WIDE R12, R17, 0x2, R50 ;  /* 0x00000002110c7825 */ /* 0x002fc800078e0232 */
[----:B---3--:R-:W-:Y:S01]  /*659c0*/  IMAD.WIDE R8, R17, 0x2, R2 ;  /* 0x0000000211087825 */ /* 0x008fe200078e0202 */
[----:B------:R-:W-:-:S04]  /*659d0*/  PRMT R15, R44, 0x7632, R15 ;  /* 0x000076322c0f7816 */ /* 0x000fc8000000000f */
[----:B------:R1:W-:Y:S01]  /*659e0*/  @P5 STG.E.U16 desc[UR32][R8.64], R44 ;  /* 0x0000002c08005986 */ /* 0x0003e2000c101520 */
[----:B------:R-:W-:Y:S01]  /*659f0*/  ISETP.LT.AND P5, PT, R39, UR12, !P1 ;  /* 0x0000000c27007c0c */ /* 0x000fe2000cfa1270 */
[----:B------:R-:W-:Y:S01]  /*65a00*/  VIADD R0, R42, 0x3b ;  /* 0x0000003b2a007836 */ /* 0x000fe20000000000 */
[----:B------:R-:W3:Y:S01]  /*65a10*/  LDCU UR12, c[0x0][0x398] ;  /* 0x00007300ff0c77ac */ /* 0x000ee20008000800 */
[----:B------:R0:W-:Y:S01]  /*65a20*/  @P4 STG.E.U16 desc[UR32][R10.64], R15 ;  /* 0x0000000f0a004986 */ /* 0x0001e2000c101520 */
[----:B------:R-:W-:-:S03]  /*65a30*/  ISETP.LT.AND P4, PT, R61, UR18, !P1 ;  /* 0x000000123d007c0c */ /* 0x000fc6000cf81270 */
[----:B------:R2:W-:Y:S01]  /*65a40*/  @P3 STG.E.U16 desc[UR32][R12.64], R4 ;  /* 0x000000040c003986 */ /* 0x0005e2000c101520 */
[----:B-1----:R-:W-:Y:S01]  /*65a50*/  PRMT R9, R4, 0x7632, R9 ;  /* 0x0000763204097816 */ /* 0x002fe20000000009 */
[----:B0-----:R-:W-:Y:S01]  /*65a60*/  IMAD.WIDE R14, R17, 0x2, R52 ;  /* 0x00000002110e7825 */ /* 0x001fe200078e0234 */
[----:B------:R-:W-:Y:S01]  /*65a70*/  ISETP.LT.AND P3, PT, R43, UR13, !P1 ;  /* 0x0000000d2b007c0c */ /* 0x000fe2000cf61270 */
[----:B------:R-:W0:Y:S02]  /*65a80*/  LDCU UR13, c[0x0][0x398] ;  /* 0x00007300ff0d77ac */ /* 0x000e240008000800 */
[----:B------:R-:W-:Y:S01]  /*65a90*/  VIADD R17, R17, UR4 ;  /* 0x0000000411117c36 */ /* 0x000fe20008000000 */
[----:B------:R1:W-:Y:S01]  /*65aa0*/  @P6 STG.E.U16 desc[UR32][R14.64], R9 ;  /* 0x000000090e006986 */ /* 0x0003e2000c101520 */
[----:B------:R-:W-:Y:S02]  /*65ab0*/  ISETP.LT.AND P6, PT, R47, UR19, !P1 ;  /* 0x000000132f007c0c */ /* 0x000fe4000cfc1270 */
[----:B------:R-:W-:Y:S01]  /*65ac0*/  ISETP.GE.AND P2, PT, R0, UR25, PT ;  /* 0x0000001900007c0c */ /* 0x000fe2000bf46270 */
[----:B------:R-:W-:Y:S01]  /*65ad0*/  VIADD R0, R42, 0x3c ;  /* 0x0000003c2a007836 */ /* 0x000fe20000000000 */
[----:B--2---:R-:W-:Y:S01]  /*65ae0*/  PRMT R4, R37, 0x7632, R4 ;  /* 0x0000763225047816 */ /* 0x004fe20000000004 */
[----:B------:R-:W-:-:S04]  /*65af0*/  IMAD.WIDE R10, R17, 0x2, R48 ;  /* 0x00000002110a7825 */ /* 0x000fc800078e0230 */
[----:B-1----:R-:W-:Y:S01]  /*65b00*/  IMAD.WIDE R8, R17, 0x2, R2 ;  /* 0x0000000211087825 */ /* 0x002fe200078e0202 */
[----:B------:R-:W-:-:S03]  /*65b10*/  ISETP.GE.AND P1, PT, R0, UR53, PT ;  /* 0x0000003500007c0c */ /* 0x000fc6000bf26270 */
[C---:B------:R-:W-:Y:S01]  /*65b20*/  IMAD.WIDE R12, R17.reuse, 0x2, R50 ;  /* 0x00000002110c7825 */ /* 0x040fe200078e0232 */
[----:B------:R1:W-:Y:S03]  /*65b30*/  @P5 STG.E.U16 desc[UR32][R8.64], R37 ;  /* 0x0000002508005986 */ /* 0x0003e6000c101520 */
[----:B------:R-:W-:Y:S01]  /*65b40*/  IMAD.WIDE R14, R17, 0x2, R52 ;  /* 0x00000002110e7825 */ /* 0x000fe200078e0234 */
[----:B------:R2:W-:Y:S03]  /*65b50*/  @P4 STG.E.U16 desc[UR32][R10.64], R4 ;  /* 0x000000040a004986 */ /* 0x0005e6000c101520 */
[----:B------:R-:W-:Y:S01]  /*65b60*/  VIADD R0, R42, 0x3d ;  /* 0x0000003d2a007836 */ /* 0x000fe20000000000 */
[----:B------:R0:W-:Y:S01]  /*65b70*/  @P3 STG.E.U16 desc[UR32][R12.64], R41 ;  /* 0x000000290c003986 */ /* 0x0001e2000c101520 */
[----:B-1----:R-:W-:-:S02]  /*65b80*/  PRMT R9, R41, 0x7632, R9 ;  /* 0x0000763229097816 */ /* 0x002fc40000000009 */
[----:B------:R-:W-:Y:S01]  /*65b90*/  ISETP.LT.AND P5, PT, R39, UR10, !P2 ;  /* 0x0000000a27007c0c */ /* 0x000fe2000d7a1270 */
[----:B------:R-:W-:Y:S01]  /*65ba0*/  VIADD R17, R17, UR4 ;  /* 0x0000000411117c36 */ /* 0x000fe20008000000 */
[----:B------:R-:W-:Y:S01]  /*65bb0*/  ISETP.LT.AND P4, PT, R61, UR9, !P2 ;  /* 0x000000093d007c0c */ /* 0x000fe2000d781270 */
[----:B------:R1:W-:Y:S01]  /*65bc0*/  @P6 STG.E.U16 desc[UR32][R14.64], R9 ;  /* 0x000000090e006986 */ /* 0x0003e2000c101520 */
[----:B------:R-:W-:Y:S01]  /*65bd0*/  ISETP.LT.AND P3, PT, R43, UR14, !P2 ;  /* 0x0000000e2b007c0c */ /* 0x000fe2000d761270 */
[----:B--2---:R-:W-:Y:S01]  /*65be0*/  IMAD.WIDE R10, R17, 0x2, R48 ;  /* 0x00000002110a7825 */ /* 0x004fe200078e0230 */
[----:B------:R-:W-:Y:S01]  /*65bf0*/  ISETP.LT.AND P6, PT, R47, UR8, !P2 ;  /* 0x000000082f007c0c */ /* 0x000fe2000d7c1270 */
[----:B------:R-:W2:Y:S01]  /*65c00*/  LDCU UR9, c[0x0][0x398] ;  /* 0x00007300ff0977ac */ /* 0x000ea20008000800 */
[----:B------:R-:W-:Y:S01]  /*65c10*/  ISETP.GE.AND P2, PT, R0, UR55, PT ;  /* 0x0000003700007c0c */ /* 0x000fe2000bf46270 */
[----:B------:R-:W-:Y:S02]  /*65c20*/  VIADD R0, R42, 0x3e ;  /* 0x0000003e2a007836 */ /* 0x000fe40000000000 */
[----:B------:R-:W2:Y:S01]  /*65c30*/  LDL.LU R42, [R1+0x2374] ;  /* 0x00237400012a7983 */ /* 0x000ea20000300800 */
[----:B------:R-:W-:Y:S01]  /*65c40*/  PRMT R4, R45, 0x7632, R4 ;  /* 0x000076322d047816 */ /* 0x000fe20000000004 */
[C---:B0-----:R-:W-:Y:S01]  /*65c50*/  IMAD.WIDE R12, R17.reuse, 0x2, R50 ;  /* 0x00000002110c7825 */ /* 0x041fe200078e0232 */
[----:B------:R-:W0:Y:S03]  /*65c60*/  LDCU UR8, c[0x0][0x398] ;  /* 0x00007300ff0877ac */ /* 0x000e260008000800 */
[C---:B-1----:R-:W-:Y:S01]  /*65c70*/  IMAD.WIDE R8, R17.reuse, 0x2, R2 ;  /* 0x0000000211087825 */ /* 0x042fe200078e0202 */
[----:B------:R-:W1:Y:S04]  /*65c80*/  LDCU UR10, c[0x0][0x398] ;  /* 0x00007300ff0a77ac */ /* 0x000e680008000800 */
[----:B------:R0:W-:Y:S01]  /*65c90*/  @P5 STG.E.U16 desc[UR32][R8.64], R45 ;  /* 0x0000002d08005986 */ /* 0x0001e2000c101520 */
[----:B------:R-:W-:Y:S01]  /*65ca0*/  IMAD.WIDE R14, R17, 0x2, R52 ;  /* 0x00000002110e7825 */ /* 0x000fe200078e0234 */
[----:B------:R-:W1:Y:S02]  /*65cb0*/  LDCU UR14, c[0x0][0x398] ;  /* 0x00007300ff0e77ac */ /* 0x000e640008000800 */
[----:B------:R3:W-:Y:S01]  /*65cc0*/  @P4 STG.E.U16 desc[UR32][R10.64], R4 ;  /* 0x000000040a004986 */ /* 0x0007e2000c101520 */
[----:B----4-:R-:W-:Y:S01]  /*65cd0*/  ISETP.LT.AND P4, PT, R39, UR11, !P1 ;  /* 0x0000000b27007c0c */ /* 0x010fe2000cf81270 */
[----:B------:R-:W-:Y:S01]  /*65ce0*/  VIADD R17, R17, UR4 ;  /* 0x0000000411117c36 */ /* 0x000fe20008000000 */
[----:B------:R-:W-:Y:S01]  /*65cf0*/  ISETP.LT.AND P5, PT, R61, UR15, !P1 ;  /* 0x0000000f3d007c0c */ /* 0x000fe2000cfa1270 */
[----:B------:R4:W-:Y:S01]  /*65d00*/  @P3 STG.E.U16 desc[UR32][R12.64], R5 ;  /* 0x000000050c003986 */ /* 0x0009e2000c101520 */
[----:B------:R-:W1:Y:S01]  /*65d10*/  LDCU UR11, c[0x0][0x398] ;  /* 0x00007300ff0b77ac */ /* 0x000e620008000800 */
[----:B0-----:R-:W-:-:S02]  /*65d20*/  PRMT R9, R5, 0x7632, R9 ;  /* 0x0000763205097816 */ /* 0x001fc40000000009 */
[----:B---3--:R-:W-:-:S03]  /*65d30*/  PRMT R11, R38, 0x7632, R11 ;  /* 0x00007632260b7816 */ /* 0x008fc6000000000b */
[----:B------:R0:W-:Y:S01]  /*65d40*/  @P6 STG.E.U16 desc[UR32][R14.64], R9 ;  /* 0x000000090e006986 */ /* 0x0001e2000c101520 */
[----:B----4-:R-:W-:Y:S01]  /*65d50*/  IMAD.WIDE R4, R17, 0x2, R2 ;  /* 0x0000000211047825 */ /* 0x010fe200078e0202 */
[----:B------:R-:W-:Y:S01]  /*65d60*/  ISETP.LT.AND P6, PT, R43, UR12, !P1 ;  /* 0x0000000c2b007c0c */ /* 0x000fe2000cfc1270 */
[----:B------:R-:W3:Y:S01]  /*65d70*/  LDCU UR12, c[0x0][0x398] ;  /* 0x00007300ff0c77ac */ /* 0x000ee20008000800 */
[----:B------:R-:W-:Y:S02]  /*65d80*/  ISETP.LT.AND P1, PT, R47, UR13, !P1 ;  /* 0x0000000d2f007c0c */ /* 0x000fe4000cf21270 */
[----:B------:R-:W-:Y:S01]  /*65d90*/  @P4 STG.E.U16 desc[UR32][R4.64], R38 ;  /* 0x0000002604004986 */ /* 0x000fe2000c101520 */
[----:B------:R-:W-:Y:S01]  /*65da0*/  ISETP.LT.AND P4, PT, R39, UR16, !P2 ;  /* 0x0000001027007c0c */ /* 0x000fe2000d781270 */
[C---:B------:R-:W-:Y:S01]  /*65db0*/  IMAD.WIDE R12, R17.reuse, 0x2, R52 ;  /* 0x00000002110c7825 */ /* 0x040fe200078e0234 */
[----:B------:R-:W-:Y:S01]  /*65dc0*/  ISETP.GE.AND P3, PT, R0, UR57, PT ;  /* 0x0000003900007c0c */ /* 0x000fe2000bf66270 */
[----:B------:R-:W4:Y:S02]  /*65dd0*/  LDCU UR13, c[0x0][0x398] ;  /* 0x00007300ff0d77ac */ /* 0x000f240008000800 */
[----:B0-----:R-:W-:-:S05]  /*65de0*/  IMAD.WIDE R8, R17, 0x2, R48 ;  /* 0x0000000211087825 */ /* 0x001fca00078e0230 */
[----:B------:R0:W-:Y:S02]  /*65df0*/  @P5 STG.E.U16 desc[UR32][R8.64], R11 ;  /* 0x0000000b08005986 */ /* 0x0001e4000c101520 */
[----:B0-----:R-:W-:-:S04]  /*65e00*/  IMAD.WIDE R10, R17, 0x2, R50 ;  /* 0x00000002110a7825 */ /* 0x001fc800078e0232 */
[----:B------:R-:W-:-:S04]  /*65e10*/  VIADD R17, R17, UR4 ;  /* 0x0000000411117c36 */ /* 0x000fc80008000000 */
[----:B------:R-:W-:Y:S01]  /*65e20*/  IMAD.WIDE R4, R17, 0x2, R2 ;  /* 0x0000000211047825 */ /* 0x000fe200078e0202 */
[----:B--2---:R-:W-:Y:S01]  /*65e30*/  PRMT R0, R42, 0x7632, R0 ;  /* 0x000076322a007816 */ /* 0x004fe20000000000 */
[----:B------:R-:W-:Y:S01]  /*65e40*/  @P6 STG.E.U16 desc[UR32][R10.64], R42 ;  /* 0x0000002a0a006986 */ /* 0x000fe2000c101520 */
[----:B-1----:R-:W-:-:S03]  /*65e50*/  ISETP.LT.AND P6, PT, R39, UR11, !P3 ;  /* 0x0000000b27007c0c */ /* 0x002fc6000dfc1270 */
[----:B------:R0:W-:Y:S04]  /*65e60*/  @P1 STG.E.U16 desc[UR32][R12.64], R0 ;  /* 0x000000000c001986 */ /* 0x0001e8000c101520 */
[----:B------:R-:W-:Y:S01]  /*65e70*/  @P4 STG.E.U16 desc[UR32][R4.64], R46 ;  /* 0x0000002e04004986 */ /* 0x000fe2000c101520 */
[----:B------:R-:W-:-:S03]  /*65e80*/  ISETP.LT.AND P4, PT, R39, UR7, !P0 ;  /* 0x0000000727007c0c */ /* 0x000fc6000c781270 */
[----:B------:R-:W2:Y:S01]  /*65e90*/  LDL.LU R39, [R1+0x2370] ;  /* 0x0023700001277983 */ /* 0x000ea20000300800 */
[----:B------:R-:W-:Y:S01]  /*65ea0*/  ISETP.LT.AND P5, PT, R61, UR9, !P2 ;  /* 0x000000093d007c0c */ /* 0x000fe2000d7a1270 */
[----:B------:R-:W1:Y:S01]  /*65eb0*/  LDCU UR9, c[0x0][0x398] ;  /* 0x00007300ff0977ac */ /* 0x000e620008000800 */
[----:B------:R-:W-:Y:S02]  /*65ec0*/  ISETP.LT.AND P1, PT, R43, UR8, !P2 ;  /* 0x000000082b007c0c */ /* 0x000fe4000d721270 */
[----:B------:R-:W-:Y:S01]  /*65ed0*/  ISETP.LT.AND P2, PT, R47, UR10, !P2 ;  /* 0x0000000a2f007c0c */ /* 0x000fe2000d741270 */
[----:B------:R-:W-:Y:S01]  /*65ee0*/  IMAD.WIDE R8, R17, 0x2, R48 ;  /* 0x0000000211087825 */ /* 0x000fe200078e0230 */
[----:B0-----:R-:W-:-:S03]  /*65ef0*/  PRMT R13, R46, 0x7632, R13 ;  /* 0x000076322e0d7816 */ /* 0x001fc6000000000d */
[C---:B------:R-:W-:Y:S01]  /*65f00*/  VIADD R19, R17.reuse, UR4 ;  /* 0x0000000411137c36 */ /* 0x040fe20008000000 */
[----:B------:R-:W-:Y:S01]  /*65f10*/  PRMT R0, R6, 0x7632, R0 ;  /* 0x0000763206007816 */ /* 0x000fe20000000000 */
[----:B------:R-:W-:Y:S02]  /*65f20*/  IMAD.WIDE R10, R17, 0x2, R50 ;  /* 0x00000002110a7825 */ /* 0x000fe400078e0232 */
[----:B------:R0:W-:Y:S02]  /*65f30*/  @P5 STG.E.U16 desc[UR32][R8.64], R13 ;  /* 0x0000000d08005986 */ /* 0x0001e4000c101520 */
[----:B------:R-:W-:Y:S02]  /*65f40*/  IMAD.WIDE R14, R19, 0x2, R2 ;  /* 0x00000002130e7825 */ /* 0x000fe400078e0202 */
[----:B------:R-:W-:Y:S02]  /*65f50*/  @P1 STG.E.U16 desc[UR32][R10.64], R6 ;  /* 0x000000060a001986 */ /* 0x000fe4000c101520 */
[----:B0-----:R-:W-:Y:S01]  /*65f60*/  IMAD.WIDE R12, R17, 0x2, R52 ;  /* 0x00000002110c7825 */ /* 0x001fe200078e0234 */
[----:B------:R-:W-:-:S04]  /*65f70*/  ISETP.LT.AND P1, PT, R61, UR6, !P0 ;  /* 0x000000063d007c0c */ /* 0x000fc8000c721270 */
[----:B------:R0:W-:Y:S01]  /*65f80*/  @P2 STG.E.U16 desc[UR32][R12.64], R0 ;  /* 0x000000000c002986 */ /* 0x0001e2000c101520 */
[----:B------:R-:W-:Y:S02]  /*65f90*/  ISETP.LT.AND P2, PT, R43, UR5, !P0 ;  /* 0x000000052b007c0c */ /* 0x000fe4000c741270 */
[----:B---3--:R-:W-:Y:S02]  /*65fa0*/  ISETP.LT.AND P5, PT, R61, UR12, !P3 ;  /* 0x0000000c3d007c0c */ /* 0x008fe4000dfa1270 */
[----:B------:R-:W-:Y:S01]  /*65fb0*/  ISETP.LT.AND P0, PT, R47, UR14, !P0 ;  /* 0x0000000e2f007c0c */ /* 0x000fe2000c701270 */
[----:B--2---:R2:W-:Y:S01]  /*65fc0*/  @P6 STG.E.U16 desc[UR32][R14.64], R39 ;  /* 0x000000270e006986 */ /* 0x0045e2000c101520 */
[----:B----4-:R-:W-:Y:S02]  /*65fd0*/  ISETP.LT.AND P6, PT, R43, UR13, !P3 ;  /* 0x0000000d2b007c0c */ /* 0x010fe4000dfc1270 */
[----:B-1----:R-:W-:Y:S01]  /*65fe0*/  ISETP.LT.AND P3, PT, R47, UR9, !P3 ;  /* 0x000000092f007c0c */ /* 0x002fe2000df61270 */
[----:B------:R-:W3:Y:S04]  /*65ff0*/  LDL.LU R43, [R1+0x236c] ;  /* 0x00236c00012b7983 */ /* 0x000ee80000300800 */
[----:B------:R-:W4:Y:S01]  /*66000*/  LDL.LU R47, [R1+0x2368] ;  /* 0x00236800012f7983 */ /* 0x000f220000300800 */
[----:B------:R-:W-:Y:S01]  /*66010*/  VIADD R17, R19, UR4 ;  /* 0x0000000413117c36 */ /* 0x000fe20008000000 */
[----:B0-----:R-:W-:Y:S01]  /*66020*/  PRMT R13, R39, 0x7632, R13 ;  /* 0x00007632270d7816 */ /* 0x001fe2000000000d */
[----:B------:R-:W-:-:S04]  /*66030*/  IMAD.WIDE R4, R19, 0x2, R48 ;  /* 0x0000000213047825 */ /* 0x000fc800078e0230 */
[C---:B------:R-:W-:Y:S01]  /*66040*/  IMAD.WIDE R8, R19.reuse, 0x2, R50 ;  /* 0x0000000213087825 */ /* 0x040fe200078e0232 */
[----:B------:R2:W-:Y:S03]  /*66050*/  @P5 STG.E.U16 desc[UR32][R4.64], R13 ;  /* 0x0000000d04005986 */ /* 0x0005e6000c101520 */
[----:B------:R-:W-:-:S04]  /*66060*/  IMAD.WIDE R10, R19, 0x2, R52 ;  /* 0x00000002130a7825 */ /* 0x000fc800078e0234 */
[----:B------:R-:W-:-:S04]  /*66070*/  IMAD.WIDE R2, R17, 0x2, R2 ;  /* 0x0000000211027825 */ /* 0x000fc800078e0202 */
[----:B------:R-:W-:-:S04]  /*66080*/  IMAD.WIDE R48, R17, 0x2, R48 ;  /* 0x0000000211307825 */ /* 0x000fc800078e0230 */
[----:B------:R-:W-:-:S04]  /*66090*/  IMAD.WIDE R50, R17, 0x2, R50 ;  /* 0x0000000211327825 */ /* 0x000fc800078e0232 */
[----:B------:R-:W-:Y:S01]  /*660a0*/  IMAD.WIDE R52, R17, 0x2, R52 ;  /* 0x0000000211347825 */ /* 0x000fe200078e0234 */
[----:B---3--:R-:W-:Y:S01]  /*660b0*/  PRMT R0, R43, 0x7632, R0 ;  /* 0x000076322b007816 */ /* 0x008fe20000000000 */
[----:B------:R2:W-:Y:S01]  /*660c0*/  @P6 STG.E.U16 desc[UR32][R8.64], R43 ;  /* 0x0000002b08006986 */ /* 0x0005e2000c101520 */
[----:B----4-:R-:W-:-:S03]  /*660d0*/  PRMT R24, R47, 0x7632, R24 ;  /* 0x000076322f187816 */ /* 0x010fc60000000018 */
[----:B------:R2:W-:Y:S04]  /*660e0*/  @P3 STG.E.U16 desc[UR32][R10.64], R0 ;  /* 0x000000000a003986 */ /* 0x0005e8000c101520 */
[----:B------:R2:W-:Y:S04]  /*660f0*/  @P4 STG.E.U16 desc[UR32][R2.64], R47 ;  /* 0x0000002f02004986 */ /* 0x0005e8000c101520 */
[----:B------:R2:W-:Y:S04]  /*66100*/  @P1 STG.E.U16 desc[UR32][R48.64], R24 ;  /* 0x0000001830001986 */ /* 0x0005e8000c101520 */
[----:B------:R2:W-:Y:S01]  /*66110*/  @P2 STG.E.U16 desc[UR32][R50.64], R7 ;  /* 0x0000000732002986 */ /* 0x0005e2000c101520 */
[----:B------:R-:W-:Y:S05]  /*66120*/  @!P0 EXIT ;  /* 0x000000000000894d */ /* 0x000fea0003800000 */
[----:B------:R-:W-:-:S05]  /*66130*/  PRMT R26, R7, 0x7632, R26 ;  /* 0x00007632071a7816 */ /* 0x000fca000000001a */
[----:B------:R-:W-:Y:S01]  /*66140*/  STG.E.U16 desc[UR32][R52.64], R26 ;  /* 0x0000001a34007986 */ /* 0x000fe2000c101520 */
[----:B------:R-:W-:Y:S05]  /*66150*/  EXIT ;  /* 0x000000000000794d */ /* 0x000fea0003800000 */
.L_x_2:
[----:B------:R-:W-:-:S00]  /*66160*/  BRA `(.L_x_2) ;  /* 0xfffffffc00fc7947 */ /* 0x000fc0000383ffff */
[----:B------:R-:W-:-:S00]  /*66170*/  NOP ;  /* 0x0000000000007918 */ /* 0x000fc00000000000 */
        /* <DEDUP_REMOVED lines=8> */
.L_x_3:


//--------------------- .nv.shared.matmul_kernel  --------------------------
	.section	.nv.shared.matmul_kernel,"aw",@nobits
	.sectionflags	@""
	.align	16
	.zero		1024


//--------------------- .nv.shared.reserved.0     --------------------------
	.section	.nv.shared.reserved.0,"aw",@nobits
	.weak		__nv_reservedSMEM_offset_0_alias
	.size		__nv_reservedSMEM_offset_0_alias, 0, 64
	.other		__nv_reservedSMEM_offset_0_alias,@"STO_CUDA_RESERVED_SHARED STV_DEFAULT"
__nv_reservedSMEM_offset_0_alias:
	.zero		0
	.zero		64


//--------------------- .nv.constant0.matmul_kernel --------------------------
	.section	.nv.constant0.matmul_kernel,"a",@progbits
	.sectionflags	@""
	.align	4
.nv.constant0.matmul_kernel:
	.zero		976


//--------------------- SYMBOLS --------------------------

	.type		.nv.reservedSmem.offset0,@object
	.size		.nv.reservedSmem.offset0,0x4
	.type		.nv.reservedSmem.cap,@object
	.size		.nv.reservedSmem.cap,0x4
